def matmul_kernel(
    a_ptr,
    b_ptr,
    c_ptr,
    M,
    N,
    K,
    stride_am,
    stride_ak,
    stride_bk,
    stride_bn,
    stride_cm,
    stride_cn,
    BLOCK_M: tl.constexpr,
    BLOCK_N: tl.constexpr,
    BLOCK_K: tl.constexpr,
    GROUP_M: tl.constexpr,
):
    pid = tl.program_id(axis=0)
    num_pid_m = tl.cdiv(M, BLOCK_M)
    num_pid_n = tl.cdiv(N, BLOCK_N)
    num_pid_in_group = GROUP_M * num_pid_n
    group_id = pid // num_pid_in_group
    first_pid_m = group_id * GROUP_M
    group_size_m = min(num_pid_m - first_pid_m, GROUP_M)
    pid_m = first_pid_m + ((pid % num_pid_in_group) % group_size_m)
    pid_n = (pid % num_pid_in_group) // group_size_m

    offs_am = (pid_m * BLOCK_M + tl.arange(0, BLOCK_M)) % M
    offs_bn = (pid_n * BLOCK_N + tl.arange(0, BLOCK_N)) % N
    offs_k = tl.arange(0, BLOCK_K)
    a_ptrs = a_ptr + offs_am[:, None] * stride_am + offs_k[None, :] * stride_ak
    b_ptrs = b_ptr + offs_k[:, None] * stride_bk + offs_bn[None, :] * stride_bn

    acc = tl.zeros((BLOCK_M, BLOCK_N), dtype=tl.float32)
    for kk in range(0, tl.cdiv(K, BLOCK_K)):
        a = tl.load(a_ptrs, mask=offs_k[None, :] < K - kk * BLOCK_K, other=0.0)
        b = tl.load(b_ptrs, mask=offs_k[:, None] < K - kk * BLOCK_K, other=0.0)
        acc = tl.dot(a, b, acc)
        a_ptrs += BLOCK_K * stride_ak
        b_ptrs += BLOCK_K * stride_bk

    c = acc.to(c_ptr.dtype.element_ty)
    offs_cm = pid_m * BLOCK_M + tl.arange(0, BLOCK_M)
    offs_cn = pid_n * BLOCK_N + tl.arange(0, BLOCK_N)
    c_ptrs = c_ptr + offs_cm[:, None] * stride_cm + offs_cn[None, :] * stride_cn
    mask = (offs_cm[:, None] < M) & (offs_cn[None, :] < N)
    tl.store(c_ptrs, c, mask=mask)

# config = {"BLOCK_K": 64, "BLOCK_M": 256, "BLOCK_N": 64, "GROUP_M": 8, "arch": "sm_90", "dtype": "bf16", "num_ctas": 1, "num_stages": 3, "num_warps": 1}
# arch = sm_90


// ===== COMPILED SASS (sm_90a) =====

	.target	sm_90a

	.elftype	@"ET_EXEC"


//--------------------- .note.nv.tkinfo           --------------------------
	.section	.note.nv.tkinfo,"",@"SHT_NOTE"
	.sectionflags	@"SHF_NOTE_NV_TKINFO"
	.tkinfo
        /*0018*/ 	.word	0x00000002
        /*0030*/ 	.string	""
        /*0030*/ 	.string	"ptxas"
        /*0030*/ 	.string	"Cuda compilation tools, release 13.0, V13.0.88"
        /*0030*/ 	.string	"Build cuda_13.0.r13.0/compiler.36424714_0"
        /*0030*/ 	.string	"-v  -suppress-debug-info  -lineinfo  -arch sm_90a "



//--------------------- .note.nv.cuinfo           --------------------------
	.section	.note.nv.cuinfo,"",@"SHT_NOTE"
	.sectionflags	@"SHF_NOTE_NV_CUINFO"
        /*0018*/ 	.short	0x0002
        /*001a*/ 	.short	0x005a
        /*001c*/ 	.short	0x0082
	.zero		2


//--------------------- .nv.info                  --------------------------
	.section	.nv.info,"",@"SHT_CUDA_INFO"
	.align	4


	//----- nvinfo : EIATTR_REGCOUNT
	.align		4
        /*0000*/ 	.byte	0x04, 0x2f
        /*0002*/ 	.short	(.L_1 - .L_0)
	.align		4
.L_0:
        /*0004*/ 	.word	index@(matmul_kernel)
        /*0008*/ 	.word	0x00000040


	//----- nvinfo : EIATTR_FRAME_SIZE
	.align		4
.L_1:
        /*000c*/ 	.byte	0x04, 0x11
        /*000e*/ 	.short	(.L_3 - .L_2)
	.align		4
.L_2:
        /*0010*/ 	.word	index@(matmul_kernel)
        /*0014*/ 	.word	0x00003d58


	//----- nvinfo : EIATTR_MIN_STACK_SIZE
	.align		4
.L_3:
        /*0018*/ 	.byte	0x04, 0x12
        /*001a*/ 	.short	(.L_5 - .L_4)
	.align		4
.L_4:
        /*001c*/ 	.word	index@(matmul_kernel)
        /*0020*/ 	.word	0x00003d58
.L_5:


//--------------------- .nv.compat                --------------------------
	.section	.nv.compat,"",@"SHT_CUDA_COMPAT_INFO"
	.align	4
        /*0000*/ 	.byte	0x02, 0x09, 0x01, 0x00, 0x02, 0x02, 0x01, 0x00, 0x02, 0x05, 0x05, 0x00, 0x03, 0x07, 0x01, 0x01
        /*0010*/ 	.byte	0x02, 0x03, 0x00, 0x00, 0x02, 0x06, 0x01, 0x00, 0x04, 0x0b, 0x08, 0x00, 0x00, 0x00, 0x00, 0x00
        /*0020*/ 	.byte	0x00, 0x00, 0x00, 0x00


//--------------------- .nv.info.matmul_kernel    --------------------------
	.section	.nv.info.matmul_kernel,"",@"SHT_CUDA_INFO"
	.sectionflags	@""
	.align	4


	//----- nvinfo : EIATTR_CUDA_API_VERSION
	.align		4
        /*0000*/ 	.byte	0x04, 0x37
        /*0002*/ 	.short	(.L_7 - .L_6)
.L_6:
        /*0004*/ 	.word	0x00000082


	//----- nvinfo : EIATTR_KPARAM_INFO
	.align		4
.L_7:
        /*0008*/ 	.byte	0x04, 0x17
        /*000a*/ 	.short	(.L_9 - .L_8)
.L_8:
        /*000c*/ 	.word	0x00000000
        /*0010*/ 	.short	0x000d
        /*0012*/ 	.short	0x0048
        /*0014*/ 	.byte	0x00, 0xf4, 0x21, 0x00


	//----- nvinfo : EIATTR_KPARAM_INFO
	.align		4
.L_9:
        /*0018*/ 	.byte	0x04, 0x17
        /*001a*/ 	.short	(.L_11 - .L_10)
.L_10:
        /*001c*/ 	.word	0x00000000
        /*0020*/ 	.short	0x000c
        /*0022*/ 	.short	0x0040
        /*0024*/ 	.byte	0x00, 0xf4, 0x21, 0x00


	//----- nvinfo : EIATTR_KPARAM_INFO
	.align		4
.L_11:
        /*0028*/ 	.byte	0x04, 0x17
        /*002a*/ 	.short	(.L_13 - .L_12)
.L_12:
        /*002c*/ 	.word	0x00000000
        /*0030*/ 	.short	0x000b
        /*0032*/ 	.short	0x0038
        /*0034*/ 	.byte	0x00, 0xf0, 0x11, 0x00


	//----- nvinfo : EIATTR_KPARAM_INFO
	.align		4
.L_13:
        /*0038*/ 	.byte	0x04, 0x17
        /*003a*/ 	.short	(.L_15 - .L_14)
.L_14:
        /*003c*/ 	.word	0x00000000
        /*0040*/ 	.short	0x000a
        /*0042*/ 	.short	0x0034
        /*0044*/ 	.byte	0x00, 0xf0, 0x11, 0x00


	//----- nvinfo : EIATTR_KPARAM_INFO
	.align		4
.L_15:
        /*0048*/ 	.byte	0x04, 0x17
        /*004a*/ 	.short	(.L_17 - .L_16)
.L_16:
        /*004c*/ 	.word	0x00000000
        /*0050*/ 	.short	0x0009
        /*0052*/ 	.short	0x0030
        /*0054*/ 	.byte	0x00, 0xf0, 0x11, 0x00


	//----- nvinfo : EIATTR_KPARAM_INFO
	.align		4
.L_17:
        /*0058*/ 	.byte	0x04, 0x17
        /*005a*/ 	.short	(.L_19 - .L_18)
.L_18:
        /*005c*/ 	.word	0x00000000
        /*0060*/ 	.short	0x0008
        /*0062*/ 	.short	0x002c
        /*0064*/ 	.byte	0x00, 0xf0, 0x11, 0x00


	//----- nvinfo : EIATTR_KPARAM_INFO
	.align		4
.L_19:
        /*0068*/ 	.byte	0x04, 0x17
        /*006a*/ 	.short	(.L_21 - .L_20)
.L_20:
        /*006c*/ 	.word	0x00000000
        /*0070*/ 	.short	0x0007
        /*0072*/ 	.short	0x0028
        /*0074*/ 	.byte	0x00, 0xf0, 0x11, 0x00


	//----- nvinfo : EIATTR_KPARAM_INFO
	.align		4
.L_21:
        /*0078*/ 	.byte	0x04, 0x17
        /*007a*/ 	.short	(.L_23 - .L_22)
.L_22:
        /*007c*/ 	.word	0x00000000
        /*0080*/ 	.short	0x0006
        /*0082*/ 	.short	0x0024
        /*0084*/ 	.byte	0x00, 0xf0, 0x11, 0x00


	//----- nvinfo : EIATTR_KPARAM_INFO
	.align		4
.L_23:
        /*0088*/ 	.byte	0x04, 0x17
        /*008a*/ 	.short	(.L_25 - .L_24)
.L_24:
        /*008c*/ 	.word	0x00000000
        /*0090*/ 	.short	0x0005
        /*0092*/ 	.short	0x0020
        /*0094*/ 	.byte	0x00, 0xf0, 0x11, 0x00


	//----- nvinfo : EIATTR_KPARAM_INFO
	.align		4
.L_25:
        /*0098*/ 	.byte	0x04, 0x17
        /*009a*/ 	.short	(.L_27 - .L_26)
.L_26:
        /*009c*/ 	.word	0x00000000
        /*00a0*/ 	.short	0x0004
        /*00a2*/ 	.short	0x001c
        /*00a4*/ 	.byte	0x00, 0xf0, 0x11, 0x00


	//----- nvinfo : EIATTR_KPARAM_INFO
	.align		4
.L_27:
        /*00a8*/ 	.byte	0x04, 0x17
        /*00aa*/ 	.short	(.L_29 - .L_28)
.L_28:
        /*00ac*/ 	.word	0x00000000
        /*00b0*/ 	.short	0x0003
        /*00b2*/ 	.short	0x0018
        /*00b4*/ 	.byte	0x00, 0xf0, 0x11, 0x00


	//----- nvinfo : EIATTR_KPARAM_INFO
	.align		4
.L_29:
        /*00b8*/ 	.byte	0x04, 0x17
        /*00ba*/ 	.short	(.L_31 - .L_30)
.L_30:
        /*00bc*/ 	.word	0x00000000
        /*00c0*/ 	.short	0x0002
        /*00c2*/ 	.short	0x0010
        /*00c4*/ 	.byte	0x00, 0xf4, 0x21, 0x00


	//----- nvinfo : EIATTR_KPARAM_INFO
	.align		4
.L_31:
        /*00c8*/ 	.byte	0x04, 0x17
        /*00ca*/ 	.short	(.L_33 - .L_32)
.L_32:
        /*00cc*/ 	.word	0x00000000
        /*00d0*/ 	.short	0x0001
        /*00d2*/ 	.short	0x0008
        /*00d4*/ 	.byte	0x00, 0xf4, 0x21, 0x00


	//----- nvinfo : EIATTR_KPARAM_INFO
	.align		4
.L_33:
        /*00d8*/ 	.byte	0x04, 0x17
        /*00da*/ 	.short	(.L_35 - .L_34)
.L_34:
        /*00dc*/ 	.word	0x00000000
        /*00e0*/ 	.short	0x0000
        /*00e2*/ 	.short	0x0000
        /*00e4*/ 	.byte	0x00, 0xf4, 0x21, 0x00


	//----- nvinfo : EIATTR_SPARSE_MMA_MASK
	.align		4
.L_35:
        /*00e8*/ 	.byte	0x03, 0x50
        /*00ea*/ 	.short	0x0000


	//----- nvinfo : EIATTR_MAXREG_COUNT
	.align		4
        /*00ec*/ 	.byte	0x03, 0x1b
        /*00ee*/ 	.short	0x00ff


	//----- nvinfo : EIATTR_NUM_BARRIERS
	.align		4
        /*00f0*/ 	.byte	0x02, 0x4c
        /*00f2*/ 	.byte	0x01
	.zero		1


	//----- nvinfo : EIATTR_ANNOTATIONS
	.align		4
        /*00f4*/ 	.byte	0x04, 0x55
        /*00f6*/ 	.short	(.L_37 - .L_36)


	//   ....[0]....
.L_36:
        /*00f8*/ 	.word	0x00000001
        /*00fc*/ 	.byte	0xa0, 0x01, 0x00, 0x00, 0x01, 0x00, 0x00, 0x00, 0xf0, 0x01, 0x00, 0x00, 0x01, 0x00, 0x00, 0x00
        /* <DEDUP_REMOVED lines=2756> */
        /*ad4c*/ 	.byte	0xa0, 0x9c, 0x02, 0x00, 0x01, 0x00, 0x00, 0x00, 0xb0, 0x9c, 0x02, 0x00


	//----- nvinfo : EIATTR_MERCURY_ISA_VERSION
	.align		4
.L_37:
        /*ad58*/ 	.byte	0x03, 0x5f
        /*ad5a*/ 	.short	0x0101


	//----- nvinfo : EIATTR_COOP_GROUP_MASK_REGIDS
	.align		4
        /*ad5c*/ 	.byte	0x04, 0x29
        /*ad5e*/ 	.short	(.L_39 - .L_38)


	//   ....[0]....
.L_38:
        /*ad60*/ 	.word	0xffffffff


	//   ....[1]....
        /*ad64*/ 	.word	0xffffffff


	//   ....[2]....
        /*ad68*/ 	.word	0xffffffff


	//   ....[3]....
        /*ad6c*/ 	.word	0xffffffff


	//   ....[4]....
        /*ad70*/ 	.word	0xffffffff


	//   ....[5]....
        /*ad74*/ 	.word	0xffffffff


	//   ....[6]....
        /*ad78*/ 	.word	0xffffffff


	//   ....[7]....
        /*ad7c*/ 	.word	0xffffffff


	//   ....[8]....
        /*ad80*/ 	.word	0xffffffff


	//   ....[9]....
        /*ad84*/ 	.word	0xffffffff


	//   ....[10]....
        /*ad88*/ 	.word	0xffffffff


	//   ....[11]....
        /*ad8c*/ 	.word	0xffffffff


	//   ....[12]....
        /*ad90*/ 	.word	0xffffffff


	//   ....[13]....
        /*ad94*/ 	.word	0xffffffff


	//   ....[14]....
        /*ad98*/ 	.word	0xffffffff


	//   ....[15]....
        /*ad9c*/ 	.word	0xffffffff


	//   ....[16]....
        /*ada0*/ 	.word	0xffffffff


	//   ....[17]....
        /*ada4*/ 	.word	0xffffffff


	//   ....[18]....
        /*ada8*/ 	.word	0xffffffff


	//   ....[19]....
        /*adac*/ 	.word	0xffffffff


	//   ....[20]....
        /*adb0*/ 	.word	0xffffffff


	//   ....[21]....
        /*adb4*/ 	.word	0xffffffff


	//   ....[22]....
        /*adb8*/ 	.word	0xffffffff


	//   ....[23]....
        /*adbc*/ 	.word	0xffffffff


	//   ....[24]....
        /*adc0*/ 	.word	0xffffffff


	//   ....[25]....
        /*adc4*/ 	.word	0xffffffff


	//   ....[26]....
        /*adc8*/ 	.word	0xffffffff


	//   ....[27]....
        /*adcc*/ 	.word	0xffffffff


	//   ....[28]....
        /*add0*/ 	.word	0xffffffff


	//   ....[29]....
        /*add4*/ 	.word	0xffffffff


	//   ....[30]....
        /*add8*/ 	.word	0xffffffff


	//   ....[31]....
        /*addc*/ 	.word	0xffffffff


	//   ....[32]....
        /*ade0*/ 	.word	0xffffffff


	//   ....[33]....
        /*ade4*/ 	.word	0xffffffff


	//   ....[34]....
        /*ade8*/ 	.word	0xffffffff


	//   ....[35]....
        /*adec*/ 	.word	0xffffffff


	//   ....[36]....
        /*adf0*/ 	.word	0xffffffff


	//   ....[37]....
        /*adf4*/ 	.word	0xffffffff


	//   ....[38]....
        /*adf8*/ 	.word	0xffffffff


	//   ....[39]....
        /*adfc*/ 	.word	0xffffffff


	//   ....[40]....
        /*ae00*/ 	.word	0xffffffff


	//   ....[41]....
        /*ae04*/ 	.word	0xffffffff


	//   ....[42]....
        /*ae08*/ 	.word	0xffffffff


	//   ....[43]....
        /*ae0c*/ 	.word	0xffffffff


	//   ....[44]....
        /*ae10*/ 	.word	0xffffffff


	//   ....[45]....
        /*ae14*/ 	.word	0xffffffff


	//   ....[46]....
        /*ae18*/ 	.word	0xffffffff


	//   ....[47]....
        /*ae1c*/ 	.word	0xffffffff


	//   ....[48]....
        /*ae20*/ 	.word	0xffffffff


	//   ....[49]....
        /*ae24*/ 	.word	0xffffffff


	//   ....[50]....
        /*ae28*/ 	.word	0xffffffff


	//   ....[51]....
        /*ae2c*/ 	.word	0xffffffff


	//   ....[52]....
        /*ae30*/ 	.word	0xffffffff


	//   ....[53]....
        /*ae34*/ 	.word	0xffffffff


	//   ....[54]....
        /*ae38*/ 	.word	0xffffffff


	//   ....[55]....
        /*ae3c*/ 	.word	0xffffffff


	//   ....[56]....
        /*ae40*/ 	.word	0xffffffff


	//   ....[57]....
        /*ae44*/ 	.word	0xffffffff


	//   ....[58]....
        /*ae48*/ 	.word	0xffffffff


	//   ....[59]....
        /*ae4c*/ 	.word	0xffffffff


	//   ....[60]....
        /*ae50*/ 	.word	0xffffffff


	//   ....[61]....
        /*ae54*/ 	.word	0xffffffff


	//   ....[62]....
        /*ae58*/ 	.word	0xffffffff


	//   ....[63]....
        /*ae5c*/ 	.word	0xffffffff


	//   ....[64]....
        /*ae60*/ 	.word	0xffffffff


	//   ....[65]....
        /*ae64*/ 	.word	0xffffffff


	//   ....[66]....
        /*ae68*/ 	.word	0xffffffff


	//   ....[67]....
        /*ae6c*/ 	.word	0xffffffff


	//   ....[68]....
        /*ae70*/ 	.word	0xffffffff


	//   ....[69]....
        /*ae74*/ 	.word	0xffffffff


	//   ....[70]....
        /*ae78*/ 	.word	0xffffffff


	//   ....[71]....
        /*ae7c*/ 	.word	0xffffffff


	//   ....[72]....
        /*ae80*/ 	.word	0xffffffff


	//   ....[73]....
        /*ae84*/ 	.word	0xffffffff


	//   ....[74]....
        /*ae88*/ 	.word	0xffffffff


	//   ....[75]....
        /*ae8c*/ 	.word	0xffffffff


	//   ....[76]....
        /*ae90*/ 	.word	0xffffffff


	//   ....[77]....
        /*ae94*/ 	.word	0xffffffff


	//   ....[78]....
        /*ae98*/ 	.word	0xffffffff


	//   ....[79]....
        /*ae9c*/ 	.word	0xffffffff


	//   ....[80]....
        /*aea0*/ 	.word	0xffffffff


	//   ....[81]....
        /*aea4*/ 	.word	0xffffffff


	//   ....[82]....
        /*aea8*/ 	.word	0xffffffff


	//   ....[83]....
        /*aeac*/ 	.word	0xffffffff


	//   ....[84]....
        /*aeb0*/ 	.word	0xffffffff


	//   ....[85]....
        /*aeb4*/ 	.word	0xffffffff


	//   ....[86]....
        /*aeb8*/ 	.word	0xffffffff


	//   ....[87]....
        /*aebc*/ 	.word	0xffffffff


	//   ....[88]....
        /*aec0*/ 	.word	0xffffffff


	//   ....[89]....
        /*aec4*/ 	.word	0xffffffff


	//   ....[90]....
        /*aec8*/ 	.word	0xffffffff


	//   ....[91]....
        /*aecc*/ 	.word	0xffffffff


	//   ....[92]....
        /*aed0*/ 	.word	0xffffffff


	//   ....[93]....
        /*aed4*/ 	.word	0xffffffff


	//   ....[94]....
        /*aed8*/ 	.word	0xffffffff


	//   ....[95]....
        /*aedc*/ 	.word	0xffffffff


	//   ....[96]....
        /*aee0*/ 	.word	0xffffffff


	//   ....[97]....
        /*aee4*/ 	.word	0xffffffff


	//   ....[98]....
        /*aee8*/ 	.word	0xffffffff


	//   ....[99]....
        /*aeec*/ 	.word	0xffffffff


	//   ....[100]....
        /*aef0*/ 	.word	0xffffffff


	//   ....[101]....
        /*aef4*/ 	.word	0xffffffff


	//   ....[102]....
        /*aef8*/ 	.word	0xffffffff


	//   ....[103]....
        /*aefc*/ 	.word	0xffffffff


	//   ....[104]....
        /*af00*/ 	.word	0xffffffff


	//   ....[105]....
        /*af04*/ 	.word	0xffffffff


	//   ....[106]....
        /*af08*/ 	.word	0xffffffff


	//   ....[107]....
        /*af0c*/ 	.word	0xffffffff


	//   ....[108]....
        /*af10*/ 	.word	0xffffffff


	//   ....[109]....
        /*af14*/ 	.word	0xffffffff


	//   ....[110]....
        /*af18*/ 	.word	0xffffffff


	//   ....[111]....
        /*af1c*/ 	.word	0xffffffff


	//   ....[112]....
        /*af20*/ 	.word	0xffffffff


	//   ....[113]....
        /*af24*/ 	.word	0xffffffff


	//   ....[114]....
        /*af28*/ 	.word	0xffffffff


	//   ....[115]....
        /*af2c*/ 	.word	0xffffffff


	//   ....[116]....
        /*af30*/ 	.word	0xffffffff


	//   ....[117]....
        /*af34*/ 	.word	0xffffffff


	//   ....[118]....
        /*af38*/ 	.word	0xffffffff


	//   ....[119]....
        /*af3c*/ 	.word	0xffffffff


	//   ....[120]....
        /*af40*/ 	.word	0xffffffff


	//   ....[121]....
        /*af44*/ 	.word	0xffffffff


	//   ....[122]....
        /*af48*/ 	.word	0xffffffff


	//   ....[123]....
        /*af4c*/ 	.word	0xffffffff


	//   ....[124]....
        /*af50*/ 	.word	0xffffffff


	//   ....[125]....
        /*af54*/ 	.word	0xffffffff


	//   ....[126]....
        /*af58*/ 	.word	0xffffffff


	//----- nvinfo : EIATTR_COOP_GROUP_INSTR_OFFSETS
	.align		4
.L_39:
        /*af5c*/ 	.byte	0x04, 0x28
        /*af5e*/ 	.short	(.L_41 - .L_40)


	//   ....[0]....
.L_40:
        /*af60*/ 	.word	0x00054d50


	//   ....[1]....
        /*af64*/ 	.word	0x00054d70


	//   ....[2]....
        /*af68*/ 	.word	0x00054d90


	//   ....[3]....
        /*af6c*/ 	.word	0x00054db0


	//   ....[4]....
        /*af70*/ 	.word	0x00054dd0


	//   ....[5]....
        /*af74*/ 	.word	0x00054df0


	//   ....[6]....
        /*af78*/ 	.word	0x00054e10


	//   ....[7]....
        /*af7c*/ 	.word	0x00054e30


	//   ....[8]....
        /*af80*/ 	.word	0x00054e50


	//   ....[9]....
        /*af84*/ 	.word	0x00054e70


	//   ....[10]....
        /*af88*/ 	.word	0x00054e90


	//   ....[11]....
        /*af8c*/ 	.word	0x00054eb0


	//   ....[12]....
        /*af90*/ 	.word	0x00055150


	//   ....[13]....
        /*af94*/ 	.word	0x00055170


	//   ....[14]....
        /*af98*/ 	.word	0x000551f0


	//   ....[15]....
        /*af9c*/ 	.word	0x00055210


	//   ....[16]....
        /*afa0*/ 	.word	0x00055230


	//   ....[17]....
        /*afa4*/ 	.word	0x00055250


	//   ....[18]....
        /*afa8*/ 	.word	0x00055270


	//   ....[19]....
        /*afac*/ 	.word	0x00055290


	//   ....[20]....
        /*afb0*/ 	.word	0x000552b0


	//   ....[21]....
        /*afb4*/ 	.word	0x000552d0


	//   ....[22]....
        /*afb8*/ 	.word	0x000552f0


	//   ....[23]....
        /*afbc*/ 	.word	0x00055310


	//   ....[24]....
        /*afc0*/ 	.word	0x00055330


	//   ....[25]....
        /*afc4*/ 	.word	0x00055350


	//   ....[26]....
        /*afc8*/ 	.word	0x00055370


	//   ....[27]....
        /*afcc*/ 	.word	0x00055390


	//   ....[28]....
        /*afd0*/ 	.word	0x000553b0


	//   ....[29]....
        /*afd4*/ 	.word	0x000553f0


	//   ....[30]....
        /*afd8*/ 	.word	0x00055690


	//   ....[31]....
        /*afdc*/ 	.word	0x000556b0


	//   ....[32]....
        /*afe0*/ 	.word	0x00055750


	//   ....[33]....
        /*afe4*/ 	.word	0x00055770


	//   ....[34]....
        /*afe8*/ 	.word	0x000557b0


	//   ....[35]....
        /*afec*/ 	.word	0x000557d0


	//   ....[36]....
        /*aff0*/ 	.word	0x00055810


	//   ....[37]....
        /*aff4*/ 	.word	0x00055830


	//   ....[38]....
        /*aff8*/ 	.word	0x00055870


	//   ....[39]....
        /*affc*/ 	.word	0x00055890


	//   ....[40]....
        /*b000*/ 	.word	0x000558d0


	//   ....[41]....
        /*b004*/ 	.word	0x000558f0


	//   ....[42]....
        /*b008*/ 	.word	0x00055930


	//   ....[43]....
        /*b00c*/ 	.word	0x00055950


	//   ....[44]....
        /*b010*/ 	.word	0x00055b90


	//   ....[45]....
        /*b014*/ 	.word	0x00055bb0


	//   ....[46]....
        /*b018*/ 	.word	0x00055c10


	//   ....[47]....
        /*b01c*/ 	.word	0x00055c30


	//   ....[48]....
        /*b020*/ 	.word	0x00055c50


	//   ....[49]....
        /*b024*/ 	.word	0x00055c70


	//   ....[50]....
        /*b028*/ 	.word	0x00055cd0


	//   ....[51]....
        /*b02c*/ 	.word	0x00055cf0


	//   ....[52]....
        /*b030*/ 	.word	0x00055d10


	//   ....[53]....
        /*b034*/ 	.word	0x00055d30


	//   ....[54]....
        /*b038*/ 	.word	0x00055d50


	//   ....[55]....
        /*b03c*/ 	.word	0x00055d70


	//   ....[56]....
        /*b040*/ 	.word	0x00055d90


	//   ....[57]....
        /*b044*/ 	.word	0x00055db0


	//   ....[58]....
        /*b048*/ 	.word	0x00055dd0


	//   ....[59]....
        /*b04c*/ 	.word	0x00055df0


	//   ....[60]....
        /*b050*/ 	.word	0x00055ef0


	//   ....[61]....
        /*b054*/ 	.word	0x00055f90


	//   ....[62]....
        /*b058*/ 	.word	0x00055fb0


	//   ....[63]....
        /*b05c*/ 	.word	0x00055fd0


	//   ....[64]....
        /*b060*/ 	.word	0x00056010


	//   ....[65]....
        /*b064*/ 	.word	0x00056030


	//   ....[66]....
        /*b068*/ 	.word	0x00056060


	//   ....[67]....
        /*b06c*/ 	.word	0x000560a0


	//   ....[68]....
        /*b070*/ 	.word	0x000560d0


	//   ....[69]....
        /*b074*/ 	.word	0x00056110


	//   ....[70]....
        /*b078*/ 	.word	0x00056190


	//   ....[71]....
        /*b07c*/ 	.word	0x000561b0


	//   ....[72]....
        /*b080*/ 	.word	0x000561f0


	//   ....[73]....
        /*b084*/ 	.word	0x00056210


	//   ....[74]....
        /*b088*/ 	.word	0x00056250


	//   ....[75]....
        /*b08c*/ 	.word	0x00056270


	//   ....[76]....
        /*b090*/ 	.word	0x000563d0


	//   ....[77]....
        /*b094*/ 	.word	0x000563f0


	//   ....[78]....
        /*b098*/ 	.word	0x00056410


	//   ....[79]....
        /*b09c*/ 	.word	0x00056440


	//   ....[80]....
        /*b0a0*/ 	.word	0x00056490


	//   ....[81]....
        /*b0a4*/ 	.word	0x000564b0


	//   ....[82]....
        /*b0a8*/ 	.word	0x00056510


	//   ....[83]....
        /*b0ac*/ 	.word	0x00056530


	//   ....[84]....
        /*b0b0*/ 	.word	0x000565a0


	//   ....[85]....
        /*b0b4*/ 	.word	0x000565c0


	//   ....[86]....
        /*b0b8*/ 	.word	0x00056600


	//   ....[87]....
        /*b0bc*/ 	.word	0x00056620


	//   ....[88]....
        /*b0c0*/ 	.word	0x00056660


	//   ....[89]....
        /*b0c4*/ 	.word	0x00056680


	//   ....[90]....
        /*b0c8*/ 	.word	0x000566c0


	//   ....[91]....
        /*b0cc*/ 	.word	0x000566f0


	//   ....[92]....
        /*b0d0*/ 	.word	0x00056760


	//   ....[93]....
        /*b0d4*/ 	.word	0x00056790


	//   ....[94]....
        /*b0d8*/ 	.word	0x000568c0


	//   ....[95]....
        /*b0dc*/ 	.word	0x000568e0


	//   ....[96]....
        /*b0e0*/ 	.word	0x00056960


	//   ....[97]....
        /*b0e4*/ 	.word	0x00056980


	//   ....[98]....
        /*b0e8*/ 	.word	0x00056a00


	//   ....[99]....
        /*b0ec*/ 	.word	0x00056a20


	//   ....[100]....
        /*b0f0*/ 	.word	0x00056aa0


	//   ....[101]....
        /*b0f4*/ 	.word	0x00056ac0


	//   ....[102]....
        /*b0f8*/ 	.word	0x00056b00


	//   ....[103]....
        /*b0fc*/ 	.word	0x00056b20


	//   ....[104]....
        /*b100*/ 	.word	0x00056b60


	//   ....[105]....
        /*b104*/ 	.word	0x00056b80


	//   ....[106]....
        /*b108*/ 	.word	0x00056c00


	//   ....[107]....
        /*b10c*/ 	.word	0x00056c20


	//   ....[108]....
        /*b110*/ 	.word	0x00056c40


	//   ....[109]....
        /*b114*/ 	.word	0x00056c60


	//   ....[110]....
        /*b118*/ 	.word	0x00056d00


	//   ....[111]....
        /*b11c*/ 	.word	0x00056d20


	//   ....[112]....
        /*b120*/ 	.word	0x00056e60


	//   ....[113]....
        /*b124*/ 	.word	0x00056e80


	//   ....[114]....
        /*b128*/ 	.word	0x00056f00


	//   ....[115]....
        /*b12c*/ 	.word	0x00056f20


	//   ....[116]....
        /*b130*/ 	.word	0x00056f80


	//   ....[117]....
        /*b134*/ 	.word	0x00056fa0


	//   ....[118]....
        /*b138*/ 	.word	0x00056fc0


	//   ....[119]....
        /*b13c*/ 	.word	0x00056fe0


	//   ....[120]....
        /*b140*/ 	.word	0x00057020


	//   ....[121]....
        /*b144*/ 	.word	0x000570b0


	//   ....[122]....
        /*b148*/ 	.word	0x000570d0


	//   ....[123]....
        /*b14c*/ 	.word	0x000570f0


	//   ....[124]....
        /*b150*/ 	.word	0x00057150


	//   ....[125]....
        /*b154*/ 	.word	0x00057170


	//   ....[126]....
        /*b158*/ 	.word	0x000572d0


	//----- nvinfo : EIATTR_EXIT_INSTR_OFFSETS
	.align		4
.L_41:
        /*b15c*/ 	.byte	0x04, 0x1c
        /*b15e*/ 	.short	(.L_43 - .L_42)


	//   ....[0]....
.L_42:
        /*b160*/ 	.word	0x00062480


	//   ....[1]....
        /*b164*/ 	.word	0x000624b0


	//----- nvinfo : EIATTR_REQNTID
	.align		4
.L_43:
        /*b168*/ 	.byte	0x04, 0x10
        /*b16a*/ 	.short	(.L_45 - .L_44)
.L_44:
        /*b16c*/ 	.word	0x00000020
        /*b170*/ 	.word	0x00000001
        /*b174*/ 	.word	0x00000001


	//----- nvinfo : EIATTR_CBANK_PARAM_SIZE
	.align		4
.L_45:
        /*b178*/ 	.byte	0x03, 0x19
        /*b17a*/ 	.short	0x0050


	//----- nvinfo : EIATTR_PARAM_CBANK
	.align		4
        /*b17c*/ 	.byte	0x04, 0x0a
        /*b17e*/ 	.short	(.L_47 - .L_46)
	.align		4
.L_46:
        /*b180*/ 	.word	index@(.nv.constant0.matmul_kernel)
        /*b184*/ 	.short	0x0210
        /*b186*/ 	.short	0x0050


	//----- nvinfo : EIATTR_SW_WAR
	.align		4
.L_47:
        /*b188*/ 	.byte	0x04, 0x36
        /*b18a*/ 	.short	(.L_49 - .L_48)
.L_48:
        /*b18c*/ 	.word	0x00000008
.L_49:


//--------------------- .nv.callgraph             --------------------------
	.section	.nv.callgraph,"",@"SHT_CUDA_CALLGRAPH"
	.align	4
	.sectionentsize	8
	.align		4
        /*0000*/ 	.word	0x00000000
	.align		4
        /*0004*/ 	.word	0xffffffff
	.align		4
        /*0008*/ 	.word	0x00000000
	.align		4
        /*000c*/ 	.word	0xfffffffe
	.align		4
        /*0010*/ 	.word	0x00000000
	.align		4
        /*0014*/ 	.word	0xfffffffd
	.align		4
        /*0018*/ 	.word	0x00000000
	.align		4
        /*001c*/ 	.word	0xfffffffc


//--------------------- .text.matmul_kernel       --------------------------
	.section	.text.matmul_kernel,"ax",@progbits
	.align	128
        .global         matmul_kernel
        .type           matmul_kernel,@function
        .size           matmul_kernel,(.L_x_3 - matmul_kernel)
        .other          matmul_kernel,@"STO_CUDA_ENTRY STV_DEFAULT"
matmul_kernel:
.text.matmul_kernel:
[----:B------:R-:W0:Y:S08]  /*0000*/  LDC R1, c[0x0][0x28] ;  /* 0x00000a00ff017b82 */ /* 0x000e300000000800 */
[----:B------:R-:W1:Y:S01]  /*0010*/  LDC.64 R2, c[0x0][0x228] ;  /* 0x00008a00ff027b82 */ /* 0x000e620000000a00 */
[----:B------:R-:W2:Y:S01]  /*0020*/  S2R R7, SR_CTAID.X ;  /* 0x0000000000077919 */ /* 0x000ea20000002500 */
[----:B0-----:R-:W-:Y:S01]  /*0030*/  VIADD R1, R1, 0xffffc2a8 ;  /* 0xffffc2a801017836 */ /* 0x001fe20000000000 */
[----:B------:R-:W-:Y:S01]  /*0040*/  ULDC UR4, c[0x0][0x230] ;  /* 0x00008c0000047ab9 */ /* 0x000fe20000000800 */
[----:B------:R-:W-:Y:S01]  /*0050*/  UMOV UR5, 0x400 ;  /* 0x0000040000057882 */ /* 0x000fe20000000000 */
[----:B------:R-:W0:Y:S01]  /*0060*/  S2R R61, SR_TID.X ;  /* 0x00000000003d7919 */ /* 0x000e220000002100 */
[----:B------:R-:W-:Y:S01]  /*0070*/  UIADD3 UR4, UR4, 0x3f, URZ ;  /* 0x0000003f04047890 */ /* 0x000fe2000fffe03f */
[----:B------:R-:W-:Y:S01]  /*0080*/  CS2R R14, SRZ ;  /* 0x00000000000e7805 */ /* 0x000fe2000001ff00 */
[----:B------:R-:W3:Y:S01]  /*0090*/  S2UR UR6, SR_CgaCtaId ;  /* 0x00000000000679c3 */ /* 0x000ee20000008800 */
[----:B------:R-:W-:Y:S01]  /*00a0*/  CS2R R16, SRZ ;  /* 0x0000000000107805 */ /* 0x000fe2000001ff00 */
[----:B------:R-:W-:Y:S01]  /*00b0*/  UISETP.GE.AND UP0, UPT, UR4, 0x40, UPT ;  /* 0x000000400400788c */ /* 0x000fe2000bf06270 */
[----:B------:R-:W-:-:S02]  /*00c0*/  CS2R R18, SRZ ;  /* 0x0000000000127805 */ /* 0x000fc4000001ff00 */
[----:B------:R-:W-:Y:S02]  /*00d0*/  CS2R R20, SRZ ;  /* 0x0000000000147805 */ /* 0x000fe4000001ff00 */
[----:B------:R-:W-:Y:S02]  /*00e0*/  CS2R R22, SRZ ;  /* 0x0000000000167805 */ /* 0x000fe4000001ff00 */
[----:B------:R-:W-:Y:S02]  /*00f0*/  CS2R R24, SRZ ;  /* 0x0000000000187805 */ /* 0x000fe4000001ff00 */
[----:B------:R-:W-:Y:S02]  /*0100*/  CS2R R26, SRZ ;  /* 0x00000000001a7805 */ /* 0x000fe4000001ff00 */
[----:B------:R-:W-:Y:S02]  /*0110*/  CS2R R28, SRZ ;  /* 0x00000000001c7805 */ /* 0x000fe4000001ff00 */
[----:B------:R-:W-:-:S02]  /*0120*/  CS2R R30, SRZ ;  /* 0x00000000001e7805 */ /* 0x000fc4000001ff00 */
[----:B------:R-:W-:Y:S02]  /*0130*/  CS2R R32, SRZ ;  /* 0x0000000000207805 */ /* 0x000fe4000001ff00 */
[----:B------:R-:W-:Y:S02]  /*0140*/  CS2R R34, SRZ ;  /* 0x0000000000227805 */ /* 0x000fe4000001ff00 */
[----:B------:R-:W-:Y:S02]  /*0150*/  CS2R R36, SRZ ;  /* 0x0000000000247805 */ /* 0x000fe4000001ff00 */
[----:B------:R-:W-:Y:S02]  /*0160*/  CS2R R38, SRZ ;  /* 0x0000000000267805 */ /* 0x000fe4000001ff00 */
[----:B------:R-:W-:Y:S02]  /*0170*/  CS2R R40, SRZ ;  /* 0x0000000000287805 */ /* 0x000fe4000001ff00 */
[----:B------:R-:W-:Y:S01]  /*0180*/  CS2R R42, SRZ ;  /* 0x00000000002a7805 */ /* 0x000fe2000001ff00 */
[----:B-1----:R-:W-:Y:S01]  /*0190*/  VIADD R0, R3, 0x3f ;  /* 0x0000003f03007836 */ /* 0x002fe20000000000 */
[----:B------:R-:W-:Y:S01]  /*01a0*/  STL [R1+0x2368], R3 ;  /* 0x0023680301007387 */ /* 0x000fe20000100800 */
[----:B------:R-:W-:-:S02]  /*01b0*/  CS2R R44, SRZ ;  /* 0x00000000002c7805 */ /* 0x000fc4000001ff00 */
[----:B------:R-:W-:Y:S02]  /*01c0*/  CS2R R46, SRZ ;  /* 0x00000000002e7805 */ /* 0x000fe4000001ff00 */
[----:B------:R-:W-:Y:S02]  /*01d0*/  CS2R R48, SRZ ;  /* 0x0000000000307805 */ /* 0x000fe4000001ff00 */
[----:B------:R-:W-:Y:S01]  /*01e0*/  SHF.R.S32.HI R5, RZ, 0x1f, R0 ;  /* 0x0000001fff057819 */ /* 0x000fe20000011400 */
[----:B------:R1:W-:Y:S01]  /*01f0*/  STL [R1+0x236c], R2 ;  /* 0x00236c0201007387 */ /* 0x0003e20000100800 */
[----:B------:R-:W-:Y:S01]  /*0200*/  ULDC.64 UR10, c[0x0][0x208] ;  /* 0x00008200000a7ab9 */ /* 0x000fe20000000a00 */
[----:B---3--:R-:W-:Y:S01]  /*0210*/  ULEA UR5, UR6, UR5, 0x18 ;  /* 0x0000000506057291 */ /* 0x008fe2000f8ec03f */
[----:B------:R-:W-:Y:S01]  /*0220*/  LEA.HI R5, R5, R0, RZ, 0x6 ;  /* 0x0000000005057211 */ /* 0x000fe200078f30ff */
[----:B------:R-:W-:Y:S01]  /*0230*/  STL [R1+0xd0], RZ ;  /* 0x0000d0ff01007387 */ /* 0x000fe20000100800 */
[----:B--2---:R-:W-:-:S02]  /*0240*/  IABS R10, R7 ;  /* 0x00000007000a7213 */ /* 0x004fc40000000000 */
[----:B------:R-:W-:Y:S02]  /*0250*/  CS2R R50, SRZ ;  /* 0x0000000000327805 */ /* 0x000fe4000001ff00 */
[----:B------:R-:W-:Y:S01]  /*0260*/  SHF.R.S32.HI R5, RZ, 0x6, R5 ;  /* 0x00000006ff057819 */ /* 0x000fe20000011405 */
[----:B------:R-:W-:Y:S01]  /*0270*/  STL [R1+0xd4], RZ ;  /* 0x0000d4ff01007387 */ /* 0x000fe20000100800 */
[----:B0-----:R-:W-:Y:S02]  /*0280*/  LOP3.LUT R61, R61, 0x1f, RZ, 0xc0, !PT ;  /* 0x0000001f3d3d7812 */ /* 0x001fe400078ec0ff */
[----:B------:R-:W-:Y:S02]  /*0290*/  CS2R R52, SRZ ;  /* 0x0000000000347805 */ /* 0x000fe4000001ff00 */
[----:B------:R-:W-:Y:S01]  /*02a0*/  CS2R R54, SRZ ;  /* 0x0000000000367805 */ /* 0x000fe2000001ff00 */
[----:B------:R-:W-:Y:S01]  /*02b0*/  IMAD.SHL.U32 R6, R5, 0x8, RZ ;  /* 0x0000000805067824 */ /* 0x000fe200078e00ff */
[----:B------:R-:W-:Y:S01]  /*02c0*/  STL [R1+0xd8], RZ ;  /* 0x0000d8ff01007387 */ /* 0x000fe20000100800 */
[----:B------:R-:W-:-:S02]  /*02d0*/  CS2R R56, SRZ ;  /* 0x0000000000387805 */ /* 0x000fc4000001ff00 */
[----:B------:R-:W-:Y:S02]  /*02e0*/  CS2R R58, SRZ ;  /* 0x00000000003a7805 */ /* 0x000fe4000001ff00 */
[-C--:B------:R-:W-:Y:S01]  /*02f0*/  IABS R9, R6.reuse ;  /* 0x0000000600097213 */ /* 0x080fe20000000000 */
[----:B------:R-:W-:Y:S01]  /*0300*/  STL [R1+0xdc], RZ ;  /* 0x0000dcff01007387 */ /* 0x000fe20000100800 */
[----:B------:R-:W-:Y:S02]  /*0310*/  IABS R12, R6 ;  /* 0x00000006000c7213 */ /* 0x000fe40000000000 */
[----:B------:R-:W0:Y:S01]  /*0320*/  I2F.RP R0, R9 ;  /* 0x0000000900007306 */ /* 0x000e220000209400 */
[----:B------:R-:W-:Y:S04]  /*0330*/  STL [R1+0xc0], RZ ;  /* 0x0000c0ff01007387 */ /* 0x000fe80000100800 */
[----:B------:R-:W-:Y:S04]  /*0340*/  STL [R1+0xc4], RZ ;  /* 0x0000c4ff01007387 */ /* 0x000fe80000100800 */
[----:B------:R-:W-:Y:S04]  /*0350*/  STL [R1+0xc8], RZ ;  /* 0x0000c8ff01007387 */ /* 0x000fe80000100800 */
[----:B------:R-:W-:Y:S01]  /*0360*/  STL [R1+0xcc], RZ ;  /* 0x0000ccff01007387 */ /* 0x000fe20000100800 */
[----:B0-----:R-:W0:Y:S03]  /*0370*/  MUFU.RCP R0, R0 ;  /* 0x0000000000007308 */ /* 0x001e260000001000 */
[----:B------:R-:W-:Y:S04]  /*0380*/  STL [R1+0xb0], RZ ;  /* 0x0000b0ff01007387 */ /* 0x000fe80000100800 */
[----:B------:R-:W-:Y:S04]  /*0390*/  STL [R1+0xb4], RZ ;  /* 0x0000b4ff01007387 */ /* 0x000fe80000100800 */
[----:B------:R-:W-:Y:S04]  /*03a0*/  STL [R1+0xb8], RZ ;  /* 0x0000b8ff01007387 */ /* 0x000fe80000100800 */
[----:B------:R-:W-:Y:S01]  /*03b0*/  STL [R1+0xbc], RZ ;  /* 0x0000bcff01007387 */ /* 0x000fe20000100800 */
[----:B0-----:R-:W-:-:S03]  /*03c0*/  VIADD R4, R0, 0xffffffe ;  /* 0x0ffffffe00047836 */ /* 0x001fc60000000000 */
[----:B------:R-:W-:Y:S01]  /*03d0*/  STL [R1+0xa0], RZ ;  /* 0x0000a0ff01007387 */ /* 0x000fe20000100800 */
[----:B------:R-:W-:Y:S01]  /*03e0*/  IMAD.MOV R0, RZ, RZ, -R12 ;  /* 0x000000ffff007224 */ /* 0x000fe200078e0a0c */
[----:B------:R0:W2:Y:S02]  /*03f0*/  F2I.FTZ.U32.TRUNC.NTZ R5, R4 ;  /* 0x0000000400057305 */ /* 0x0000a4000021f000 */
[----:B------:R-:W-:Y:S04]  /*0400*/  STL [R1+0xa4], RZ ;  /* 0x0000a4ff01007387 */ /* 0x000fe80000100800 */
[----:B------:R-:W-:Y:S01]  /*0410*/  STL [R1+0xa8], RZ ;  /* 0x0000a8ff01007387 */ /* 0x000fe20000100800 */
[----:B0-----:R-:W-:-:S03]  /*0420*/  IMAD.MOV.U32 R4, RZ, RZ, RZ ;  /* 0x000000ffff047224 */ /* 0x001fc600078e00ff */
[----:B------:R-:W-:Y:S04]  /*0430*/  STL [R1+0xac], RZ ;  /* 0x0000acff01007387 */ /* 0x000fe80000100800 */
[----:B------:R-:W-:Y:S01]  /*0440*/  STL [R1+0x90], RZ ;  /* 0x000090ff01007387 */ /* 0x000fe20000100800 */
[----:B--2---:R-:W-:-:S03]  /*0450*/  IMAD.MOV R8, RZ, RZ, -R5 ;  /* 0x000000ffff087224 */ /* 0x004fc600078e0a05 */
[----:B------:R-:W-:Y:S01]  /*0460*/  STL [R1+0x94], RZ ;  /* 0x000094ff01007387 */ /* 0x000fe20000100800 */
[----:B------:R-:W-:Y:S02]  /*0470*/  IMAD R11, R8, R9, RZ ;  /* 0x00000009080b7224 */ /* 0x000fe400078e02ff */
[----:B------:R-:W-:Y:S01]  /*0480*/  IMAD.MOV.U32 R8, RZ, RZ, R10 ;  /* 0x000000ffff087224 */ /* 0x000fe200078e000a */
[----:B------:R-:W-:Y:S01]  /*0490*/  STL [R1+0x98], RZ ;  /* 0x000098ff01007387 */ /* 0x000fe20000100800 */
[----:B------:R-:W-:-:S03]  /*04a0*/  IMAD.HI.U32 R5, R5, R11, R4 ;  /* 0x0000000b05057227 */ /* 0x000fc600078e0004 */
[----:B------:R-:W-:Y:S03]  /*04b0*/  STL [R1+0x9c], RZ ;  /* 0x00009cff01007387 */ /* 0x000fe60000100800 */
[----:B------:R-:W-:Y:S01]  /*04c0*/  IMAD.HI.U32 R5, R5, R8, RZ ;  /* 0x0000000805057227 */ /* 0x000fe200078e00ff */
[----:B------:R-:W-:Y:S03]  /*04d0*/  STL [R1+0x80], RZ ;  /* 0x000080ff01007387 */ /* 0x000fe60000100800 */
[----:B------:R-:W-:Y:S01]  /*04e0*/  IMAD R0, R5, R0, R8 ;  /* 0x0000000005007224 */ /* 0x000fe200078e0208 */
[----:B------:R-:W-:Y:S04]  /*04f0*/  STL [R1+0x84], RZ ;  /* 0x000084ff01007387 */ /* 0x000fe80000100800 */
[----:B------:R-:W-:Y:S01]  /*0500*/  ISETP.GT.U32.AND P1, PT, R9, R0, PT ;  /* 0x000000000900720c */ /* 0x000fe20003f24070 */
[----:B------:R-:W-:Y:S04]  /*0510*/  STL [R1+0x88], RZ ;  /* 0x000088ff01007387 */ /* 0x000fe80000100800 */
[----:B------:R-:W-:Y:S04]  /*0520*/  STL [R1+0x8c], RZ ;  /* 0x00008cff01007387 */ /* 0x000fe80000100800 */
[----:B------:R-:W-:Y:S04]  /*0530*/  STL [R1+0x70], RZ ;  /* 0x000070ff01007387 */ /* 0x000fe80000100800 */
[----:B------:R-:W-:Y:S01]  /*0540*/  @!P1 IMAD.IADD R0, R0, 0x1, -R9 ;  /* 0x0000000100009824 */ /* 0x000fe200078e0a09 */
[----:B------:R-:W-:Y:S01]  /*0550*/  STL [R1+0x74], RZ ;  /* 0x000074ff01007387 */ /* 0x000fe20000100800 */
[----:B------:R-:W-:Y:S01]  /*0560*/  @!P1 VIADD R5, R5, 0x1 ;  /* 0x0000000105059836 */ /* 0x000fe20000000000 */
[----:B------:R-:W-:-:S02]  /*0570*/  ISETP.NE.AND P1, PT, R6, RZ, PT ;  /* 0x000000ff0600720c */ /* 0x000fc40003f25270 */
[----:B------:R-:W-:Y:S01]  /*0580*/  ISETP.GE.U32.AND P0, PT, R0, R9, PT ;  /* 0x000000090000720c */ /* 0x000fe20003f06070 */
[----:B------:R-:W-:Y:S01]  /*0590*/  STL [R1+0x78], RZ ;  /* 0x000078ff01007387 */ /* 0x000fe20000100800 */
[----:B------:R-:W-:-:S03]  /*05a0*/  LOP3.LUT R0, R7, R6, RZ, 0x3c, !PT ;  /* 0x0000000607007212 */ /* 0x000fc600078e3cff */
[----:B------:R-:W-:Y:S01]  /*05b0*/  STL [R1+0x7c], RZ ;  /* 0x00007cff01007387 */ /* 0x000fe20000100800 */
[----:B------:R-:W-:Y:S01]  /*05c0*/  ISETP.GE.AND P2, PT, R0, RZ, PT ;  /* 0x000000ff0000720c */ /* 0x000fe20003f46270 */
[----:B------:R-:W-:Y:S02]  /*05d0*/  VIADD R0, R2, 0xff ;  /* 0x000000ff02007836 */ /* 0x000fe40000000000 */
[----:B------:R-:W-:Y:S04]  /*05e0*/  STL [R1+0x60], RZ ;  /* 0x000060ff01007387 */ /* 0x000fe80000100800 */
[----:B------:R-:W-:Y:S01]  /*05f0*/  STL [R1+0x64], RZ ;  /* 0x000064ff01007387 */ /* 0x000fe20000100800 */
[----:B------:R-:W-:-:S03]  /*0600*/  @P0 VIADD R5, R5, 0x1 ;  /* 0x0000000105050836 */ /* 0x000fc60000000000 */
[----:B------:R-:W-:Y:S01]  /*0610*/  STL [R1+0x68], RZ ;  /* 0x000068ff01007387 */ /* 0x000fe20000100800 */
[----:B------:R-:W-:Y:S01]  /*0620*/  IMAD.MOV.U32 R4, RZ, RZ, R5 ;  /* 0x000000ffff047224 */ /* 0x000fe200078e0005 */
[----:B------:R-:W-:Y:S02]  /*0630*/  SHF.R.S32.HI R5, RZ, 0x1f, R0 ;  /* 0x0000001fff057819 */ /* 0x000fe40000011400 */
[----:B------:R-:W-:Y:S01]  /*0640*/  STL [R1+0x6c], RZ ;  /* 0x00006cff01007387 */ /* 0x000fe20000100800 */
[----:B------:R-:W-:Y:S01]  /*0650*/  @!P2 IMAD.MOV R4, RZ, RZ, -R4 ;  /* 0x000000ffff04a224 */ /* 0x000fe200078e0a04 */
[----:B------:R-:W-:Y:S02]  /*0660*/  @!P1 LOP3.LUT R4, RZ, R6, RZ, 0x33, !PT ;  /* 0x00000006ff049212 */ /* 0x000fe400078e33ff */
[----:B------:R-:W-:Y:S01]  /*0670*/  STL [R1+0x50], RZ ;  /* 0x000050ff01007387 */ /* 0x000fe20000100800 */
[----:B------:R-:W-:Y:S02]  /*0680*/  LEA.HI R5, R5, R0, RZ, 0x8 ;  /* 0x0000000005057211 */ /* 0x000fe400078f40ff */
[----:B------:R-:W-:Y:S01]  /*0690*/  IMAD.SHL.U32 R8, R4, 0x8, RZ ;  /* 0x0000000804087824 */ /* 0x000fe200078e00ff */
[----:B------:R-:W-:Y:S01]  /*06a0*/  STL [R1+0x54], RZ ;  /* 0x000054ff01007387 */ /* 0x000fe20000100800 */
[----:B------:R-:W-:-:S03]  /*06b0*/  IMAD.MOV R4, RZ, RZ, -R4 ;  /* 0x000000ffff047224 */ /* 0x000fc600078e0a04 */
[----:B------:R-:W-:Y:S01]  /*06c0*/  STL [R1+0x58], RZ ;  /* 0x000058ff01007387 */ /* 0x000fe20000100800 */
[----:B------:R-:W-:Y:S01]  /*06d0*/  LEA.HI.SX32 R5, R5, -R8, 0x18 ;  /* 0x8000000805057211 */ /* 0x000fe200078fc2ff */
[----:B------:R-:W-:Y:S02]  /*06e0*/  IMAD R6, R6, R4, R7 ;  /* 0x0000000406067224 */ /* 0x000fe400078e0207 */
[----:B------:R-:W-:Y:S01]  /*06f0*/  STL [R1+0x5c], RZ ;  /* 0x00005cff01007387 */ /* 0x000fe20000100800 */
[----:B------:R-:W-:Y:S02]  /*0700*/  VIMNMX R13, R5, 0x8, PT ;  /* 0x00000008050d7848 */ /* 0x000fe40003fe0100 */
[----:B------:R-:W-:Y:S01]  /*0710*/  IABS R11, R6 ;  /* 0x00000006000b7213 */ /* 0x000fe20000000000 */
[----:B------:R-:W-:Y:S01]  /*0720*/  STL [R1+0x40], RZ ;  /* 0x000040ff01007387 */ /* 0x000fe20000100800 */
[----:B------:R-:W-:-:S03]  /*0730*/  IABS R9, R13 ;  /* 0x0000000d00097213 */ /* 0x000fc60000000000 */
[----:B------:R-:W-:Y:S01]  /*0740*/  STL [R1+0x44], RZ ;  /* 0x000044ff01007387 */ /* 0x000fe20000100800 */
[----:B------:R-:W0:Y:S03]  /*0750*/  I2F.RP R0, R9 ;  /* 0x0000000900007306 */ /* 0x000e260000209400 */
        /* <DEDUP_REMOVED lines=10> */
[----:B------:R-:W-:Y:S04]  /*0800*/  STL [R1+0x28], RZ ;  /* 0x000028ff01007387 */ /* 0x000fe80000100800 */
[----:B------:R-:W-:Y:S01]  /*0810*/  STL [R1+0x2c], RZ ;  /* 0x00002cff01007387 */ /* 0x000fe20000100800 */
[----:B------:R-:W0:Y:S03]  /*0820*/  F2I.FTZ.U32.TRUNC.NTZ R5, R5 ;  /* 0x0000000500057305 */ /* 0x000e26000021f000 */
[----:B------:R-:W-:Y:S04]  /*0830*/  STL [R1+0x10], RZ ;  /* 0x000010ff01007387 */ /* 0x000fe80000100800 */
[----:B------:R-:W-:Y:S04]  /*0840*/  STL [R1+0x14], RZ ;  /* 0x000014ff01007387 */ /* 0x000fe80000100800 */
[----:B------:R-:W-:Y:S04]  /*0850*/  STL [R1+0x18], RZ ;  /* 0x000018ff01007387 */ /* 0x000fe80000100800 */
[----:B------:R-:W-:Y:S01]  /*0860*/  STL [R1+0x1c], RZ ;  /* 0x00001cff01007387 */ /* 0x000fe20000100800 */
[----:B0-----:R-:W-:-:S03]  /*0870*/  IMAD.MOV R10, RZ, RZ, -R5 ;  /* 0x000000ffff0a7224 */ /* 0x001fc600078e0a05 */
[----:B------:R-:W-:Y:S01]  /*0880*/  STL [R1], RZ ;  /* 0x000000ff01007387 */ /* 0x000fe20000100800 */
[----:B------:R-:W-:Y:S01]  /*0890*/  IMAD.MOV.U32 R4, RZ, RZ, R10 ;  /* 0x000000ffff047224 */ /* 0x000fe200078e000a */
[----:B------:R-:W-:Y:S02]  /*08a0*/  IABS R10, R13 ;  /* 0x0000000d000a7213 */ /* 0x000fe40000000000 */
[----:B------:R-:W-:Y:S01]  /*08b0*/  STL [R1+0x4], RZ ;  /* 0x000004ff01007387 */ /* 0x000fe20000100800 */
[----:B------:R-:W-:Y:S02]  /*08c0*/  IMAD R7, R4, R9, RZ ;  /* 0x0000000904077224 */ /* 0x000fe400078e02ff */
[----:B------:R-:W-:Y:S01]  /*08d0*/  IMAD.MOV.U32 R4, RZ, RZ, RZ ;  /* 0x000000ffff047224 */ /* 0x000fe200078e00ff */
[----:B------:R-:W-:Y:S03]  /*08e0*/  STL [R1+0x8], RZ ;  /* 0x000008ff01007387 */ /* 0x000fe60000100800 */
[----:B------:R-:W-:Y:S01]  /*08f0*/  IMAD.HI.U32 R4, R5, R7, R4 ;  /* 0x0000000705047227 */ /* 0x000fe200078e0004 */
[----:B------:R-:W-:Y:S03]  /*0900*/  STL [R1+0xc], RZ ;  /* 0x00000cff01007387 */ /* 0x000fe60000100800 */
[----:B------:R-:W-:Y:S01]  /*0910*/  IMAD.MOV R5, RZ, RZ, -R10 ;  /* 0x000000ffff057224 */ /* 0x000fe200078e0a0a */
[----:B------:R-:W-:Y:S01]  /*0920*/  STL [R1+0x1c0], RZ ;  /* 0x0001c0ff01007387 */ /* 0x000fe20000100800 */
[----:B------:R-:W-:-:S03]  /*0930*/  IMAD.HI.U32 R0, R4, R11, RZ ;  /* 0x0000000b04007227 */ /* 0x000fc600078e00ff */
[----:B------:R-:W-:Y:S01]  /*0940*/  STL [R1+0x1c4], RZ ;  /* 0x0001c4ff01007387 */ /* 0x000fe20000100800 */
[----:B------:R-:W-:Y:S01]  /*0950*/  IMAD R4, R0, R5, R11 ;  /* 0x0000000500047224 */ /* 0x000fe200078e020b */
[----:B------:R-:W-:Y:S02]  /*0960*/  CS2R R10, SRZ ;  /* 0x00000000000a7805 */ /* 0x000fe4000001ff00 */
[----:B------:R-:W-:Y:S02]  /*0970*/  STL [R1+0x1c8], RZ ;  /* 0x0001c8ff01007387 */ /* 0x000fe40000100800 */
[----:B------:R-:W-:Y:S02]  /*0980*/  ISETP.GT.U32.AND P1, PT, R9, R4, PT ;  /* 0x000000040900720c */ /* 0x000fe40003f24070 */
[----:B------:R-:W-:Y:S04]  /*0990*/  STL [R1+0x1cc], RZ ;  /* 0x0001ccff01007387 */ /* 0x000fe80000100800 */
[----:B------:R-:W-:Y:S04]  /*09a0*/  STL [R1+0x1b0], RZ ;  /* 0x0001b0ff01007387 */ /* 0x000fe80000100800 */
[----:B------:R-:W-:Y:S03]  /*09b0*/  STL [R1+0x1b4], RZ ;  /* 0x0001b4ff01007387 */ /* 0x000fe60000100800 */
[----:B------:R-:W-:Y:S01]  /*09c0*/  @!P1 IMAD.IADD R4, R4, 0x1, -R9 ;  /* 0x0000000104049824 */ /* 0x000fe200078e0a09 */
[----:B------:R-:W-:Y:S01]  /*09d0*/  STL [R1+0x1b8], RZ ;  /* 0x0001b8ff01007387 */ /* 0x000fe20000100800 */
[----:B------:R-:W-:Y:S01]  /*09e0*/  @!P1 VIADD R0, R0, 0x1 ;  /* 0x0000000100009836 */ /* 0x000fe20000000000 */
[----:B------:R-:W-:-:S02]  /*09f0*/  ISETP.NE.AND P1, PT, R13, RZ, PT ;  /* 0x000000ff0d00720c */ /* 0x000fc40003f25270 */
[----:B------:R-:W-:Y:S01]  /*0a00*/  STL [R1+0x1bc], RZ ;  /* 0x0001bcff01007387 */ /* 0x000fe20000100800 */
[----:B------:R-:W-:Y:S02]  /*0a10*/  ISETP.GE.U32.AND P0, PT, R4, R9, PT ;  /* 0x000000090400720c */ /* 0x000fe40003f06070 */
[----:B------:R-:W-:Y:S01]  /*0a20*/  LOP3.LUT R4, R6, R13, RZ, 0x3c, !PT ;  /* 0x0000000d06047212 */ /* 0x000fe200078e3cff */
[----:B------:R-:W-:Y:S03]  /*0a30*/  STL [R1+0x1a0], RZ ;  /* 0x0001a0ff01007387 */ /* 0x000fe60000100800 */
[----:B------:R-:W-:Y:S01]  /*0a40*/  ISETP.GE.AND P2, PT, R4, RZ, PT ;  /* 0x000000ff0400720c */ /* 0x000fe20003f46270 */
[----:B------:R-:W-:Y:S01]  /*0a50*/  STL [R1+0x1a4], RZ ;  /* 0x0001a4ff01007387 */ /* 0x000fe20000100800 */
[----:B------:R-:W-:-:S03]  /*0a60*/  CS2R R4, SRZ ;  /* 0x0000000000047805 */ /* 0x000fc6000001ff00 */
[----:B------:R-:W-:Y:S02]  /*0a70*/  STL [R1+0x1a8], RZ ;  /* 0x0001a8ff01007387 */ /* 0x000fe40000100800 */
[----:B------:R-:W-:Y:S01]  /*0a80*/  @P0 VIADD R0, R0, 0x1 ;  /* 0x0000000100000836 */ /* 0x000fe20000000000 */
[----:B------:R-:W-:Y:S01]  /*0a90*/  PLOP3.LUT P0, PT, PT, PT, UP0, 0x80, 0x0 ;  /* 0x000000000000781c */ /* 0x000fe20003f0f008 */
[----:B------:R-:W-:Y:S04]  /*0aa0*/  STL [R1+0x1ac], RZ ;  /* 0x0001acff01007387 */ /* 0x000fe80000100800 */
[----:B------:R-:W-:Y:S01]  /*0ab0*/  STL [R1+0x190], RZ ;  /* 0x000190ff01007387 */ /* 0x000fe20000100800 */
[----:B------:R-:W-:Y:S01]  /*0ac0*/  @!P2 IMAD.MOV R0, RZ, RZ, -R0 ;  /* 0x000000ffff00a224 */ /* 0x000fe200078e0a00 */
[----:B------:R-:W-:-:S02]  /*0ad0*/  @!P1 LOP3.LUT R0, RZ, R13, RZ, 0x33, !PT ;  /* 0x0000000dff009212 */ /* 0x000fc400078e33ff */
[----:B------:R-:W-:Y:S03]  /*0ae0*/  STL [R1+0x194], RZ ;  /* 0x000194ff01007387 */ /* 0x000fe60000100800 */
[----:B-1----:R-:W-:Y:S01]  /*0af0*/  IMAD.SHL.U32 R2, R0, 0x40, RZ ;  /* 0x0000004000027824 */ /* 0x002fe200078e00ff */
[----:B------:R-:W-:Y:S01]  /*0b00*/  STL [R1+0x198], RZ ;  /* 0x000198ff01007387 */ /* 0x000fe20000100800 */
[----:B------:R-:W-:Y:S02]  /*0b10*/  IMAD.MOV R60, RZ, RZ, -R0 ;  /* 0x000000ffff3c7224 */ /* 0x000fe400078e0a00 */
[C---:B------:R-:W-:Y:S01]  /*0b20*/  VIADD R0, R2.reuse, 0x1 ;  /* 0x0000000102007836 */ /* 0x040fe20000000000 */
[----:B------:R-:W-:Y:S01]  /*0b30*/  STL [R1+0x19c], RZ ;  /* 0x00019cff01007387 */ /* 0x000fe20000100800 */
[----:B------:R-:W-:Y:S02]  /*0b40*/  VIADD R3, R2, 0x2 ;  /* 0x0000000202037836 */ /* 0x000fe40000000000 */
[----:B------:R-:W-:Y:S01]  /*0b50*/  IMAD R60, R13, R60, R6 ;  /* 0x0000003c0d3c7224 */ /* 0x000fe200078e0206 */
[----:B------:R-:W-:Y:S01]  /*0b60*/  STL [R1+0x180], RZ ;  /* 0x000180ff01007387 */ /* 0x000fe20000100800 */
[----:B------:R-:W-:-:S02]  /*0b70*/  CS2R R6, SRZ ;  /* 0x0000000000067805 */ /* 0x000fc4000001ff00 */
[----:B------:R-:W-:Y:S01]  /*0b80*/  CS2R R12, SRZ ;  /* 0x00000000000c7805 */ /* 0x000fe2000001ff00 */
[----:B------:R-:W-:Y:S01]  /*0b90*/  IMAD.IADD R60, R8, 0x1, R60 ;  /* 0x00000001083c7824 */ /* 0x000fe200078e023c */
[----:B------:R-:W-:Y:S01]  /*0ba0*/  STL [R1+0x184], RZ ;  /* 0x000184ff01007387 */ /* 0x000fe20000100800 */
[----:B------:R-:W-:-:S03]  /*0bb0*/  CS2R R8, SRZ ;  /* 0x0000000000087805 */ /* 0x000fc6000001ff00 */
[----:B------:R-:W-:Y:S04]  /*0bc0*/  STL [R1+0x188], RZ ;  /* 0x000188ff01007387 */ /* 0x000fe80000100800 */
        /* <DEDUP_REMOVED lines=125> */
[----:B------:R-:W-:Y:S04]  /*13a0*/  STL [R1+0xcec], R2 ;  /* 0x000cec0201007387 */ /* 0x000fe80000100800 */
[----:B------:R0:W-:Y:S04]  /*13b0*/  STL [R1+0x410], R0 ;  /* 0x0004100001007387 */ /* 0x0001e80000100800 */
[----:B------:R1:W-:Y:S01]  /*13c0*/  STL [R1+0x40c], R3 ;  /* 0x00040c0301007387 */ /* 0x0003e20000100800 */
[----:B0-----:R-:W-:-:S02]  /*13d0*/  VIADD R0, R2, 0x3 ;  /* 0x0000000302007836 */ /* 0x001fc40000000000 */
[----:B-1----:R-:W-:-:S03]  /*13e0*/  VIADD R3, R2, 0x4 ;  /* 0x0000000402037836 */ /* 0x002fc60000000000 */
[----:B------:R0:W-:Y:S04]  /*13f0*/  STL [R1+0x408], R0 ;  /* 0x0004080001007387 */ /* 0x0001e80000100800 */
[----:B------:R1:W-:Y:S01]  /*1400*/  STL [R1+0x404], R3 ;  /* 0x0004040301007387 */ /* 0x0003e20000100800 */
[C---:B0-----:R-:W-:Y:S02]  /*1410*/  VIADD R0, R2.reuse, 0x5 ;  /* 0x0000000502007836 */ /* 0x041fe40000000000 */
        /* <DEDUP_REMOVED lines=79> */
[----:B0-----:R-:W-:Y:S02]  /*1910*/  IMAD.SHL.U32 R0, R60, 0x100, RZ ;  /* 0x000001003c007824 */ /* 0x001fe400078e00ff */
[----:B-1----:R-:W-:-:S05]  /*1920*/  VIADD R3, R2, 0x2d ;  /* 0x0000002d02037836 */ /* 0x002fca0000000000 */
[----:B------:R0:W-:Y:S02]  /*1930*/  STL [R1+0x320], R3 ;  /* 0x0003200301007387 */ /* 0x0001e40000100800 */
[----:B0-----:R-:W-:-:S05]  /*1940*/  VIADD R3, R2, 0x2e ;  /* 0x0000002e02037836 */ /* 0x001fca0000000000 */
[----:B------:R0:W-:Y:S02]  /*1950*/  STL [R1+0x31c], R3 ;  /* 0x00031c0301007387 */ /* 0x0001e40000100800 */
[----:B0-----:R-:W-:Y:S01]  /*1960*/  PRMT R3, R61, 0x6540, R60 ;  /* 0x000065403d037816 */ /* 0x001fe2000000003c */
[----:B------:R-:W-:Y:S01]  /*1970*/  VIADD R60, R2, 0x2f ;  /* 0x0000002f023c7836 */ /* 0x000fe20000000000 */
[----:B------:R-:W-:Y:S01]  /*1980*/  LOP3.LUT R61, R0, 0x20, R61, 0xfe, !PT ;  /* 0x00000020003d7812 */ /* 0x000fe200078efe3d */
[----:B------:R-:W-:-:S04]  /*1990*/  VIADD R0, R2, 0x30 ;  /* 0x0000003002007836 */ /* 0x000fc80000000000 */
[----:B------:R0:W-:Y:S04]  /*19a0*/  STL [R1+0xf7c], R61 ;  /* 0x000f7c3d01007387 */ /* 0x0001e80000100800 */
[----:B------:R-:W-:Y:S04]  /*19b0*/  STL [R1+0xf78], R3 ;  /* 0x000f780301007387 */ /* 0x000fe80000100800 */
[----:B------:R1:W-:Y:S01]  /*19c0*/  STL [R1+0x318], R60 ;  /* 0x0003183c01007387 */ /* 0x0003e20000100800 */
[----:B0-----:R-:W-:-:S03]  /*19d0*/  VIADD R61, R2, 0x33 ;  /* 0x00000033023d7836 */ /* 0x001fc60000000000 */
[----:B------:R0:W-:Y:S01]  /*19e0*/  STL [R1+0x314], R0 ;  /* 0x0003140001007387 */ /* 0x0001e20000100800 */
[C---:B-1----:R-:W-:Y:S02]  /*19f0*/  VIADD R60, R2.reuse, 0x31 ;  /* 0x00000031023c7836 */ /* 0x042fe40000000000 */
[----:B0-----:R-:W-:-:S03]  /*1a00*/  VIADD R0, R2, 0x32 ;  /* 0x0000003202007836 */ /* 0x001fc60000000000 */
[----:B------:R0:W-:Y:S04]  /*1a10*/  STL [R1+0x310], R60 ;  /* 0x0003103c01007387 */ /* 0x0001e80000100800 */
[----:B------:R1:W-:Y:S04]  /*1a20*/  STL [R1+0x30c], R0 ;  /* 0x00030c0001007387 */ /* 0x0003e80000100800 */
[----:B------:R2:W-:Y:S01]  /*1a30*/  STL [R1+0x308], R61 ;  /* 0x0003083d01007387 */ /* 0x0005e20000100800 */
[C---:B0-----:R-:W-:Y:S02]  /*1a40*/  VIADD R60, R2.reuse, 0x34 ;  /* 0x00000034023c7836 */ /* 0x041fe40000000000 */
[----:B-1----:R-:W-:-:S03]  /*1a50*/  VIADD R0, R2, 0x35 ;  /* 0x0000003502007836 */ /* 0x002fc60000000000 */
[----:B------:R0:W-:Y:S01]  /*1a60*/  STL [R1+0x304], R60 ;  /* 0x0003043c01007387 */ /* 0x0001e20000100800 */
[----:B--2---:R-:W-:-:S03]  /*1a70*/  VIADD R61, R2, 0x36 ;  /* 0x00000036023d7836 */ /* 0x004fc60000000000 */
        /* <DEDUP_REMOVED lines=11> */
[----:B--2---:R-:W-:-:S05]  /*1b30*/  VIADD R61, R2, 0x3c ;  /* 0x0000003c023d7836 */ /* 0x004fca0000000000 */
[----:B------:R1:W-:Y:S01]  /*1b40*/  STL [R1+0x1d4], R61 ;  /* 0x0001d43d01007387 */ /* 0x0003e20000100800 */
[----:B0-----:R-:W-:-:S05]  /*1b50*/  VIADD R60, R2, 0x3d ;  /* 0x0000003d023c7836 */ /* 0x001fca0000000000 */
[----:B------:R0:W-:Y:S01]  /*1b60*/  STL [R1+0x1d0], R60 ;  /* 0x0001d03c01007387 */ /* 0x0001e20000100800 */
[C---:B-1----:R-:W-:Y:S02]  /*1b70*/  VIADD R61, R2.reuse, 0x3e ;  /* 0x0000003e023d7836 */ /* 0x042fe40000000000 */
[----:B0-----:R-:W-:Y:S01]  /*1b80*/  VIADD R60, R2, 0x3f ;  /* 0x0000003f023c7836 */ /* 0x001fe20000000000 */
[----:B------:R-:W-:-:S05]  /*1b90*/  LOP3.LUT R2, R3, 0x40, RZ, 0xfc, !PT ;  /* 0x0000004003027812 */ /* 0x000fca00078efcff */
[----:B------:R0:W-:Y:S02]  /*1ba0*/  STL [R1+0xf94], R2 ;  /* 0x000f940201007387 */ /* 0x0001e40000100800 */
[----:B0-----:R-:W-:-:S05]  /*1bb0*/  LOP3.LUT R2, R3, 0x60, RZ, 0xfc, !PT ;  /* 0x0000006003027812 */ /* 0x001fca00078efcff */
[----:B------:R0:W-:Y:S02]  /*1bc0*/  STL [R1+0xf90], R2 ;  /* 0x000f900201007387 */ /* 0x0001e40000100800 */
[----:B0-----:R-:W-:-:S05]  /*1bd0*/  LOP3.LUT R2, R3, 0x80, RZ, 0xfc, !PT ;  /* 0x0000008003027812 */ /* 0x001fca00078efcff */
[----:B------:R0:W-:Y:S02]  /*1be0*/  STL [R1+0xf8c], R2 ;  /* 0x000f8c0201007387 */ /* 0x0001e40000100800 */
[----:B0-----:R-:W-:-:S05]  /*1bf0*/  LOP3.LUT R2, R3, 0xa0, RZ, 0xfc, !PT ;  /* 0x000000a003027812 */ /* 0x001fca00078efcff */
[----:B------:R0:W-:Y:S02]  /*1c00*/  STL [R1+0xf88], R2 ;  /* 0x000f880201007387 */ /* 0x0001e40000100800 */
[C---:B0-----:R-:W-:Y:S02]  /*1c10*/  LOP3.LUT R2, R3.reuse, 0xc0, RZ, 0xfc, !PT ;  /* 0x000000c003027812 */ /* 0x041fe400078efcff */
[----:B------:R-:W-:-:S03]  /*1c20*/  LOP3.LUT R3, R3, 0xe0, RZ, 0xfc, !PT ;  /* 0x000000e003037812 */ /* 0x000fc600078efcff */
[----:B------:R0:W-:Y:S04]  /*1c30*/  STL [R1+0xf84], R2 ;  /* 0x000f840201007387 */ /* 0x0001e80000100800 */
[----:B0-----:R0:W5:Y:S04]  /*1c40*/  LDL.LU R2, [R1+0x236c] ;  /* 0x00236c0001027983 */ /* 0x0011680000300800 */
[----:B------:R1:W-:Y:S04]  /*1c50*/  STL [R1+0xf80], R3 ;  /* 0x000f800301007387 */ /* 0x0003e80000100800 */
[----:B-1----:R0:W5:Y:S01]  /*1c60*/  LDL.LU R3, [R1+0x2368] ;  /* 0x0023680001037983 */ /* 0x0021620000300800 */
[----:B------:R-:W-:Y:S05]  /*1c70*/  @!P0 BRA `(.L_x_0) ;  /* 0x0000052c00288947 */ /* 0x000fea0003800000 */
[----:B------:R-:W2:Y:S04]  /*1c80*/  LDL R26, [R1+0xf7c] ;  /* 0x000f7c00011a7983 */ /* 0x000ea80000100800 */
[----:B------:R-:W3:Y:S01]  /*1c90*/  LDL R27, [R1+0xf94] ;  /* 0x000f9400011b7983 */ /* 0x000ee20000100800 */
[----:B-----5:R-:W-:Y:S01]  /*1ca0*/  IABS R5, R2 ;  /* 0x0000000200057213 */ /* 0x020fe20000000000 */
[----:B------:R-:W-:Y:S01]  /*1cb0*/  IMAD.MOV.U32 R34, RZ, RZ, R0 ;  /* 0x000000ffff227224 */ /* 0x000fe200078e0000 */
[----:B------:R-:W-:Y:S01]  /*1cc0*/  IABS R4, R3 ;  /* 0x0000000300047213 */ /* 0x000fe20000000000 */
[----:B------:R-:W4:Y:S01]  /*1cd0*/  LDL.LU R33, [R1+0x1d4] ;  /* 0x0001d40001217983 */ /* 0x000f220000300800 */
[----:B------:R-:W-:Y:S01]  /*1ce0*/  ULDC UR7, c[0x0][0x23c] ;  /* 0x00008f0000077ab9 */ /* 0x000fe20000000800 */
[----:B------:R-:W-:Y:S01]  /*1cf0*/  ULDC.64 UR8, c[0x0][0x218] ;  /* 0x0000860000087ab9 */ /* 0x000fe20000000a00 */
[----:B------:R-:W-:Y:S01]  /*1d00*/  ULDC UR6, c[0x0][0x240] ;  /* 0x0000900000067ab9 */ /* 0x000fe20000000800 */
[----:B------:R-:W4:Y:S01]  /*1d10*/  LDL R32, [R1+0xf80] ;  /* 0x000f800001207983 */ /* 0x000f220000100800 */
[----:B------:R-:W-:-:S03]  /*1d20*/  ULDC.64 UR12, c[0x0][0x210] ;  /* 0x00008400000c7ab9 */ /* 0x000fc60000000a00 */
[----:B------:R-:W4:Y:S04]  /*1d30*/  LDL R31, [R1+0xf84] ;  /* 0x000f8400011f7983 */ /* 0x000f280000100800 */
[----:B------:R-:W4:Y:S04]  /*1d40*/  LDL R30, [R1+0xf88] ;  /* 0x000f8800011e7983 */ /* 0x000f280000100800 */
[----:B------:R-:W4:Y:S04]  /*1d50*/  LDL R29, [R1+0xf8c] ;  /* 0x000f8c00011d7983 */ /* 0x000f280000100800 */
[----:B------:R-:W4:Y:S04]  /*1d60*/  LDL R28, [R1+0xf90] ;  /* 0x000f9000011c7983 */ /* 0x000f280000100800 */
[----:B------:R-:W4:Y:S04]  /*1d70*/  LDL.LU R42, [R1+0x308] ;  /* 0x00030800012a7983 */ /* 0x000f280000300800 */
        /* <DEDUP_REMOVED lines=25> */
[----:B------:R-:W4:Y:S01]  /*1f10*/  LDL.LU R25, [R1+0x1d0] ;  /* 0x0001d00001197983 */ /* 0x000f220000300800 */
[----:B------:R-:W1:Y:S03]  /*1f20*/  I2F.RP R6, R5 ;  /* 0x0000000500067306 */ /* 0x000e660000209400 */
[----:B------:R0:W-:Y:S05]  /*1f30*/  STL [R1+0x2428], R3 ;  /* 0x0024280301007387 */ /* 0x0001ea0000100800 */
[----:B------:R-:W0:Y:S08]  /*1f40*/  I2F.RP R0, R4 ;  /* 0x0000000400007306 */ /* 0x000e300000209400 */
[----:B-1----:R-:W1:Y:S08]  /*1f50*/  MUFU.RCP R6, R6 ;  /* 0x0000000600067308 */ /* 0x002e700000001000 */
[----:B0-----:R-:W0:Y:S01]  /*1f60*/  MUFU.RCP R0, R0 ;  /* 0x0000000000007308 */ /* 0x001e220000001000 */
[----:B-1----:R-:W-:-:S07]  /*1f70*/  VIADD R6, R6, 0xffffffe ;  /* 0x0ffffffe06067836 */ /* 0x002fce0000000000 */
[----:B------:R1:W1:Y:S01]  /*1f80*/  F2I.FTZ.U32.TRUNC.NTZ R7, R6 ;  /* 0x0000000600077305 */ /* 0x000262000021f000 */
[----:B0-----:R-:W-:-:S07]  /*1f90*/  VIADD R0, R0, 0xffffffe ;  /* 0x0ffffffe00007836 */ /* 0x001fce0000000000 */
[----:B------:R0:W0:Y:S01]  /*1fa0*/  F2I.FTZ.U32.TRUNC.NTZ R9, R0 ;  /* 0x0000000000097305 */ /* 0x000022000021f000 */
[----:B-1----:R-:W-:Y:S02]  /*1fb0*/  IMAD.MOV.U32 R6, RZ, RZ, RZ ;  /* 0x000000ffff067224 */ /* 0x002fe400078e00ff */
[----:B0-----:R-:W-:-:S04]  /*1fc0*/  IMAD.MOV R0, RZ, RZ, -R7 ;  /* 0x000000ffff007224 */ /* 0x001fc800078e0a07 */
[----:B------:R-:W-:Y:S02]  /*1fd0*/  IMAD R8, R0, R5, RZ ;  /* 0x0000000500087224 */ /* 0x000fe400078e02ff */
[----:B------:R-:W-:Y:S02]  /*1fe0*/  IMAD.MOV R0, RZ, RZ, -R9 ;  /* 0x000000ffff007224 */ /* 0x000fe400078e0a09 */
[----:B------:R-:W-:-:S04]  /*1ff0*/  IMAD.HI.U32 R6, R7, R8, R6 ;  /* 0x0000000807067227 */ /* 0x000fc800078e0006 */
[----:B------:R-:W-:Y:S02]  /*2000*/  IMAD R0, R0, R4, RZ ;  /* 0x0000000400007224 */ /* 0x000fe400078e02ff */
[----:B------:R-:W-:-:S04]  /*2010*/  IMAD.MOV.U32 R8, RZ, RZ, RZ ;  /* 0x000000ffff087224 */ /* 0x000fc800078e00ff */
[----:B------:R-:W-:Y:S01]  /*2020*/  IMAD.HI.U32 R0, R9, R0, R8 ;  /* 0x0000000009007227 */ /* 0x000fe200078e0008 */
[----:B--2---:R-:W-:Y:S02]  /*2030*/  IABS R11, R26 ;  /* 0x0000001a000b7213 */ /* 0x004fe40000000000 */
[----:B---3--:R-:W-:-:S03]  /*2040*/  IABS R15, R27 ;  /* 0x0000001b000f7213 */ /* 0x008fc60000000000 */
[----:B------:R-:W-:-:S04]  /*2050*/  IMAD.HI.U32 R9, R6, R11, RZ ;  /* 0x0000000b06097227 */ /* 0x000fc800078e00ff */
[----:B------:R-:W-:-:S04]  /*2060*/  IMAD.MOV R9, RZ, RZ, -R9 ;  /* 0x000000ffff097224 */ /* 0x000fc800078e0a09 */
[----:B------:R-:W-:Y:S01]  /*2070*/  IMAD R11, R5, R9, R11 ;  /* 0x00000009050b7224 */ /* 0x000fe200078e020b */
[----:B----4-:R-:W-:-:S04]  /*2080*/  IABS R9, R32 ;  /* 0x0000002000097213 */ /* 0x010fc80000000000 */
[----:B------:R-:W-:Y:S02]  /*2090*/  ISETP.GT.U32.AND P4, PT, R5, R11, PT ;  /* 0x0000000b0500720c */ /* 0x000fe40003f84070 */
[----:B------:R-:W-:Y:S02]  /*20a0*/  IABS R13, R30 ;  /* 0x0000001e000d7213 */ /* 0x000fe40000000000 */
[----:B------:R-:W-:-:S03]  /*20b0*/  IABS R8, R29 ;  /* 0x0000001d00087213 */ /* 0x000fc60000000000 */
[----:B------:R-:W-:Y:S01]  /*20c0*/  IMAD.HI.U32 R17, R6, R13, RZ ;  /* 0x0000000d06117227 */ /* 0x000fe200078e00ff */
[----:B------:R-:W-:-:S03]  /*20d0*/  IABS R10, R28 ;  /* 0x0000001c000a7213 */ /* 0x000fc60000000000 */
[----:B------:R-:W-:-:S04]  /*20e0*/  IMAD.HI.U32 R14, R6, R8, RZ ;  /* 0x00000008060e7227 */ /* 0x000fc800078e00ff */
[----:B------:R-:W-:-:S04]  /*20f0*/  IMAD.HI.U32 R16, R6, R10, RZ ;  /* 0x0000000a06107227 */ /* 0x000fc800078e00ff */
[----:B------:R-:W-:Y:S02]  /*2100*/  IMAD.MOV R16, RZ, RZ, -R16 ;  /* 0x000000ffff107224 */ /* 0x000fe400078e0a10 */
[----:B------:R-:W-:Y:S02]  /*2110*/  IMAD.MOV R14, RZ, RZ, -R14 ;  /* 0x000000ffff0e7224 */ /* 0x000fe400078e0a0e */
[----:B------:R-:W-:Y:S02]  /*2120*/  IMAD.MOV R17, RZ, RZ, -R17 ;  /* 0x000000ffff117224 */ /* 0x000fe400078e0a11 */
[C---:B------:R-:W-:Y:S01]  /*2130*/  IMAD R10, R5.reuse, R16, R10 ;  /* 0x00000010050a7224 */ /* 0x040fe200078e020a */
[----:B------:R-:W-:Y:S01]  /*2140*/  IABS R16, R60 ;  /* 0x0000003c00107213 */ /* 0x000fe20000000000 */
[C---:B------:R-:W-:Y:S01]  /*2150*/  IMAD R8, R5.reuse, R14, R8 ;  /* 0x0000000e05087224 */ /* 0x040fe200078e0208 */
[----:B------:R-:W-:Y:S01]  /*2160*/  IABS R20, R50 ;  /* 0x0000003200147213 */ /* 0x000fe20000000000 */
[C---:B------:R-:W-:Y:S01]  /*2170*/  IMAD R13, R5.reuse, R17, R13 ;  /* 0x00000011050d7224 */ /* 0x040fe200078e020d */
[C---:B------:R-:W-:Y:S01]  /*2180*/  ISETP.GT.U32.AND P0, PT, R5.reuse, R10, PT ;  /* 0x0000000a0500720c */ /* 0x040fe20003f04070 */
[----:B------:R-:W-:Y:S01]  /*2190*/  IMAD.HI.U32 R17, R6, R9, RZ ;  /* 0x0000000906117227 */ /* 0x000fe200078e00ff */
[----:B------:R-:W-:-:S02]  /*21a0*/  ISETP.GT.U32.AND P6, PT, R5, R8, PT ;  /* 0x000000080500720c */ /* 0x000fc40003fc4070 */
[----:B------:R-:W-:Y:S01]  /*21b0*/  ISETP.GT.U32.AND P1, PT, R5, R13, PT ;  /* 0x0000000d0500720c */ /* 0x000fe20003f24070 */
[----:B------:R-:W-:Y:S02]  /*21c0*/  IMAD.MOV R17, RZ, RZ, -R17 ;  /* 0x000000ffff117224 */ /* 0x000fe400078e0a11 */
[----:B------:R-:W-:Y:S01]  /*21d0*/  @!P4 IMAD.IADD R11, R11, 0x1, -R5 ;  /* 0x000000010b0bc824 */ /* 0x000fe200078e0a05 */
[----:B------:R-:W-:Y:S01]  /*21e0*/  ISETP.GE.AND P4, PT, R60, RZ, PT ;  /* 0x000000ff3c00720c */ /* 0x000fe20003f86270 */
[----:B------:R-:W-:-:S04]  /*21f0*/  IMAD R9, R5, R17, R9 ;  /* 0x0000001105097224 */ /* 0x000fc800078e0209 */
[--C-:B------:R-:W-:Y:S01]  /*2200*/  @!P0 IMAD.IADD R10, R10, 0x1, -R5.reuse ;  /* 0x000000010a0a8824 */ /* 0x100fe200078e0a05 */
[----:B------:R-:W-:Y:S01]  /*2210*/  ISETP.GT.U32.AND P0, PT, R5, R11, PT ;  /* 0x0000000b0500720c */ /* 0x000fe20003f04070 */
[--C-:B------:R-:W-:Y:S02]  /*2220*/  @!P6 IMAD.IADD R8, R8, 0x1, -R5.reuse ;  /* 0x000000010808e824 */ /* 0x100fe400078e0a05 */
[----:B------:R-:W-:Y:S01]  /*2230*/  @!P1 IMAD.IADD R13, R13, 0x1, -R5 ;  /* 0x000000010d0d9824 */ /* 0x000fe200078e0a05 */
[----:B------:R-:W-:Y:S02]  /*2240*/  ISETP.GT.U32.AND P1, PT, R5, R10, PT ;  /* 0x0000000a0500720c */ /* 0x000fe40003f24070 */
[----:B------:R-:W-:-:S07]  /*2250*/  IABS R23, R53 ;  /* 0x0000003500177213 */ /* 0x000fce0000000000 */
[----:B------:R-:W-:-:S04]  /*2260*/  @!P0 IMAD.IADD R11, R11, 0x1, -R5 ;  /* 0x000000010b0b8824 */ /* 0x000fc800078e0a05 */
[----:B------:R-:W-:Y:S01]  /*2270*/  @!P1 IMAD.IADD R10, R10, 0x1, -R5 ;  /* 0x000000010a0a9824 */ /* 0x000fe200078e0a05 */
[----:B------:R-:W-:Y:S02]  /*2280*/  IABS R12, R24 ;  /* 0x00000018000c7213 */ /* 0x000fe40000000000 */
[----:B------:R-:W-:Y:S02]  /*2290*/  ISETP.GE.AND P1, PT, R24, RZ, PT ;  /* 0x000000ff1800720c */ /* 0x000fe40003f26270 */
[----:B------:R-:W-:Y:S01]  /*22a0*/  IABS R21, R51 ;  /* 0x0000003300157213 */ /* 0x000fe20000000000 */
[----:B------:R-:W-:-:S04]  /*22b0*/  IMAD.HI.U32 R7, R6, R12, RZ ;  /* 0x0000000c06077227 */ /* 0x000fc800078e00ff */
[----:B------:R-:W-:-:S04]  /*22c0*/  IMAD.MOV R7, RZ, RZ, -R7 ;  /* 0x000000ffff077224 */ /* 0x000fc800078e0a07 */
[----:B------:R-:W-:Y:S02]  /*22d0*/  IMAD R12, R5, R7, R12 ;  /* 0x00000007050c7224 */ /* 0x000fe400078e020c */
[----:B------:R-:W-:-:S03]  /*22e0*/  IMAD.HI.U32 R7, R6, R15, RZ ;  /* 0x0000000f06077227 */ /* 0x000fc600078e00ff */
[----:B------:R-:W-:Y:S01]  /*22f0*/  ISETP.GT.U32.AND P3, PT, R5, R12, PT ;  /* 0x0000000c0500720c */ /* 0x000fe20003f64070 */
[----:B------:R-:W-:Y:S01]  /*2300*/  IMAD.MOV R7, RZ, RZ, -R7 ;  /* 0x000000ffff077224 */ /* 0x000fe200078e0a07 */
[----:B------:R-:W-:-:S03]  /*2310*/  IABS R19, R49 ;  /* 0x0000003100137213 */ /* 0x000fc60000000000 */
[----:B------:R-:W-:Y:S01]  /*2320*/  IMAD R15, R5, R7, R15 ;  /* 0x00000007050f7224 */ /* 0x000fe200078e020f */
[----:B------:R-:W-:-:S04]  /*2330*/  IABS R7, R31 ;  /* 0x0000001f00077213 */ /* 0x000fc80000000000 */
[----:B------:R-:W-:Y:S01]  /*2340*/  ISETP.GT.U32.AND P5, PT, R5, R15, PT ;  /* 0x0000000f0500720c */ /* 0x000fe20003fa4070 */
[----:B------:R-:W-:Y:S01]  /*2350*/  IMAD.HI.U32 R14, R6, R7, RZ ;  /* 0x00000007060e7227 */ /* 0x000fe200078e00ff */
[----:B------:R-:W-:-:S03]  /*2360*/  IABS R6, R61 ;  /* 0x0000003d00067213 */ /* 0x000fc60000000000 */
[----:B------:R-:W-:Y:S02]  /*2370*/  IMAD.MOV R14, RZ, RZ, -R14 ;  /* 0x000000ffff0e7224 */ /* 0x000fe400078e0a0e */
[----:B------:R-:W-:Y:S01]  /*2380*/  @!P3 IMAD.IADD R12, R12, 0x1, -R5 ;  /* 0x000000010c0cb824 */ /* 0x000fe200078e0a05 */
[C---:B------:R-:W-:Y:S01]  /*2390*/  ISETP.GT.U32.AND P3, PT, R5.reuse, R9, PT ;  /* 0x000000090500720c */ /* 0x040fe20003f64070 */
[----:B------:R-:W-:Y:S01]  /*23a0*/  IMAD R7, R5, R14, R7 ;  /* 0x0000000e05077224 */ /* 0x000fe200078e0207 */
[----:B------:R-:W-:Y:S01]  /*23b0*/  IABS R22, R52 ;  /* 0x0000003400167213 */ /* 0x000fe20000000000 */
[----:B------:R-:W-:-:S03]  /*23c0*/  IMAD.HI.U32 R14, R0, R16, RZ ;  /* 0x00000010000e7227 */ /* 0x000fc600078e00ff */
[----:B------:R-:W-:Y:S01]  /*23d0*/  ISETP.GT.U32.AND P2, PT, R5, R7, PT ;  /* 0x000000070500720c */ /* 0x000fe20003f44070 */
[----:B------:R-:W-:Y:S01]  /*23e0*/  @!P5 IMAD.IADD R15, R15, 0x1, -R5 ;  /* 0x000000010f0fd824 */ /* 0x000fe200078e0a05 */
[C---:B------:R-:W-:Y:S01]  /*23f0*/  ISETP.GT.U32.AND P5, PT, R5.reuse, R12, PT ;  /* 0x0000000c0500720c */ /* 0x040fe20003fa4070 */
[----:B------:R-:W-:Y:S02]  /*2400*/  IMAD.MOV R14, RZ, RZ, -R14 ;  /* 0x000000ffff0e7224 */ /* 0x000fe400078e0a0e */
[----:B------:R-:W-:Y:S01]  /*2410*/  IMAD.HI.U32 R17, R0, R6, RZ ;  /* 0x0000000600117227 */ /* 0x000fe200078e00ff */
[----:B------:R-:W-:-:S03]  /*2420*/  ISETP.GT.U32.AND P6, PT, R5, R15, PT ;  /* 0x0000000f0500720c */ /* 0x000fc60003fc4070 */
[--C-:B------:R-:W-:Y:S02]  /*2430*/  @!P3 IMAD.IADD R9, R9, 0x1, -R5.reuse ;  /* 0x000000010909b824 */ /* 0x100fe400078e0a05 */
[----:B------:R-:W-:Y:S01]  /*2440*/  IMAD R14, R4, R14, R16 ;  /* 0x0000000e040e7224 */ /* 0x000fe200078e0210 */
[----:B------:R-:W-:Y:S01]  /*2450*/  IABS R16, R25 ;  /* 0x0000001900107213 */ /* 0x000fe20000000000 */
[--C-:B------:R-:W-:Y:S01]  /*2460*/  @!P2 IMAD.IADD R7, R7, 0x1, -R5.reuse ;  /* 0x000000010707a824 */ /* 0x100fe200078e0a05 */
[C---:B------:R-:W-:Y:S01]  /*2470*/  ISETP.GT.U32.AND P3, PT, R5.reuse, R9, PT ;  /* 0x000000090500720c */ /* 0x040fe20003f64070 */
[----:B------:R-:W-:Y:S01]  /*2480*/  @!P5 IMAD.IADD R12, R12, 0x1, -R5 ;  /* 0x000000010c0cd824 */ /* 0x000fe200078e0a05 */
[C---:B------:R-:W-:Y:S01]  /*2490*/  ISETP.GT.U32.AND P5, PT, R5.reuse, R13, PT ;  /* 0x0000000d0500720c */ /* 0x040fe20003fa4070 */
[----:B------:R-:W-:Y:S01]  /*24a0*/  IMAD.MOV R17, RZ, RZ, -R17 ;  /* 0x000000ffff117224 */ /* 0x000fe200078e0a11 */
[----:B------:R-:W-:Y:S01]  /*24b0*/  ISETP.GT.U32.AND P0, PT, R5, R7, PT ;  /* 0x000000070500720c */ /* 0x000fe20003f04070 */
[----:B------:R-:W-:Y:S01]  /*24c0*/  @!P6 IMAD.IADD R15, R15, 0x1, -R5 ;  /* 0x000000010f0fe824 */ /* 0x000fe200078e0a05 */
[----:B------:R-:W-:Y:S01]  /*24d0*/  ISETP.GT.U32.AND P2, PT, R5, R8, PT ;  /* 0x000000080500720c */ /* 0x000fe20003f44070 */
[----:B------:R-:W-:Y:S01]  /*24e0*/  @!P1 IMAD.MOV R12, RZ, RZ, -R12 ;  /* 0x000000ffff0c9224 */ /* 0x000fe200078e0a0c */
[----:B------:R-:W-:Y:S01]  /*24f0*/  ISETP.GE.AND P1, PT, R29, RZ, PT ;  /* 0x000000ff1d00720c */ /* 0x000fe20003f26270 */
[----:B------:R-:W-:Y:S01]  /*2500*/  IMAD R6, R4, R17, R6 ;  /* 0x0000001104067224 */ /* 0x000fe200078e0206 */
[----:B------:R-:W-:-:S02]  /*2510*/  ISETP.GE.AND P6, PT, R61, RZ, PT ;  /* 0x000000ff3d00720c */ /* 0x000fc40003fc6270 */
[----:B------:R-:W-:Y:S01]  /*2520*/  IABS R61, R38 ;  /* 0x00000026003d7213 */ /* 0x000fe20000000000 */
[--C-:B------:R-:W-:Y:S01]  /*2530*/  @!P3 IMAD.IADD R9, R9, 0x1, -R5.reuse ;  /* 0x000000010909b824 */ /* 0x100fe200078e0a05 */
[----:B------:R-:W-:Y:S01]  /*2540*/  ISETP.GE.AND P3, PT, R28, RZ, PT ;  /* 0x000000ff1c00720c */ /* 0x000fe20003f66270 */
[--C-:B------:R-:W-:Y:S01]  /*2550*/  @!P5 IMAD.IADD R13, R13, 0x1, -R5.reuse ;  /* 0x000000010d0dd824 */ /* 0x100fe200078e0a05 */
[----:B------:R-:W-:Y:S01]  /*2560*/  ISETP.GE.AND P5, PT, R26, RZ, PT ;  /* 0x000000ff1a00720c */ /* 0x000fe20003fa6270 */
[--C-:B------:R-:W-:Y:S01]  /*2570*/  @!P0 IMAD.IADD R7, R7, 0x1, -R5.reuse ;  /* 0x0000000107078824 */ /* 0x100fe200078e0a05 */
[----:B------:R-:W-:Y:S01]  /*2580*/  ISETP.GE.AND P0, PT, R27, RZ, PT ;  /* 0x000000ff1b00720c */ /* 0x000fe20003f06270 */
[----:B------:R-:W-:Y:S01]  /*2590*/  @!P2 IMAD.IADD R8, R8, 0x1, -R5 ;  /* 0x000000010808a824 */ /* 0x000fe200078e0a05 */
[----:B------:R-:W-:Y:S01]  /*25a0*/  ISETP.GE.AND P2, PT, R25, RZ, PT ;  /* 0x000000ff1900720c */ /* 0x000fe20003f46270 */
[----:B------:R-:W-:Y:S01]  /*25b0*/  IMAD.MOV.U32 R5, RZ, RZ, R16 ;  /* 0x000000ffff057224 */ /* 0x000fe200078e0010 */
[----:B------:R-:W-:Y:S01]  /*25c0*/  IABS R16, R33 ;  /* 0x0000002100107213 */ /* 0x000fe20000000000 */
[----:B------:R-:W-:Y:S01]  /*25d0*/  @!P1 IMAD.MOV R8, RZ, RZ, -R8 ;  /* 0x000000ffff089224 */ /* 0x000fe200078e0a08 */
[----:B------:R-:W-:Y:S01]  /*25e0*/  ISETP.GE.AND P1, PT, R32, RZ, PT ;  /* 0x000000ff2000720c */ /* 0x000fe20003f26270 */
[----:B------:R-:W-:-:S04]  /*25f0*/  IMAD.HI.U32 R17, R0, R5, RZ ;  /* 0x0000000500117227 */ /* 0x000fc800078e00ff */
[----:B------:R-:W-:Y:S01]  /*2600*/  @!P5 IMAD.MOV R11, RZ, RZ, -R11 ;  /* 0x000000ffff0bd224 */ /* 0x000fe200078e0a0b */
[----:B------:R-:W-:Y:S01]  /*2610*/  ISETP.GE.AND P5, PT, R30, RZ, PT ;  /* 0x000000ff1e00720c */ /* 0x000fe20003fa6270 */
[----:B------:R-:W-:Y:S01]  /*2620*/  @!P0 IMAD.MOV R15, RZ, RZ, -R15 ;  /* 0x000000ffff0f8224 */ /* 0x000fe200078e0a0f */
[----:B------:R-:W-:Y:S01]  /*2630*/  ISETP.GE.AND P0, PT, R31, RZ, PT ;  /* 0x000000ff1f00720c */ /* 0x000fe20003f06270 */
[----:B------:R-:W-:Y:S01]  /*2640*/  @!P3 IMAD.MOV R10, RZ, RZ, -R10 ;  /* 0x000000ffff0ab224 */ /* 0x000fe200078e0a0a */
[----:B------:R-:W-:Y:S01]  /*2650*/  ISETP.GT.U32.AND P3, PT, R4, R14, PT ;  /* 0x0000000e0400720c */ /* 0x000fe20003f64070 */
[----:B------:R-:W-:Y:S01]  /*2660*/  IMAD.HI.U32 R18, R0, R16, RZ ;  /* 0x0000001000127227 */ /* 0x000fe200078e00ff */
[----:B------:R-:W-:Y:S02]  /*2670*/  IABS R27, R59 ;  /* 0x0000003b001b7213 */ /* 0x000fe40000000000 */
[----:B------:R-:W-:Y:S01]  /*2680*/  IABS R25, R55 ;  /* 0x0000003700197213 */ /* 0x000fe20000000000 */
[----:B------:R-:W-:-:S02]  /*2690*/  IMAD.MOV R18, RZ, RZ, -R18 ;  /* 0x000000ffff127224 */ /* 0x000fc400078e0a12 */
[----:B------:R-:W-:Y:S02]  /*26a0*/  IMAD.MOV R17, RZ, RZ, -R17 ;  /* 0x000000ffff117224 */ /* 0x000fe400078e0a11 */
[----:B------:R-:W-:Y:S01]  /*26b0*/  IMAD R16, R4, R18, R16 ;  /* 0x0000001204107224 */ /* 0x000fe200078e0210 */
[----:B------:R-:W-:Y:S01]  /*26c0*/  LOP3.LUT R18, RZ, R2, RZ, 0x33, !PT ;  /* 0x00000002ff127212 */ /* 0x000fe200078e33ff */
[----:B------:R-:W-:Y:S01]  /*26d0*/  @!P5 IMAD.MOV R13, RZ, RZ, -R13 ;  /* 0x000000ffff0dd224 */ /* 0x000fe200078e0a0d */
[----:B------:R-:W-:Y:S01]  /*26e0*/  ISETP.NE.AND P5, PT, R2, RZ, PT ;  /* 0x000000ff0200720c */ /* 0x000fe20003fa5270 */
[----:B------:R-:W-:Y:S01]  /*26f0*/  @!P3 IMAD.IADD R14, R14, 0x1, -R4 ;  /* 0x000000010e0eb824 */ /* 0x000fe200078e0a04 */
[----:B------:R-:W-:Y:S01]  /*2700*/  IABS R2, R35 ;  /* 0x0000002300027213 */ /* 0x000fe20000000000 */
[----:B------:R-:W-:Y:S01]  /*2710*/  @!P0 IMAD.MOV R7, RZ, RZ, -R7 ;  /* 0x000000ffff078224 */ /* 0x000fe200078e0a07 */
[----:B------:R-:W-:Y:S01]  /*2720*/  ISETP.GT.U32.AND P0, PT, R4, R6, PT ;  /* 0x000000060400720c */ /* 0x000fe20003f04070 */
[----:B------:R-:W-:Y:S01]  /*2730*/  @!P1 IMAD.MOV R9, RZ, RZ, -R9 ;  /* 0x000000ffff099224 */ /* 0x000fe200078e0a09 */
[----:B------:R-:W-:Y:S01]  /*2740*/  SEL R3, R18, R12, !P5 ;  /* 0x0000000c12037207 */ /* 0x000fe20006800000 */
[C---:B------:R-:W-:Y:S01]  /*2750*/  IMAD R5, R4.reuse, R17, R5 ;  /* 0x0000001104057224 */ /* 0x040fe200078e0205 */
[----:B------:R-:W-:-:S02]  /*2760*/  ISETP.GT.U32.AND P3, PT, R4, R14, PT ;  /* 0x0000000e0400720c */ /* 0x000fc40003f64070 */
[C---:B------:R-:W-:Y:S01]  /*2770*/  SEL R12, R18.reuse, R11, !P5 ;  /* 0x0000000b120c7207 */ /* 0x040fe20006800000 */
[----:B------:R0:W-:Y:S01]  /*2780*/  STL [R1+0x37c], R3 ;  /* 0x00037c0301007387 */ /* 0x0001e20000100800 */
[C---:B------:R-:W-:Y:S02]  /*2790*/  SEL R11, R18.reuse, R15, !P5 ;  /* 0x0000000f120b7207 */ /* 0x040fe40006800000 */
[C---:B------:R-:W-:Y:S01]  /*27a0*/  SEL R8, R18.reuse, R8, !P5 ;  /* 0x0000000812087207 */ /* 0x040fe20006800000 */
[----:B------:R1:W-:Y:S01]  /*27b0*/  STL [R1+0x378], R12 ;  /* 0x0003780c01007387 */ /* 0x0003e20000100800 */
[----:B------:R-:W-:Y:S01]  /*27c0*/  SEL R7, R18, R7, !P5 ;  /* 0x0000000712077207 */ /* 0x000fe20006800000 */
[--C-:B------:R-:W-:Y:S01]  /*27d0*/  @!P0 IMAD.IADD R6, R6, 0x1, -R4.reuse ;  /* 0x0000000106068824 */ /* 0x100fe200078e0a04 */
[----:B------:R-:W-:Y:S01]  /*27e0*/  IABS R17, R34 ;  /* 0x0000002200117213 */ /* 0x000fe20000000000 */
[----:B------:R2:W-:Y:S01]  /*27f0*/  STL [R1+0x374], R11 ;  /* 0x0003740b01007387 */ /* 0x0005e20000100800 */
[----:B------:R-:W-:Y:S01]  /*2800*/  ISETP.GT.U32.AND P1, PT, R4, R5, PT ;  /* 0x000000050400720c */ /* 0x000fe20003f24070 */
[----:B------:R-:W-:Y:S01]  /*2810*/  @!P3 IMAD.IADD R14, R14, 0x1, -R4 ;  /* 0x000000010e0eb824 */ /* 0x000fe200078e0a04 */
[----:B0-----:R-:W-:-:S02]  /*2820*/  SEL R3, R18, R10, !P5 ;  /* 0x0000000a12037207 */ /* 0x001fc40006800000 */
[----:B------:R-:W-:Y:S02]  /*2830*/  ISETP.GT.U32.AND P3, PT, R4, R6, PT ;  /* 0x000000060400720c */ /* 0x000fe40003f64070 */
[----:B------:R-:W-:Y:S01]  /*2840*/  ISETP.GE.AND P0, PT, R33, RZ, PT ;  /* 0x000000ff2100720c */ /* 0x000fe20003f06270 */
[----:B------:R0:W-:Y:S01]  /*2850*/  STL [R1+0x370], R3 ;  /* 0x0003700301007387 */ /* 0x0001e20000100800 */
[----:B-1----:R-:W-:Y:S02]  /*2860*/  IABS R12, R42 ;  /* 0x0000002a000c7213 */ /* 0x002fe40000000000 */
[----:B--2---:R-:W-:Y:S01]  /*2870*/  IABS R11, R41 ;  /* 0x00000029000b7213 */ /* 0x004fe20000000000 */
[----:B------:R1:W-:Y:S01]  /*2880*/  STL [R1+0x36c], R8 ;  /* 0x00036c0801007387 */ /* 0x0003e20000100800 */
[----:B------:R-:W-:Y:S01]  /*2890*/  IABS R15, R45 ;  /* 0x0000002d000f7213 */ /* 0x000fe20000000000 */
[----:B------:R-:W-:Y:S01]  /*28a0*/  @!P1 IMAD.IADD R5, R5, 0x1, -R4 ;  /* 0x0000000105059824 */ /* 0x000fe200078e0a04 */
[----:B------:R-:W-:-:S02]  /*28b0*/  ISETP.GE.AND P1, PT, R34, RZ, PT ;  /* 0x000000ff2200720c */ /* 0x000fc40003f26270 */
[----:B0-----:R-:W-:Y:S01]  /*28c0*/  SEL R3, R18, R13, !P5 ;  /* 0x0000000d12037207 */ /* 0x001fe20006800000 */
[----:B------:R-:W-:Y:S01]  /*28d0*/  @!P3 IMAD.IADD R6, R6, 0x1, -R4 ;  /* 0x000000010606b824 */ /* 0x000fe200078e0a04 */
[----:B-1----:R-:W-:-:S03]  /*28e0*/  IABS R8, R36 ;  /* 0x0000002400087213 */ /* 0x002fc60000000000 */
[----:B------:R0:W-:Y:S04]  /*28f0*/  STL [R1+0x368], R3 ;  /* 0x0003680301007387 */ /* 0x0001e80000100800 */
[----:B------:R1:W-:Y:S01]  /*2900*/  STL [R1+0x364], R7 ;  /* 0x0003640701007387 */ /* 0x0003e20000100800 */
[----:B0-----:R-:W-:Y:S01]  /*2910*/  SEL R3, R18, R9, !P5 ;  /* 0x0000000912037207 */ /* 0x001fe20006800000 */
[----:B------:R-:W-:Y:S01]  /*2920*/  IMAD.HI.U32 R9, R0, R17, RZ ;  /* 0x0000001100097227 */ /* 0x000fe200078e00ff */
[----:B------:R-:W-:Y:S02]  /*2930*/  ISETP.GT.U32.AND P5, PT, R4, R16, PT ;  /* 0x000000100400720c */ /* 0x000fe40003fa4070 */
[----:B------:R-:W-:Y:S01]  /*2940*/  IABS R18, R48 ;  /* 0x0000003000127213 */ /* 0x000fe20000000000 */
[----:B-1----:R-:W-:Y:S01]  /*2950*/  IMAD.MOV.U32 R7, RZ, RZ, R2 ;  /* 0x000000ffff077224 */ /* 0x002fe200078e0002 */
[----:B------:R0:W-:Y:S01]  /*2960*/  STL [R1+0x360], R3 ;  /* 0x0003600301007387 */ /* 0x0001e20000100800 */
[----:B------:R-:W-:-:S02]  /*2970*/  IMAD.MOV.U32 R2, RZ, RZ, R8 ;  /* 0x000000ffff027224 */ /* 0x000fc400078e0008 */
[----:B------:R-:W-:Y:S02]  /*2980*/  IMAD.MOV R10, RZ, RZ, -R9 ;  /* 0x000000ffff0a7224 */ /* 0x000fe400078e0a09 */
[----:B------:R-:W-:-:S04]  /*2990*/  IMAD.HI.U32 R8, R0, R7, RZ ;  /* 0x0000000700087227 */ /* 0x000fc800078e00ff */
[C---:B------:R-:W-:Y:S02]  /*29a0*/  IMAD R17, R4.reuse, R10, R17 ;  /* 0x0000000a04117224 */ /* 0x040fe400078e0211 */
[----:B0-----:R-:W-:Y:S01]  /*29b0*/  IMAD.MOV.U32 R3, RZ, RZ, R14 ;  /* 0x000000ffff037224 */ /* 0x001fe200078e000e */
[----:B------:R-:W-:Y:S01]  /*29c0*/  IABS R14, R44 ;  /* 0x0000002c000e7213 */ /* 0x000fe20000000000 */
[----:B------:R-:W-:Y:S01]  /*29d0*/  IMAD.MOV R8, RZ, RZ, -R8 ;  /* 0x000000ffff087224 */ /* 0x000fe200078e0a08 */
[C---:B------:R-:W-:Y:S01]  /*29e0*/  ISETP.GT.U32.AND P3, PT, R4.reuse, R17, PT ;  /* 0x000000110400720c */ /* 0x040fe20003f64070 */
[----:B------:R-:W-:Y:S02]  /*29f0*/  @!P4 IMAD.MOV R3, RZ, RZ, -R3 ;  /* 0x000000ffff03c224 */ /* 0x000fe400078e0a03 */
[----:B------:R-:W-:Y:S01]  /*2a00*/  IMAD R7, R4, R8, R7 ;  /* 0x0000000804077224 */ /* 0x000fe200078e0207 */
[----:B------:R-:W-:Y:S01]  /*2a10*/  IABS R8, R37 ;  /* 0x0000002500087213 */ /* 0x000fe20000000000 */
[----:B------:R-:W-:Y:S01]  /*2a20*/  @!P5 IMAD.IADD R16, R16, 0x1, -R4 ;  /* 0x000000011010d824 */ /* 0x000fe200078e0a04 */
[----:B------:R0:W-:Y:S01]  /*2a30*/  STL [R1+0x1c], R3 ;  /* 0x00001c0301007387 */ /* 0x0001e20000100800 */
[----:B------:R-:W-:Y:S01]  /*2a40*/  ISETP.GT.U32.AND P5, PT, R4, R5, PT ;  /* 0x000000050400720c */ /* 0x000fe20003fa4070 */
[----:B------:R-:W-:-:S02]  /*2a50*/  IMAD.HI.U32 R9, R0, R2, RZ ;  /* 0x0000000200097227 */ /* 0x000fc400078e00ff */
[----:B------:R-:W-:Y:S02]  /*2a60*/  ISETP.GT.U32.AND P4, PT, R4, R16, PT ;  /* 0x000000100400720c */ /* 0x000fe40003f84070 */
[----:B------:R-:W-:Y:S02]  /*2a70*/  IMAD.MOV R9, RZ, RZ, -R9 ;  /* 0x000000ffff097224 */ /* 0x000fe400078e0a09 */
[----:B------:R-:W-:Y:S01]  /*2a80*/  @!P3 IMAD.IADD R17, R17, 0x1, -R4 ;  /* 0x000000011111b824 */ /* 0x000fe200078e0a04 */
[----:B------:R-:W-:Y:S01]  /*2a90*/  ISETP.GE.AND P3, PT, R36, RZ, PT ;  /* 0x000000ff2400720c */ /* 0x000fe20003f66270 */
[----:B0-----:R-:W-:Y:S02]  /*2aa0*/  IMAD.MOV.U32 R3, RZ, RZ, R6 ;  /* 0x000000ffff037224 */ /* 0x001fe400078e0006 */
[----:B------:R-:W-:Y:S02]  /*2ab0*/  IMAD.MOV.U32 R6, RZ, RZ, R8 ;  /* 0x000000ffff067224 */ /* 0x000fe400078e0008 */
[----:B------:R-:W-:Y:S01]  /*2ac0*/  @!P6 IMAD.MOV R3, RZ, RZ, -R3 ;  /* 0x000000ffff03e224 */ /* 0x000fe200078e0a03 */
[----:B------:R-:W-:Y:S01]  /*2ad0*/  ISETP.GT.U32.AND P6, PT, R4, R7, PT ;  /* 0x000000070400720c */ /* 0x000fe20003fc4070 */
[----:B------:R-:W-:-:S02]  /*2ae0*/  @!P5 IMAD.IADD R5, R5, 0x1, -R4 ;  /* 0x000000010505d824 */ /* 0x000fc400078e0a04 */
[----:B------:R-:W-:Y:S01]  /*2af0*/  IMAD.HI.U32 R10, R0, R6, RZ ;  /* 0x00000006000a7227 */ /* 0x000fe200078e00ff */
[----:B------:R0:W-:Y:S03]  /*2b00*/  STL [R1+0x18], R3 ;  /* 0x0000180301007387 */ /* 0x0001e60000100800 */
[----:B------:R-:W-:Y:S01]  /*2b10*/  @!P2 IMAD.MOV R5, RZ, RZ, -R5 ;  /* 0x000000ffff05a224 */ /* 0x000fe200078e0a05 */
[----:B------:R-:W-:Y:S01]  /*2b20*/  ISETP.GE.AND P2, PT, R37, RZ, PT ;  /* 0x000000ff2500720c */ /* 0x000fe20003f46270 */
[C---:B------:R-:W-:Y:S01]  /*2b30*/  IMAD R2, R4.reuse, R9, R2 ;  /* 0x0000000904027224 */ /* 0x040fe200078e0202 */
[----:B------:R-:W-:Y:S01]  /*2b40*/  IABS R9, R39 ;  /* 0x0000002700097213 */ /* 0x000fe20000000000 */
[----:B------:R-:W-:Y:S01]  /*2b50*/  IMAD.MOV R10, RZ, RZ, -R10 ;  /* 0x000000ffff0a7224 */ /* 0x000fe200078e0a0a */
[----:B------:R1:W-:Y:S01]  /*2b60*/  STL [R1+0x14], R5 ;  /* 0x0000140501007387 */ /* 0x0003e20000100800 */
[--C-:B------:R-:W-:Y:S01]  /*2b70*/  @!P6 IMAD.IADD R7, R7, 0x1, -R4.reuse ;  /* 0x000000010707e824 */ /* 0x100fe200078e0a04 */
[----:B------:R-:W-:Y:S01]  /*2b80*/  ISETP.GT.U32.AND P6, PT, R4, R17, PT ;  /* 0x000000110400720c */ /* 0x000fe20003fc4070 */
[----:B------:R-:W-:Y:S01]  /*2b90*/  @!P4 IMAD.IADD R16, R16, 0x1, -R4 ;  /* 0x000000011010c824 */ /* 0x000fe200078e0a04 */
[----:B------:R-:W-:Y:S01]  /*2ba0*/  ISETP.GT.U32.AND P5, PT, R4, R2, PT ;  /* 0x000000020400720c */ /* 0x000fe20003fa4070 */
[----:B------:R-:W-:Y:S01]  /*2bb0*/  IMAD.HI.U32 R8, R0, R61, RZ ;  /* 0x0000003d00087227 */ /* 0x000fe200078e00ff */
[----:B------:R-:W-:-:S03]  /*2bc0*/  ISETP.GE.AND P4, PT, R35, RZ, PT ;  /* 0x000000ff2300720c */ /* 0x000fc60003f86270 */
[----:B0-----:R-:W-:Y:S01]  /*2bd0*/  IMAD.MOV.U32 R3, RZ, RZ, R16 ;  /* 0x000000ffff037224 */ /* 0x001fe200078e0010 */
[----:B------:R-:W-:Y:S01]  /*2be0*/  IABS R16, R46 ;  /* 0x0000002e00107213 */ /* 0x000fe20000000000 */
[----:B-1----:R-:W-:Y:S01]  /*2bf0*/  IMAD R5, R4, R10, R6 ;  /* 0x0000000a04057224 */ /* 0x002fe200078e0206 */
[----:B------:R-:W-:Y:S01]  /*2c00*/  IABS R10, R40 ;  /* 0x00000028000a7213 */ /* 0x000fe20000000000 */
[----:B------:R-:W-:-:S04]  /*2c10*/  IMAD.HI.U32 R6, R0, R9, RZ ;  /* 0x0000000900067227 */ /* 0x000fc800078e00ff */
[----:B------:R-:W-:Y:S01]  /*2c20*/  @!P6 IMAD.IADD R17, R17, 0x1, -R4 ;  /* 0x000000011111e824 */ /* 0x000fe200078e0a04 */
[----:B------:R-:W-:Y:S01]  /*2c30*/  ISETP.GT.U32.AND P6, PT, R4, R5, PT ;  /* 0x000000050400720c */ /* 0x000fe20003fc4070 */
[----:B------:R-:W-:Y:S02]  /*2c40*/  IMAD.MOV R6, RZ, RZ, -R6 ;  /* 0x000000ffff067224 */ /* 0x000fe400078e0a06 */
[----:B------:R-:W-:Y:S01]  /*2c50*/  @!P5 IMAD.IADD R2, R2, 0x1, -R4 ;  /* 0x000000010202d824 */ /* 0x000fe200078e0a04 */
[C---:B------:R-:W-:Y:S01]  /*2c60*/  ISETP.GT.U32.AND P5, PT, R4.reuse, R7, PT ;  /* 0x000000070400720c */ /* 0x040fe20003fa4070 */
[----:B------:R-:W-:Y:S02]  /*2c70*/  @!P0 IMAD.MOV R3, RZ, RZ, -R3 ;  /* 0x000000ffff038224 */ /* 0x000fe400078e0a03 */
[C---:B------:R-:W-:Y:S01]  /*2c80*/  IMAD R9, R4.reuse, R6, R9 ;  /* 0x0000000604097224 */ /* 0x040fe200078e0209 */
[----:B------:R-:W-:Y:S01]  /*2c90*/  ISETP.GT.U32.AND P0, PT, R4, R2, PT ;  /* 0x000000020400720c */ /* 0x000fe20003f04070 */
[----:B------:R-:W-:Y:S01]  /*2ca0*/  IMAD.MOV R8, RZ, RZ, -R8 ;  /* 0x000000ffff087224 */ /* 0x000fe200078e0a08 */
[----:B------:R0:W-:Y:S01]  /*2cb0*/  STL [R1+0x10], R3 ;  /* 0x0000100301007387 */ /* 0x0001e20000100800 */
[----:B------:R-:W-:-:S04]  /*2cc0*/  IMAD.HI.U32 R6, R0, R10, RZ ;  /* 0x0000000a00067227 */ /* 0x000fc800078e00ff */
[--C-:B------:R-:W-:Y:S01]  /*2cd0*/  @!P6 IMAD.IADD R5, R5, 0x1, -R4.reuse ;  /* 0x000000010505e824 */ /* 0x100fe200078e0a04 */
[C---:B------:R-:W-:Y:S01]  /*2ce0*/  ISETP.GT.U32.AND P6, PT, R4.reuse, R9, PT ;  /* 0x000000090400720c */ /* 0x040fe20003fc4070 */
[----:B------:R-:W-:Y:S02]  /*2cf0*/  @!P5 IMAD.IADD R7, R7, 0x1, -R4 ;  /* 0x000000010707d824 */ /* 0x000fe400078e0a04 */
[----:B------:R-:W-:Y:S02]  /*2d00*/  IMAD R61, R4, R8, R61 ;  /* 0x00000008043d7224 */ /* 0x000fe400078e023d */
[----:B0-----:R-:W-:Y:S01]  /*2d10*/  IMAD.MOV.U32 R3, RZ, RZ, R17 ;  /* 0x000000ffff037224 */ /* 0x001fe200078e0011 */
[----:B------:R-:W-:Y:S01]  /*2d20*/  IABS R17, R47 ;  /* 0x0000002f00117213 */ /* 0x000fe20000000000 */
[----:B------:R-:W-:Y:S01]  /*2d30*/  IMAD.HI.U32 R8, R0, R11, RZ ;  /* 0x0000000b00087227 */ /* 0x000fe200078e00ff */
[----:B------:R-:W-:-:S03]  /*2d40*/  ISETP.GT.U32.AND P5, PT, R4, R61, PT ;  /* 0x0000003d0400720c */ /* 0x000fc60003fa4070 */
[----:B------:R-:W-:Y:S01]  /*2d50*/  @!P1 IMAD.MOV R3, RZ, RZ, -R3 ;  /* 0x000000ffff039224 */ /* 0x000fe200078e0a03 */
[----:B------:R-:W-:Y:S01]  /*2d60*/  ISETP.GT.U32.AND P1, PT, R4, R5, PT ;  /* 0x000000050400720c */ /* 0x000fe20003f24070 */
[----:B------:R-:W-:Y:S02]  /*2d70*/  @!P6 IMAD.IADD R9, R9, 0x1, -R4 ;  /* 0x000000010909e824 */ /* 0x000fe400078e0a04 */
[----:B------:R-:W-:Y:S01]  /*2d80*/  IMAD.MOV R8, RZ, RZ, -R8 ;  /* 0x000000ffff087224 */ /* 0x000fe200078e0a08 */
[----:B------:R0:W-:Y:S01]  /*2d90*/  STL [R1+0xc], R3 ;  /* 0x00000c0301007387 */ /* 0x0001e20000100800 */
[----:B------:R-:W-:Y:S01]  /*2da0*/  @!P0 IMAD.IADD R2, R2, 0x1, -R4 ;  /* 0x0000000102028824 */ /* 0x000fe200078e0a04 */
[C---:B------:R-:W-:Y:S01]  /*2db0*/  ISETP.GT.U32.AND P6, PT, R4.reuse, R9, PT ;  /* 0x000000090400720c */ /* 0x040fe20003fc4070 */
[----:B------:R-:W-:Y:S01]  /*2dc0*/  IMAD R11, R4, R8, R11 ;  /* 0x00000008040b7224 */ /* 0x000fe200078e020b */
[----:B------:R-:W-:Y:S01]  /*2dd0*/  ISETP.GE.AND P0, PT, R38, RZ, PT ;  /* 0x000000ff2600720c */ /* 0x000fe20003f06270 */
[----:B------:R-:W-:-:S02]  /*2de0*/  IMAD.MOV R6, RZ, RZ, -R6 ;  /* 0x000000ffff067224 */ /* 0x000fc400078e0a06 */
[----:B------:R-:W-:Y:S01]  /*2df0*/  @!P3 IMAD.MOV R2, RZ, RZ, -R2 ;  /* 0x000000ffff02b224 */ /* 0x000fe200078e0a02 */
[----:B------:R-:W-:Y:S01]  /*2e00*/  ISETP.GE.AND P3, PT, R40, RZ, PT ;  /* 0x000000ff2800720c */ /* 0x000fe20003f66270 */
[----:B------:R-:W-:Y:S02]  /*2e10*/  @!P1 IMAD.IADD R5, R5, 0x1, -R4 ;  /* 0x0000000105059824 */ /* 0x000fe400078e0a04 */
[----:B0-----:R-:W-:Y:S02]  /*2e20*/  IMAD.MOV.U32 R3, RZ, RZ, R7 ;  /* 0x000000ffff037224 */ /* 0x001fe400078e0007 */
[----:B------:R-:W-:-:S04]  /*2e30*/  IMAD.HI.U32 R7, R0, R12, RZ ;  /* 0x0000000c00077227 */ /* 0x000fc800078e00ff */
[----:B------:R-:W-:Y:S02]  /*2e40*/  @!P4 IMAD.MOV R3, RZ, RZ, -R3 ;  /* 0x000000ffff03c224 */ /* 0x000fe400078e0a03 */
[----:B------:R-:W-:Y:S02]  /*2e50*/  IMAD.MOV R7, RZ, RZ, -R7 ;  /* 0x000000ffff077224 */ /* 0x000fe400078e0a07 */
[----:B------:R-:W-:Y:S01]  /*2e60*/  @!P6 IMAD.IADD R9, R9, 0x1, -R4 ;  /* 0x000000010909e824 */ /* 0x000fe200078e0a04 */
[----:B------:R0:W-:Y:S01]  /*2e70*/  STL [R1+0x8], R3 ;  /* 0x0000080301007387 */ /* 0x0001e20000100800 */
[C---:B------:R-:W-:Y:S02]  /*2e80*/  IMAD R12, R4.reuse, R7, R12 ;  /* 0x00000007040c7224 */ /* 0x040fe400078e020c */
[C---:B------:R-:W-:Y:S01]  /*2e90*/  IMAD R10, R4.reuse, R6, R10 ;  /* 0x00000006040a7224 */ /* 0x040fe200078e020a */
[----:B------:R-:W-:Y:S01]  /*2ea0*/  IABS R6, R43 ;  /* 0x0000002b00067213 */ /* 0x000fe20000000000 */
[----:B------:R1:W-:Y:S01]  /*2eb0*/  STL [R1+0x4], R2 ;  /* 0x0000040201007387 */ /* 0x0003e20000100800 */
[C---:B------:R-:W-:Y:S01]  /*2ec0*/  ISETP.GT.U32.AND P6, PT, R4.reuse, R12, PT ;  /* 0x0000000c0400720c */ /* 0x040fe20003fc4070 */
[----:B------:R-:W-:Y:S01]  /*2ed0*/  @!P5 IMAD.IADD R61, R61, 0x1, -R4 ;  /* 0x000000013d3dd824 */ /* 0x000fe200078e0a04 */
[----:B------:R-:W-:Y:S01]  /*2ee0*/  ISETP.GT.U32.AND P1, PT, R4, R10, PT ;  /* 0x0000000a0400720c */ /* 0x000fe20003f24070 */
[----:B0-----:R-:W-:Y:S01]  /*2ef0*/  IMAD.MOV.U32 R3, RZ, RZ, R5 ;  /* 0x000000ffff037224 */ /* 0x001fe200078e0005 */
[----:B------:R-:W-:Y:S01]  /*2f00*/  ISETP.GE.AND P5, PT, R39, RZ, PT ;  /* 0x000000ff2700720c */ /* 0x000fe20003fa6270 */
[----:B------:R-:W-:Y:S01]  /*2f10*/  IMAD.HI.U32 R5, R0, R16, RZ ;  /* 0x0000001000057227 */ /* 0x000fe200078e00ff */
[----:B------:R-:W-:-:S03]  /*2f20*/  ISETP.GT.U32.AND P4, PT, R4, R61, PT ;  /* 0x0000003d0400720c */ /* 0x000fc60003f84070 */
[----:B------:R-:W-:Y:S01]  /*2f30*/  @!P2 IMAD.MOV R3, RZ, RZ, -R3 ;  /* 0x000000ffff03a224 */ /* 0x000fe200078e0a03 */
[----:B------:R-:W-:Y:S01]  /*2f40*/  ISETP.GT.U32.AND P2, PT, R4, R11, PT ;  /* 0x0000000b0400720c */ /* 0x000fe20003f44070 */
[----:B-1----:R-:W-:-:S03]  /*2f50*/  IMAD.HI.U32 R2, R0, R6, RZ ;  /* 0x0000000600027227 */ /* 0x002fc600078e00ff */
[----:B------:R-:W-:Y:S01]  /*2f60*/  STL [R1], R3 ;  /* 0x0000000301007387 */ /* 0x000fe20000100800 */
[----:B------:R-:W-:Y:S02]  /*2f70*/  IMAD.MOV R2, RZ, RZ, -R2 ;  /* 0x000000ffff027224 */ /* 0x000fe400078e0a02 */
[----:B------:R-:W-:Y:S02]  /*2f80*/  @!P6 IMAD.IADD R12, R12, 0x1, -R4 ;  /* 0x000000010c0ce824 */ /* 0x000fe400078e0a04 */
[----:B------:R-:W-:Y:S02]  /*2f90*/  IMAD R13, R4, R2, R6 ;  /* 0x00000002040d7224 */ /* 0x000fe400078e0206 */
[----:B------:R-:W-:-:S04]  /*2fa0*/  IMAD.HI.U32 R2, R0, R14, RZ ;  /* 0x0000000e00027227 */ /* 0x000fc800078e00ff */
[----:B------:R-:W-:Y:S02]  /*2fb0*/  @!P2 IMAD.IADD R11, R11, 0x1, -R4 ;  /* 0x000000010b0ba824 */ /* 0x000fe400078e0a04 */
[----:B------:R-:W-:Y:S02]  /*2fc0*/  IMAD.MOV R2, RZ, RZ, -R2 ;  /* 0x000000ffff027224 */ /* 0x000fe400078e0a02 */
[----:B------:R-:W-:Y:S01]  /*2fd0*/  IMAD.HI.U32 R6, R0, R15, RZ ;  /* 0x0000000f00067227 */ /* 0x000fe200078e00ff */
[----:B------:R-:W-:-:S03]  /*2fe0*/  ISETP.GT.U32.AND P6, PT, R4, R11, PT ;  /* 0x0000000b0400720c */ /* 0x000fc60003fc4070 */
[----:B------:R-:W-:Y:S02]  /*2ff0*/  IMAD R14, R4, R2, R14 ;  /* 0x00000002040e7224 */ /* 0x000fe400078e020e */
[----:B------:R-:W-:Y:S02]  /*3000*/  IMAD.MOV R6, RZ, RZ, -R6 ;  /* 0x000000ffff067224 */ /* 0x000fe400078e0a06 */
[----:B------:R-:W-:-:S04]  /*3010*/  IMAD.HI.U32 R2, R0, R17, RZ ;  /* 0x0000001100027227 */ /* 0x000fc800078e00ff */
[C---:B------:R-:W-:Y:S02]  /*3020*/  IMAD R15, R4.reuse, R6, R15 ;  /* 0x00000006040f7224 */ /* 0x040fe400078e020f */
[----:B------:R-:W-:Y:S01]  /*3030*/  @!P6 IMAD.IADD R11, R11, 0x1, -R4 ;  /* 0x000000010b0be824 */ /* 0x000fe200078e0a04 */
[C---:B------:R-:W-:Y:S01]  /*3040*/  ISETP.GT.U32.AND P6, PT, R4.reuse, R14, PT ;  /* 0x0000000e0400720c */ /* 0x040fe20003fc4070 */
[----:B------:R-:W-:Y:S02]  /*3050*/  IMAD.MOV R2, RZ, RZ, -R2 ;  /* 0x000000ffff027224 */ /* 0x000fe400078e0a02 */
[----:B------:R-:W-:Y:S01]  /*3060*/  @!P4 IMAD.IADD R61, R61, 0x1, -R4 ;  /* 0x000000013d3dc824 */ /* 0x000fe200078e0a04 */
[----:B------:R-:W-:Y:S01]  /*3070*/  ISETP.GE.AND P4, PT, R41, RZ, PT ;  /* 0x000000ff2900720c */ /* 0x000fe20003f86270 */
[----:B------:R-:W-:Y:S02]  /*3080*/  IMAD R17, R4, R2, R17 ;  /* 0x0000000204117224 */ /* 0x000fe400078e0211 */
[----:B------:R-:W-:-:S04]  /*3090*/  IMAD.HI.U32 R2, R0, R18, RZ ;  /* 0x0000001200027227 */ /* 0x000fc800078e00ff */
[----:B------:R-:W-:Y:S01]  /*30a0*/  @!P0 IMAD.MOV R61, RZ, RZ, -R61 ;  /* 0x000000ffff3d8224 */ /* 0x000fe200078e0a3d */
[----:B------:R-:W-:Y:S01]  /*30b0*/  ISETP.GT.U32.AND P0, PT, R4, R12, PT ;  /* 0x0000000c0400720c */ /* 0x000fe20003f04070 */
[--C-:B------:R-:W-:Y:S01]  /*30c0*/  @!P6 IMAD.IADD R14, R14, 0x1, -R4.reuse ;  /* 0x000000010e0ee824 */ /* 0x100fe200078e0a04 */
[----:B------:R-:W-:Y:S01]  /*30d0*/  ISETP.GT.U32.AND P6, PT, R4, R15, PT ;  /* 0x0000000f0400720c */ /* 0x000fe20003fc4070 */
[----:B------:R-:W-:Y:S01]  /*30e0*/  @!P1 IMAD.IADD R10, R10, 0x1, -R4 ;  /* 0x000000010a0a9824 */ /* 0x000fe200078e0a04 */
[----:B------:R-:W-:Y:S01]  /*30f0*/  ISETP.GE.AND P1, PT, R42, RZ, PT ;  /* 0x000000ff2a00720c */ /* 0x000fe20003f26270 */
[----:B------:R-:W-:Y:S01]  /*3100*/  IMAD.MOV R2, RZ, RZ, -R2 ;  /* 0x000000ffff027224 */ /* 0x000fe200078e0a02 */
[----:B------:R-:W-:Y:S01]  /*3110*/  STL [R1+0x2414], R61 ;  /* 0x0024143d01007387 */ /* 0x000fe20000100800 */
[----:B------:R-:W-:Y:S01]  /*3120*/  @!P5 IMAD.MOV R9, RZ, RZ, -R9 ;  /* 0x000000ffff09d224 */ /* 0x000fe200078e0a09 */
[C---:B------:R-:W-:Y:S01]  /*3130*/  ISETP.GT.U32.AND P2, PT, R4.reuse, R10, PT ;  /* 0x0000000a0400720c */ /* 0x040fe20003f44070 */
[C---:B------:R-:W-:Y:S01]  /*3140*/  IMAD R18, R4.reuse, R2, R18 ;  /* 0x0000000204127224 */ /* 0x040fe200078e0212 */
[C---:B------:R-:W-:Y:S01]  /*3150*/  ISETP.GT.U32.AND P5, PT, R4.reuse, R13, PT ;  /* 0x0000000d0400720c */ /* 0x040fe20003fa4070 */
[----:B------:R-:W-:Y:S01]  /*3160*/  IMAD.MOV R5, RZ, RZ, -R5 ;  /* 0x000000ffff057224 */ /* 0x000fe200078e0a05 */
[----:B------:R-:W-:Y:S01]  /*3170*/  STL [R1+0x2418], R9 ;  /* 0x0024180901007387 */ /* 0x000fe20000100800 */
[----:B------:R-:W-:Y:S01]  /*3180*/  @!P4 IMAD.MOV R11, RZ, RZ, -R11 ;  /* 0x000000ffff0bc224 */ /* 0x000fe200078e0a0b */
[----:B------:R-:W-:Y:S01]  /*3190*/  ISETP.GT.U32.AND P4, PT, R4, R14, PT ;  /* 0x0000000e0400720c */ /* 0x000fe20003f84070 */
[----:B------:R-:W-:-:S02]  /*31a0*/  @!P6 IMAD.IADD R15, R15, 0x1, -R4 ;  /* 0x000000010f0fe824 */ /* 0x000fc400078e0a04 */
[----:B------:R-:W-:Y:S01]  /*31b0*/  @!P0 IMAD.IADD R12, R12, 0x1, -R4 ;  /* 0x000000010c0c8824 */ /* 0x000fe200078e0a04 */
[----:B------:R-:W-:Y:S01]  /*31c0*/  ISETP.GE.AND P0, PT, R44, RZ, PT ;  /* 0x000000ff2c00720c */ /* 0x000fe20003f06270 */
[C---:B------:R-:W-:Y:S01]  /*31d0*/  IMAD R16, R4.reuse, R5, R16 ;  /* 0x0000000504107224 */ /* 0x040fe200078e0210 */
[----:B------:R-:W-:Y:S01]  /*31e0*/  ISETP.GT.U32.AND P6, PT, R4, R15, PT ;  /* 0x0000000f0400720c */ /* 0x000fe20003fc4070 */
[----:B------:R-:W-:Y:S02]  /*31f0*/  @!P1 IMAD.MOV R12, RZ, RZ, -R12 ;  /* 0x000000ffff0c9224 */ /* 0x000fe400078e0a0c */
[--C-:B------:R-:W-:Y:S01]  /*3200*/  @!P2 IMAD.IADD R10, R10, 0x1, -R4.reuse ;  /* 0x000000010a0aa824 */ /* 0x100fe200078e0a04 */
[----:B------:R-:W-:Y:S01]  /*3210*/  ISETP.GT.U32.AND P1, PT, R4, R16, PT ;  /* 0x000000100400720c */ /* 0x000fe20003f24070 */
[----:B------:R-:W-:Y:S01]  /*3220*/  @!P5 IMAD.IADD R13, R13, 0x1, -R4 ;  /* 0x000000010d0dd824 */ /* 0x000fe200078e0a04 */
[----:B------:R-:W-:Y:S01]  /*3230*/  ISETP.GE.AND P2, PT, R43, RZ, PT ;  /* 0x000000ff2b00720c */ /* 0x000fe20003f46270 */
[----:B------:R-:W-:Y:S01]  /*3240*/  IMAD.HI.U32 R2, R0, R20, RZ ;  /* 0x0000001400027227 */ /* 0x000fe200078e00ff */
[----:B------:R-:W-:-:S03]  /*3250*/  ISETP.GE.AND P5, PT, R45, RZ, PT ;  /* 0x000000ff2d00720c */ /* 0x000fc60003fa6270 */
[----:B------:R-:W-:Y:S01]  /*3260*/  @!P3 IMAD.MOV R10, RZ, RZ, -R10 ;  /* 0x000000ffff0ab224 */ /* 0x000fe200078e0a0a */
[C---:B------:R-:W-:Y:S01]  /*3270*/  ISETP.GT.U32.AND P3, PT, R4.reuse, R13, PT ;  /* 0x0000000d0400720c */ /* 0x040fe20003f64070 */
[--C-:B------:R-:W-:Y:S01]  /*3280*/  @!P6 IMAD.IADD R15, R15, 0x1, -R4.reuse ;  /* 0x000000010f0fe824 */ /* 0x100fe200078e0a04 */
[----:B------:R-:W-:Y:S01]  /*3290*/  ISETP.GT.U32.AND P6, PT, R4, R18, PT ;  /* 0x000000120400720c */ /* 0x000fe20003fc4070 */
[----:B------:R-:W-:Y:S01]  /*32a0*/  @!P4 IMAD.IADD R14, R14, 0x1, -R4 ;  /* 0x000000010e0ec824 */ /* 0x000fe200078e0a04 */
[----:B------:R-:W-:Y:S01]  /*32b0*/  ISETP.GE.AND P4, PT, R46, RZ, PT ;  /* 0x000000ff2e00720c */ /* 0x000fe20003f86270 */
[----:B------:R-:W-:Y:S01]  /*32c0*/  IMAD.MOV R2, RZ, RZ, -R2 ;  /* 0x000000ffff027224 */ /* 0x000fe200078e0a02 */
[----:B------:R-:W-:Y:S01]  /*32d0*/  STL [R1+0x241c], R10 ;  /* 0x00241c0a01007387 */ /* 0x000fe20000100800 */
[----:B------:R-:W-:Y:S02]  /*32e0*/  @!P0 IMAD.MOV R14, RZ, RZ, -R14 ;  /* 0x000000ffff0e8224 */ /* 0x000fe400078e0a0e */
[----:B------:R-:W-:Y:S01]  /*32f0*/  IMAD R20, R4, R2, R20 ;  /* 0x0000000204147224 */ /* 0x000fe200078e0214 */
[----:B------:R-:W-:Y:S01]  /*3300*/  STL [R1+0x2420], R11 ;  /* 0x0024200b01007387 */ /* 0x000fe20000100800 */
[----:B------:R-:W-:-:S03]  /*3310*/  IMAD.HI.U32 R2, R0, R22, RZ ;  /* 0x0000001600027227 */ /* 0x000fc600078e00ff */
[----:B------:R-:W-:Y:S01]  /*3320*/  STL [R1+0x2424], R12 ;  /* 0x0024240c01007387 */ /* 0x000fe20000100800 */
[--C-:B------:R-:W-:Y:S01]  /*3330*/  @!P6 IMAD.IADD R18, R18, 0x1, -R4.reuse ;  /* 0x000000011212e824 */ /* 0x100fe200078e0a04 */
[----:B------:R-:W-:Y:S01]  /*3340*/  ISETP.GT.U32.AND P6, PT, R4, R20, PT ;  /* 0x000000140400720c */ /* 0x000fe20003fc4070 */
[----:B------:R-:W-:Y:S02]  /*3350*/  @!P1 IMAD.IADD R16, R16, 0x1, -R4 ;  /* 0x0000000110109824 */ /* 0x000fe400078e0a04 */
[----:B------:R-:W-:Y:S01]  /*3360*/  IMAD.MOV R2, RZ, RZ, -R2 ;  /* 0x000000ffff027224 */ /* 0x000fe200078e0a02 */
[C---:B------:R-:W-:Y:S01]  /*3370*/  ISETP.GT.U32.AND P0, PT, R4.reuse, R18, PT ;  /* 0x000000120400720c */ /* 0x040fe20003f04070 */
[----:B------:R-:W-:Y:S01]  /*3380*/  @!P3 IMAD.IADD R13, R13, 0x1, -R4 ;  /* 0x000000010d0db824 */ /* 0x000fe200078e0a04 */
[C---:B------:R-:W-:Y:S01]  /*3390*/  ISETP.GT.U32.AND P1, PT, R4.reuse, R16, PT ;  /* 0x000000100400720c */ /* 0x040fe20003f24070 */
[C---:B------:R-:W-:Y:S01]  /*33a0*/  IMAD R22, R4.reuse, R2, R22 ;  /* 0x0000000204167224 */ /* 0x040fe200078e0216 */
[----:B------:R-:W-:Y:S01]  /*33b0*/  ISETP.GT.U32.AND P3, PT, R4, R17, PT ;  /* 0x000000110400720c */ /* 0x000fe20003f64070 */
[----:B------:R-:W-:Y:S01]  /*33c0*/  IMAD.HI.U32 R5, R0, R19, RZ ;  /* 0x0000001300057227 */ /* 0x000fe200078e00ff */
[----:B------:R-:W-:-:S03]  /*33d0*/  IABS R2, R54 ;  /* 0x0000003600027213 */ /* 0x000fc60000000000 */
[----:B------:R-:W-:Y:S02]  /*33e0*/  IMAD.MOV R5, RZ, RZ, -R5 ;  /* 0x000000ffff057224 */ /* 0x000fe400078e0a05 */
[----:B------:R-:W-:Y:S02]  /*33f0*/  @!P2 IMAD.MOV R13, RZ, RZ, -R13 ;  /* 0x000000ffff0da224 */ /* 0x000fe400078e0a0d */
[--C-:B------:R-:W-:Y:S01]  /*3400*/  @!P0 IMAD.IADD R18, R18, 0x1, -R4.reuse ;  /* 0x0000000112128824 */ /* 0x100fe200078e0a04 */
[----:B------:R-:W-:Y:S01]  /*3410*/  ISETP.GT.U32.AND P0, PT, R4, R22, PT ;  /* 0x000000160400720c */ /* 0x000fe20003f04070 */
[--C-:B------:R-:W-:Y:S01]  /*3420*/  @!P1 IMAD.IADD R16, R16, 0x1, -R4.reuse ;  /* 0x0000000110109824 */ /* 0x100fe200078e0a04 */
[----:B------:R-:W-:Y:S01]  /*3430*/  STL [R1+0x242c], R13 ;  /* 0x00242c0d01007387 */ /* 0x000fe20000100800 */
[----:B------:R-:W-:Y:S01]  /*3440*/  @!P3 IMAD.IADD R17, R17, 0x1, -R4 ;  /* 0x000000011111b824 */ /* 0x000fe200078e0a04 */
[----:B------:R-:W-:Y:S01]  /*3450*/  ISETP.GE.AND P3, PT, R47, RZ, PT ;  /* 0x000000ff2f00720c */ /* 0x000fe20003f66270 */
[----:B------:R-:W-:Y:S01]  /*3460*/  @!P5 IMAD.MOV R15, RZ, RZ, -R15 ;  /* 0x000000ffff0fd224 */ /* 0x000fe200078e0a0f */
[----:B------:R-:W-:Y:S01]  /*3470*/  STL [R1+0x2430], R14 ;  /* 0x0024300e01007387 */ /* 0x000fe20000100800 */
[C---:B------:R-:W-:Y:S01]  /*3480*/  IMAD R19, R4.reuse, R5, R19 ;  /* 0x0000000504137224 */ /* 0x040fe200078e0213 */
[----:B------:R-:W-:Y:S01]  /*3490*/  ISETP.GT.U32.AND P2, PT, R4, R17, PT ;  /* 0x000000110400720c */ /* 0x000fe20003f44070 */
[----:B------:R-:W-:Y:S01]  /*34a0*/  @!P4 IMAD.MOV R16, RZ, RZ, -R16 ;  /* 0x000000ffff10c224 */ /* 0x000fe200078e0a10 */
[----:B------:R-:W-:Y:S01]  /*34b0*/  STL [R1+0x2434], R15 ;  /* 0x0024340f01007387 */ /* 0x000fe20000100800 */
[--C-:B------:R-:W-:Y:S01]  /*34c0*/  @!P6 IMAD.IADD R20, R20, 0x1, -R4.reuse ;  /* 0x000000011414e824 */ /* 0x100fe200078e0a04 */
[----:B------:R-:W-:Y:S01]  /*34d0*/  ISETP.GT.U32.AND P1, PT, R4, R19, PT ;  /* 0x000000130400720c */ /* 0x000fe20003f24070 */
[----:B------:R-:W-:Y:S01]  /*34e0*/  @!P0 IMAD.IADD R22, R22, 0x1, -R4 ;  /* 0x0000000116168824 */ /* 0x000fe200078e0a04 */
[----:B------:R-:W-:Y:S01]  /*34f0*/  ISETP.GE.AND P0, PT, R53, RZ, PT ;  /* 0x000000ff3500720c */ /* 0x000fe20003f06270 */
[----:B------:R-:W-:Y:S01]  /*3500*/  IMAD.MOV.U32 R53, RZ, RZ, R56 ;  /* 0x000000ffff357224 */ /* 0x000fe200078e0038 */
[----:B------:R0:W-:Y:S01]  /*3510*/  STL [R1+0x2438], R16 ;  /* 0x0024381001007387 */ /* 0x0001e20000100800 */
[----:B------:R-:W-:Y:S01]  /*3520*/  IMAD.MOV.U32 R56, RZ, RZ, R57 ;  /* 0x000000ffff387224 */ /* 0x000fe200078e0039 */
[----:B------:R-:W-:Y:S01]  /*3530*/  ISETP.GT.U32.AND P6, PT, R4, R20, PT ;  /* 0x000000140400720c */ /* 0x000fe20003fc4070 */
[----:B------:R-:W-:Y:S01]  /*3540*/  IMAD.HI.U32 R5, R0, R21, RZ ;  /* 0x0000001500057227 */ /* 0x000fe200078e00ff */
[----:B------:R-:W2:Y:S03]  /*3550*/  LDL.LU R57, [R1+0x34c] ;  /* 0x00034c0001397983 */ /* 0x000ea60000300800 */
[--C-:B------:R-:W-:Y:S01]  /*3560*/  @!P2 IMAD.IADD R17, R17, 0x1, -R4.reuse ;  /* 0x000000011111a824 */ /* 0x100fe200078e0a04 */
[----:B------:R-:W-:Y:S01]  /*3570*/  ISETP.GE.AND P2, PT, R48, RZ, PT ;  /* 0x000000ff3000720c */ /* 0x000fe20003f46270 */
[--C-:B------:R-:W-:Y:S01]  /*3580*/  @!P1 IMAD.IADD R19, R19, 0x1, -R4.reuse ;  /* 0x0000000113139824 */ /* 0x100fe200078e0a04 */
[----:B------:R-:W-:Y:S01]  /*3590*/  ISETP.GE.AND P1, PT, R49, RZ, PT ;  /* 0x000000ff3100720c */ /* 0x000fe20003f26270 */
[----:B------:R-:W-:Y:S01]  /*35a0*/  @!P3 IMAD.MOV R17, RZ, RZ, -R17 ;  /* 0x000000ffff11b224 */ /* 0x000fe200078e0a11 */
[----:B------:R-:W-:Y:S01]  /*35b0*/  ISETP.GE.AND P3, PT, R50, RZ, PT ;  /* 0x000000ff3200720c */ /* 0x000fe20003f66270 */
[----:B------:R-:W-:Y:S01]  /*35c0*/  IMAD.MOV R5, RZ, RZ, -R5 ;  /* 0x000000ffff057224 */ /* 0x000fe200078e0a05 */
[----:B------:R-:W-:Y:S01]  /*35d0*/  ISETP.GT.U32.AND P5, PT, R4, R19, PT ;  /* 0x000000130400720c */ /* 0x000fe20003fa4070 */
[----:B------:R-:W-:-:S02]  /*35e0*/  @!P6 IMAD.IADD R20, R20, 0x1, -R4 ;  /* 0x000000011414e824 */ /* 0x000fc400078e0a04 */
[----:B------:R-:W-:Y:S02]  /*35f0*/  IMAD R21, R4, R5, R21 ;  /* 0x0000000504157224 */ /* 0x000fe400078e0215 */
[----:B------:R-:W-:-:S03]  /*3600*/  IMAD.HI.U32 R5, R0, R23, RZ ;  /* 0x0000001700057227 */ /* 0x000fc600078e00ff */
[----:B------:R-:W-:Y:S01]  /*3610*/  ISETP.GT.U32.AND P4, PT, R4, R21, PT ;  /* 0x000000150400720c */ /* 0x000fe20003f84070 */
[----:B------:R-:W-:Y:S02]  /*3620*/  IMAD.MOV R5, RZ, RZ, -R5 ;  /* 0x000000ffff057224 */ /* 0x000fe400078e0a05 */
[----:B------:R-:W-:Y:S01]  /*3630*/  @!P3 IMAD.MOV R20, RZ, RZ, -R20 ;  /* 0x000000ffff14b224 */ /* 0x000fe200078e0a14 */
[----:B------:R-:W-:Y:S01]  /*3640*/  ISETP.GE.AND P3, PT, R54, RZ, PT ;  /* 0x000000ff3600720c */ /* 0x000fe20003f66270 */
[----:B------:R-:W-:Y:S01]  /*3650*/  @!P5 IMAD.IADD R19, R19, 0x1, -R4 ;  /* 0x000000011313d824 */ /* 0x000fe200078e0a04 */
[----:B------:R-:W3:Y:S01]  /*3660*/  LDL.LU R54, [R1+0x354] ;  /* 0x0003540001367983 */ /* 0x000ee20000300800 */
[C---:B------:R-:W-:Y:S01]  /*3670*/  IMAD R23, R4.reuse, R5, R23 ;  /* 0x0000000504177224 */ /* 0x040fe200078e0217 */
[----:B------:R-:W-:Y:S01]  /*3680*/  ISETP.GE.AND P5, PT, R51, RZ, PT ;  /* 0x000000ff3300720c */ /* 0x000fe20003fa6270 */
[----:B------:R-:W-:Y:S01]  /*3690*/  @!P1 IMAD.MOV R19, RZ, RZ, -R19 ;  /* 0x000000ffff139224 */ /* 0x000fe200078e0a13 */
[----:B------:R-:W-:Y:S01]  /*36a0*/  ISETP.GT.U32.AND P1, PT, R4, R22, PT ;  /* 0x000000160400720c */ /* 0x000fe20003f24070 */
[----:B------:R-:W-:Y:S01]  /*36b0*/  IMAD.HI.U32 R5, R0, R2, RZ ;  /* 0x0000000200057227 */ /* 0x000fe200078e00ff */
[----:B------:R-:W-:-:S03]  /*36c0*/  ISETP.GT.U32.AND P6, PT, R4, R23, PT ;  /* 0x000000170400720c */ /* 0x000fc60003fc4070 */
[----:B------:R-:W-:Y:S01]  /*36d0*/  @!P4 IMAD.IADD R21, R21, 0x1, -R4 ;  /* 0x000000011515c824 */ /* 0x000fe200078e0a04 */
[----:B------:R-:W-:Y:S01]  /*36e0*/  ISETP.GE.AND P4, PT, R52, RZ, PT ;  /* 0x000000ff3400720c */ /* 0x000fe20003f86270 */
[----:B------:R-:W-:Y:S01]  /*36f0*/  IMAD.MOV R24, RZ, RZ, -R5 ;  /* 0x000000ffff187224 */ /* 0x000fe200078e0a05 */
[----:B------:R-:W-:Y:S01]  /*3700*/  IABS R5, R58 ;  /* 0x0000003a00057213 */ /* 0x000fe20000000000 */
[----:B------:R-:W-:Y:S01]  /*3710*/  @!P2 IMAD.MOV R18, RZ, RZ, -R18 ;  /* 0x000000ffff12a224 */ /* 0x000fe200078e0a12 */
[----:B------:R-:W-:-:S03]  /*3720*/  ISETP.GT.U32.AND P2, PT, R4, R21, PT ;  /* 0x000000150400720c */ /* 0x000fc60003f44070 */
[----:B------:R-:W-:Y:S01]  /*3730*/  @!P1 IMAD.IADD R22, R22, 0x1, -R4 ;  /* 0x0000000116169824 */ /* 0x000fe200078e0a04 */
[----:B------:R-:W-:Y:S02]  /*3740*/  ISETP.GE.AND P1, PT, R58, RZ, PT ;  /* 0x000000ff3a00720c */ /* 0x000fe40003f26270 */
[----:B------:R-:W4:Y:S01]  /*3750*/  LDL.LU R58, [R1+0x358] ;  /* 0x00035800013a7983 */ /* 0x000f220000300800 */
[----:B------:R-:W-:-:S06]  /*3760*/  IMAD R24, R4, R24, R2 ;  /* 0x0000001804187224 */ /* 0x000fcc00078e0202 */
[----:B------:R-:W-:Y:S01]  /*3770*/  @!P2 IMAD.IADD R21, R21, 0x1, -R4 ;  /* 0x000000011515a824 */ /* 0x000fe200078e0a04 */
[----:B------:R-:W-:-:S13]  /*3780*/  ISETP.GT.U32.AND P2, PT, R4, R24, PT ;  /* 0x000000180400720c */ /* 0x000fda0003f44070 */
[--C-:B------:R-:W-:Y:S01]  /*3790*/  @!P2 IMAD.IADD R24, R24, 0x1, -R4.reuse ;  /* 0x000000011818a824 */ /* 0x100fe200078e0a04 */
[----:B------:R-:W-:Y:S02]  /*37a0*/  ISETP.GE.AND P2, PT, R59, RZ, PT ;  /* 0x000000ff3b00720c */ /* 0x000fe40003f46270 */
[----:B------:R-:W4:Y:S01]  /*37b0*/  LDL.LU R59, [R1+0x35c] ;  /* 0x00035c00013b7983 */ /* 0x000f220000300800 */
[----:B------:R-:W-:Y:S02]  /*37c0*/  @!P6 IMAD.IADD R23, R23, 0x1, -R4 ;  /* 0x000000011717e824 */ /* 0x000fe400078e0a04 */
[----:B------:R-:W-:-:S03]  /*37d0*/  IMAD.HI.U32 R2, R0, R25, RZ ;  /* 0x0000001900027227 */ /* 0x000fc600078e00ff */
[----:B------:R-:W-:Y:S01]  /*37e0*/  ISETP.GT.U32.AND P6, PT, R4, R23, PT ;  /* 0x000000170400720c */ /* 0x000fe20003fc4070 */
[----:B------:R-:W-:-:S04]  /*37f0*/  IMAD.MOV R2, RZ, RZ, -R2 ;  /* 0x000000ffff027224 */ /* 0x000fc800078e0a02 */
[----:B------:R-:W-:Y:S02]  /*3800*/  IMAD R25, R4, R2, R25 ;  /* 0x0000000204197224 */ /* 0x000fe400078e0219 */
[----:B------:R-:W-:-:S06]  /*3810*/  IMAD.HI.U32 R6, R0, R5, RZ ;  /* 0x0000000500067227 */ /* 0x000fcc00078e00ff */
[----:B------:R-:W-:Y:S01]  /*3820*/  @!P6 IMAD.IADD R23, R23, 0x1, -R4 ;  /* 0x000000011717e824 */ /* 0x000fe200078e0a04 */
[----:B------:R-:W-:Y:S01]  /*3830*/  ISETP.GT.U32.AND P6, PT, R4, R25, PT ;  /* 0x000000190400720c */ /* 0x000fe20003fc4070 */
[----:B------:R-:W-:-:S04]  /*3840*/  IMAD.MOV R6, RZ, RZ, -R6 ;  /* 0x000000ffff067224 */ /* 0x000fc800078e0a06 */
[----:B------:R-:W-:Y:S02]  /*3850*/  IMAD R26, R4, R6, R5 ;  /* 0x00000006041a7224 */ /* 0x000fe400078e0205 */
[----:B------:R-:W-:-:S03]  /*3860*/  @!P0 IMAD.MOV R23, RZ, RZ, -R23 ;  /* 0x000000ffff178224 */ /* 0x000fc600078e0a17 */
[----:B------:R-:W-:Y:S01]  /*3870*/  ISETP.GT.U32.AND P0, PT, R4, R26, PT ;  /* 0x0000001a0400720c */ /* 0x000fe20003f04070 */
[----:B------:R-:W-:-:S04]  /*3880*/  IMAD.HI.U32 R5, R0, R27, RZ ;  /* 0x0000001b00057227 */ /* 0x000fc800078e00ff */
[--C-:B------:R-:W-:Y:S01]  /*3890*/  @!P6 IMAD.IADD R25, R25, 0x1, -R4.reuse ;  /* 0x000000011919e824 */ /* 0x100fe200078e0a04 */
[C---:B------:R-:W-:Y:S01]  /*38a0*/  ISETP.GT.U32.AND P6, PT, R4.reuse, R24, PT ;  /* 0x000000180400720c */ /* 0x040fe20003fc4070 */
[----:B------:R-:W-:Y:S02]  /*38b0*/  IMAD.MOV R5, RZ, RZ, -R5 ;  /* 0x000000ffff057224 */ /* 0x000fe400078e0a05 */
[----:B------:R-:W-:Y:S01]  /*38c0*/  @!P5 IMAD.MOV R21, RZ, RZ, -R21 ;  /* 0x000000ffff15d224 */ /* 0x000fe200078e0a15 */
[----:B------:R-:W-:Y:S01]  /*38d0*/  ISETP.GE.AND P5, PT, R55, RZ, PT ;  /* 0x000000ff3700720c */ /* 0x000fe20003fa6270 */
[----:B------:R-:W-:Y:S01]  /*38e0*/  IMAD R27, R4, R5, R27 ;  /* 0x00000005041b7224 */ /* 0x000fe200078e021b */
[----:B------:R-:W-:Y:S01]  /*38f0*/  IABS R28, R56 ;  /* 0x00000038001c7213 */ /* 0x000fe20000000000 */
[--C-:B------:R-:W-:Y:S01]  /*3900*/  @!P0 IMAD.IADD R26, R26, 0x1, -R4.reuse ;  /* 0x000000011a1a8824 */ /* 0x100fe200078e0a04 */
[----:B------:R-:W-:Y:S01]  /*3910*/  ISETP.GE.AND P0, PT, R56, RZ, PT ;  /* 0x000000ff3800720c */ /* 0x000fe20003f06270 */
[----:B------:R-:W4:Y:S04]  /*3920*/  LDL.LU R55, [R1+0x3a0] ;  /* 0x0003a00001377983 */ /* 0x000f280000300800 */
[----:B------:R-:W4:Y:S01]  /*3930*/  LDL.LU R56, [R1+0x3a4] ;  /* 0x0003a40001387983 */ /* 0x000f220000300800 */
[----:B------:R-:W-:Y:S01]  /*3940*/  @!P6 IMAD.IADD R24, R24, 0x1, -R4 ;  /* 0x000000011818e824 */ /* 0x000fe200078e0a04 */
[C---:B------:R-:W-:Y:S01]  /*3950*/  ISETP.GT.U32.AND P6, PT, R4.reuse, R27, PT ;  /* 0x0000001b0400720c */ /* 0x040fe20003fc4070 */
[----:B------:R-:W-:Y:S01]  /*3960*/  @!P4 IMAD.MOV R22, RZ, RZ, -R22 ;  /* 0x000000ffff16c224 */ /* 0x000fe200078e0a16 */
[----:B------:R-:W-:Y:S01]  /*3970*/  ISETP.GT.U32.AND P4, PT, R4, R25, PT ;  /* 0x000000190400720c */ /* 0x000fe20003f84070 */
[----:B------:R-:W-:Y:S01]  /*3980*/  IMAD.HI.U32 R2, R0, R28, RZ ;  /* 0x0000001c00027227 */ /* 0x000fe200078e00ff */
[----:B------:R-:W-:-:S03]  /*3990*/  IABS R32, R53 ;  /* 0x0000003500207213 */ /* 0x000fc60000000000 */
[----:B------:R-:W-:-:S04]  /*39a0*/  IMAD.MOV R2, RZ, RZ, -R2 ;  /* 0x000000ffff027224 */ /* 0x000fc800078e0a02 */
[C---:B------:R-:W-:Y:S02]  /*39b0*/  IMAD R28, R4.reuse, R2, R28 ;  /* 0x00000002041c7224 */ /* 0x040fe400078e021c */
[----:B------:R-:W-:Y:S01]  /*39c0*/  @!P6 IMAD.IADD R27, R27, 0x1, -R4 ;  /* 0x000000011b1be824 */ /* 0x000fe200078e0a04 */
[----:B------:R-:W-:Y:S01]  /*39d0*/  ISETP.GT.U32.AND P6, PT, R4, R26, PT ;  /* 0x0000001a0400720c */ /* 0x000fe20003fc4070 */
[----:B------:R-:W-:-:S04]  /*39e0*/  IMAD.HI.U32 R2, R0, R32, RZ ;  /* 0x0000002000027227 */ /* 0x000fc800078e00ff */
[----:B------:R-:W-:Y:S02]  /*39f0*/  @!P4 IMAD.IADD R25, R25, 0x1, -R4 ;  /* 0x000000011919c824 */ /* 0x000fe400078e0a04 */
[----:B------:R-:W-:Y:S01]  /*3a00*/  IMAD.MOV R2, RZ, RZ, -R2 ;  /* 0x000000ffff027224 */ /* 0x000fe200078e0a02 */
[C---:B------:R-:W-:Y:S01]  /*3a10*/  ISETP.GT.U32.AND P4, PT, R4.reuse, R28, PT ;  /* 0x0000001c0400720c */ /* 0x040fe20003f84070 */
[----:B------:R-:W-:Y:S02]  /*3a20*/  @!P5 IMAD.MOV R25, RZ, RZ, -R25 ;  /* 0x000000ffff19d224 */ /* 0x000fe400078e0a19 */
[----:B------:R-:W-:Y:S02]  /*3a30*/  IMAD R32, R4, R2, R32 ;  /* 0x0000000204207224 */ /* 0x000fe400078e0220 */
[----:B------:R-:W-:-:S03]  /*3a40*/  @!P6 IMAD.IADD R26, R26, 0x1, -R4 ;  /* 0x000000011a1ae824 */ /* 0x000fc600078e0a04 */
[----:B------:R-:W-:Y:S01]  /*3a50*/  ISETP.GT.U32.AND P6, PT, R4, R32, PT ;  /* 0x000000200400720c */ /* 0x000fe20003fc4070 */
[----:B------:R-:W-:-:S04]  /*3a60*/  @!P3 IMAD.MOV R24, RZ, RZ, -R24 ;  /* 0x000000ffff18b224 */ /* 0x000fc800078e0a18 */
[----:B------:R-:W-:Y:S01]  /*3a70*/  @!P4 IMAD.IADD R28, R28, 0x1, -R4 ;  /* 0x000000011c1cc824 */ /* 0x000fe200078e0a04 */
[----:B------:R-:W-:-:S04]  /*3a80*/  ISETP.GT.U32.AND P3, PT, R4, R27, PT ;  /* 0x0000001b0400720c */ /* 0x000fc80003f64070 */
[----:B------:R-:W-:-:S03]  /*3a90*/  ISETP.GT.U32.AND P4, PT, R4, R28, PT ;  /* 0x0000001c0400720c */ /* 0x000fc60003f84070 */
[----:B------:R-:W-:-:S06]  /*3aa0*/  @!P6 IMAD.IADD R32, R32, 0x1, -R4 ;  /* 0x000000012020e824 */ /* 0x000fcc00078e0a04 */
[----:B------:R-:W-:-:S04]  /*3ab0*/  @!P3 IMAD.IADD R27, R27, 0x1, -R4 ;  /* 0x000000011b1bb824 */ /* 0x000fc800078e0a04 */
[----:B------:R-:W-:Y:S02]  /*3ac0*/  @!P4 IMAD.IADD R28, R28, 0x1, -R4 ;  /* 0x000000011c1cc824 */ /* 0x000fe400078e0a04 */
[----:B------:R-:W-:Y:S01]  /*3ad0*/  @!P1 IMAD.MOV R26, RZ, RZ, -R26 ;  /* 0x000000ffff1a9224 */ /* 0x000fe200078e0a1a */
[----:B--2---:R-:W-:-:S05]  /*3ae0*/  IABS R29, R57 ;  /* 0x00000039001d7213 */ /* 0x004fca0000000000 */
[----:B------:R-:W-:-:S04]  /*3af0*/  IMAD.HI.U32 R5, R0, R29, RZ ;  /* 0x0000001d00057227 */ /* 0x000fc800078e00ff */
[----:B------:R-:W-:-:S04]  /*3b00*/  IMAD.MOV R5, RZ, RZ, -R5 ;  /* 0x000000ffff057224 */ /* 0x000fc800078e0a05 */
[----:B------:R-:W-:-:S05]  /*3b10*/  IMAD R29, R4, R5, R29 ;  /* 0x00000005041d7224 */ /* 0x000fca00078e021d */
[----:B------:R-:W-:Y:S02]  /*3b20*/  ISETP.GT.U32.AND P5, PT, R4, R29, PT ;  /* 0x0000001d0400720c */ /* 0x000fe40003fa4070 */
[----:B---3--:R-:W-:-:S11]  /*3b30*/  IABS R33, R54 ;  /* 0x0000003600217213 */ /* 0x008fd60000000000 */
[----:B------:R-:W-:Y:S02]  /*3b40*/  @!P5 IMAD.IADD R29, R29, 0x1, -R4 ;  /* 0x000000011d1dd824 */ /* 0x000fe400078e0a04 */
[----:B------:R-:W-:-:S03]  /*3b50*/  IMAD.HI.U32 R2, R0, R33, RZ ;  /* 0x0000002100027227 */ /* 0x000fc600078e00ff */
[----:B------:R-:W-:Y:S01]  /*3b60*/  ISETP.GT.U32.AND P6, PT, R4, R29, PT ;  /* 0x0000001d0400720c */ /* 0x000fe20003fc4070 */
[----:B------:R-:W-:-:S04]  /*3b70*/  IMAD.MOV R2, RZ, RZ, -R2 ;  /* 0x000000ffff027224 */ /* 0x000fc800078e0a02 */
[C---:B------:R-:W-:Y:S01]  /*3b80*/  IMAD R33, R4.reuse, R2, R33 ;  /* 0x0000000204217224 */ /* 0x040fe200078e0221 */
[----:B------:R-:W-:Y:S02]  /*3b90*/  ISETP.GE.AND P4, PT, R57, RZ, PT ;  /* 0x000000ff3900720c */ /* 0x000fe40003f86270 */
[----:B----4-:R-:W-:Y:S01]  /*3ba0*/  IABS R34, R58 ;  /* 0x0000003a00227213 */ /* 0x010fe20000000000 */
[----:B------:R-:W2:Y:S01]  /*3bb0*/  LDL.LU R57, [R1+0x3a8] ;  /* 0x0003a80001397983 */ /* 0x000ea20000300800 */
[----:B------:R-:W-:-:S03]  /*3bc0*/  ISETP.GT.U32.AND P3, PT, R4, R33, PT ;  /* 0x000000210400720c */ /* 0x000fc60003f64070 */
[--C-:B------:R-:W-:Y:S01]  /*3bd0*/  @!P6 IMAD.IADD R29, R29, 0x1, -R4.reuse ;  /* 0x000000011d1de824 */ /* 0x100fe200078e0a04 */
[----:B------:R-:W-:Y:S02]  /*3be0*/  ISETP.GE.AND P6, PT, R58, RZ, PT ;  /* 0x000000ff3a00720c */ /* 0x000fe40003fc6270 */
[----:B------:R-:W3:Y:S07]  /*3bf0*/  LDL.LU R58, [R1+0x3ac] ;  /* 0x0003ac00013a7983 */ /* 0x000eee0000300800 */
[----:B------:R-:W-:-:S05]  /*3c00*/  @!P3 IMAD.IADD R33, R33, 0x1, -R4 ;  /* 0x000000012121b824 */ /* 0x000fca00078e0a04 */
[----:B------:R-:W-:Y:S02]  /*3c10*/  ISETP.GT.U32.AND P1, PT, R4, R33, PT ;  /* 0x000000210400720c */ /* 0x000fe40003f24070 */
[----:B------:R-:W-:-:S11]  /*3c20*/  IABS R2, R59 ;  /* 0x0000003b00027213 */ /* 0x000fd60000000000 */
[----:B------:R-:W-:Y:S01]  /*3c30*/  @!P1 IMAD.IADD R33, R33, 0x1, -R4 ;  /* 0x0000000121219824 */ /* 0x000fe200078e0a04 */
[----:B------:R-:W-:Y:S02]  /*3c40*/  ISETP.GE.AND P1, PT, R59, RZ, PT ;  /* 0x000000ff3b00720c */ /* 0x000fe40003f26270 */
[----:B------:R-:W4:Y:S01]  /*3c50*/  LDL.LU R59, [R1+0x3b0] ;  /* 0x0003b000013b7983 */ /* 0x000f220000300800 */
[----:B------:R-:W-:-:S03]  /*3c60*/  IMAD.HI.U32 R5, R0, R34, RZ ;  /* 0x0000002200057227 */ /* 0x000fc600078e00ff */
[----:B------:R-:W4:Y:S01]  /*3c70*/  LDL.LU R52, [R1+0x3b4] ;  /* 0x0003b40001347983 */ /* 0x000f220000300800 */
[----:B------:R-:W-:-:S04]  /*3c80*/  IMAD.MOV R5, RZ, RZ, -R5 ;  /* 0x000000ffff057224 */ /* 0x000fc800078e0a05 */
[C---:B------:R-:W-:Y:S02]  /*3c90*/  IMAD R34, R4.reuse, R5, R34 ;  /* 0x0000000504227224 */ /* 0x040fe400078e0222 */
[----:B------:R-:W-:Y:S02]  /*3ca0*/  @!P0 IMAD.MOV R28, RZ, RZ, -R28 ;  /* 0x000000ffff1c8224 */ /* 0x000fe400078e0a1c */
[----:B------:R-:W-:Y:S01]  /*3cb0*/  @!P2 IMAD.MOV R27, RZ, RZ, -R27 ;  /* 0x000000ffff1ba224 */ /* 0x000fe200078e0a1b */
[----:B------:R-:W-:Y:S02]  /*3cc0*/  ISETP.GT.U32.AND P0, PT, R4, R34, PT ;  /* 0x000000220400720c */ /* 0x000fe40003f04070 */
[----:B------:R-:W-:Y:S01]  /*3cd0*/  ISETP.GE.AND P2, PT, R54, RZ, PT ;  /* 0x000000ff3600720c */ /* 0x000fe20003f46270 */
[----:B------:R-:W-:Y:S01]  /*3ce0*/  IMAD.HI.U32 R6, R0, R2, RZ ;  /* 0x0000000200067227 */ /* 0x000fe200078e00ff */
[----:B------:R-:W-:-:S09]  /*3cf0*/  ISETP.GT.U32.AND P3, PT, R4, R32, PT ;  /* 0x000000200400720c */ /* 0x000fd20003f64070 */
[----:B------:R-:W-:Y:S02]  /*3d00*/  @!P0 IMAD.IADD R34, R34, 0x1, -R4 ;  /* 0x0000000122228824 */ /* 0x000fe400078e0a04 */
[----:B------:R-:W-:Y:S01]  /*3d10*/  @!P2 IMAD.MOV R33, RZ, RZ, -R33 ;  /* 0x000000ffff21a224 */ /* 0x000fe200078e0a21 */
[----:B------:R-:W-:Y:S02]  /*3d20*/  IABS R5, R55 ;  /* 0x0000003700057213 */ /* 0x000fe40000000000 */
[----:B------:R-:W-:Y:S02]  /*3d30*/  ISETP.GE.AND P0, PT, R55, RZ, PT ;  /* 0x000000ff3700720c */ /* 0x000fe40003f06270 */
[----:B------:R-:W-:Y:S01]  /*3d40*/  IABS R37, R56 ;  /* 0x0000003800257213 */ /* 0x000fe20000000000 */
[----:B------:R-:W4:Y:S01]  /*3d50*/  LDL.LU R55, [R1+0x3b8] ;  /* 0x0003b80001377983 */ /* 0x000f220000300800 */
[----:B------:R-:W-:-:S03]  /*3d60*/  ISETP.GE.AND P2, PT, R56, RZ, PT ;  /* 0x000000ff3800720c */ /* 0x000fc60003f46270 */
[----:B------:R-:W4:Y:S01]  /*3d70*/  LDL.LU R56, [R1+0x3bc] ;  /* 0x0003bc0001387983 */ /* 0x000f220000300800 */
[----:B------:R-:W-:Y:S01]  /*3d80*/  ISETP.GE.AND P5, PT, R53, RZ, PT ;  /* 0x000000ff3500720c */ /* 0x000fe20003fa6270 */
[----:B------:R-:W-:Y:S02]  /*3d90*/  IMAD.MOV R6, RZ, RZ, -R6 ;  /* 0x000000ffff067224 */ /* 0x000fe400078e0a06 */
[----:B------:R-:W4:Y:S02]  /*3da0*/  LDL.LU R53, [R1+0x3c0] ;  /* 0x0003c00001357983 */ /* 0x000f240000300800 */
[----:B------:R-:W-:Y:S02]  /*3db0*/  IMAD R2, R4, R6, R2 ;  /* 0x0000000604027224 */ /* 0x000fe400078e0202 */
[----:B------:R-:W-:-:S03]  /*3dc0*/  @!P3 IMAD.IADD R32, R32, 0x1, -R4 ;  /* 0x000000012020b824 */ /* 0x000fc600078e0a04 */
[----:B------:R-:W-:Y:S01]  /*3dd0*/  ISETP.GT.U32.AND P3, PT, R4, R2, PT ;  /* 0x000000020400720c */ /* 0x000fe20003f64070 */
[----:B------:R-:W-:-:S12]  /*3de0*/  @!P4 IMAD.MOV R29, RZ, RZ, -R29 ;  /* 0x000000ffff1dc224 */ /* 0x000fd800078e0a1d */
[----:B------:R-:W-:-:S05]  /*3df0*/  @!P3 IMAD.IADD R2, R2, 0x1, -R4 ;  /* 0x000000010202b824 */ /* 0x000fca00078e0a04 */
[----:B------:R-:W-:Y:S01]  /*3e00*/  ISETP.GT.U32.AND P3, PT, R4, R2, PT ;  /* 0x000000020400720c */ /* 0x000fe20003f64070 */
[----:B------:R-:W-:Y:S01]  /*3e10*/  IMAD.HI.U32 R6, R0, R5, RZ ;  /* 0x0000000500067227 */ /* 0x000fe200078e00ff */
[----:B------:R-:W-:-:S03]  /*3e20*/  ISETP.GT.U32.AND P4, PT, R4, R34, PT ;  /* 0x000000220400720c */ /* 0x000fc60003f84070 */
[----:B------:R-:W-:-:S04]  /*3e30*/  IMAD.MOV R36, RZ, RZ, -R6 ;  /* 0x000000ffff247224 */ /* 0x000fc800078e0a06 */
[----:B------:R-:W-:-:S04]  /*3e40*/  IMAD R36, R4, R36, R5 ;  /* 0x0000002404247224 */ /* 0x000fc800078e0205 */
[----:B------:R-:W-:Y:S02]  /*3e50*/  @!P3 IMAD.IADD R2, R2, 0x1, -R4 ;  /* 0x000000010202b824 */ /* 0x000fe400078e0a04 */
[----:B------:R-:W-:Y:S02]  /*3e60*/  @!P5 IMAD.MOV R32, RZ, RZ, -R32 ;  /* 0x000000ffff20d224 */ /* 0x000fe400078e0a20 */
[----:B------:R-:W-:Y:S01]  /*3e70*/  IMAD.MOV.U32 R35, RZ, RZ, R2 ;  /* 0x000000ffff237224 */ /* 0x000fe200078e0002 */
[----:B------:R-:W-:Y:S01]  /*3e80*/  ISETP.GT.U32.AND P5, PT, R4, R36, PT ;  /* 0x000000240400720c */ /* 0x000fe20003fa4070 */
[----:B------:R-:W-:Y:S02]  /*3e90*/  @!P4 IMAD.IADD R34, R34, 0x1, -R4 ;  /* 0x000000012222c824 */ /* 0x000fe400078e0a04 */
[----:B------:R-:W-:-:S10]  /*3ea0*/  @!P1 IMAD.MOV R35, RZ, RZ, -R35 ;  /* 0x000000ffff239224 */ /* 0x000fd400078e0a23 */
[----:B------:R-:W-:-:S05]  /*3eb0*/  @!P5 IMAD.IADD R36, R36, 0x1, -R4 ;  /* 0x000000012424d824 */ /* 0x000fca00078e0a04 */
[----:B------:R-:W-:-:S13]  /*3ec0*/  ISETP.GT.U32.AND P5, PT, R4, R36, PT ;  /* 0x000000240400720c */ /* 0x000fda0003fa4070 */
[----:B------:R-:W-:Y:S01]  /*3ed0*/  @!P5 IMAD.IADD R36, R36, 0x1, -R4 ;  /* 0x000000012424d824 */ /* 0x000fe200078e0a04 */
[----:B--2---:R-:W-:Y:S02]  /*3ee0*/  IABS R38, R57 ;  /* 0x0000003900267213 */ /* 0x004fe40000000000 */
[----:B------:R-:W-:Y:S02]  /*3ef0*/  ISETP.GE.AND P4, PT, R57, RZ, PT ;  /* 0x000000ff3900720c */ /* 0x000fe40003f86270 */
[----:B------:R-:W2:Y:S01]  /*3f00*/  LDL.LU R57, [R1+0x3c4] ;  /* 0x0003c40001397983 */ /* 0x000ea20000300800 */
[----:B---3--:R-:W-:Y:S02]  /*3f10*/  IABS R39, R58 ;  /* 0x0000003a00277213 */ /* 0x008fe40000000000 */
[----:B------:R-:W-:Y:S02]  /*3f20*/  ISETP.GE.AND P1, PT, R58, RZ, PT ;  /* 0x000000ff3a00720c */ /* 0x000fe40003f26270 */
[----:B------:R-:W3:Y:S01]  /*3f30*/  LDL.LU R58, [R1+0x3c8] ;  /* 0x0003c800013a7983 */ /* 0x000ee20000300800 */
[----:B----4-:R-:W-:-:S02]  /*3f40*/  IABS R40, R59 ;  /* 0x0000003b00287213 */ /* 0x010fc40000000000 */
[----:B------:R-:W-:Y:S02]  /*3f50*/  ISETP.GE.AND P5, PT, R59, RZ, PT ;  /* 0x000000ff3b00720c */ /* 0x000fe40003fa6270 */
[----:B------:R-:W4:Y:S01]  /*3f60*/  LDL.LU R59, [R1+0x3cc] ;  /* 0x0003cc00013b7983 */ /* 0x000f220000300800 */
[C---:B------:R-:W-:Y:S01]  /*3f70*/  IMAD.HI.U32 R5, R0.reuse, R38, RZ ;  /* 0x0000002600057227 */ /* 0x040fe200078e00ff */
[----:B------:R-:W-:Y:S02]  /*3f80*/  IABS R41, R52 ;  /* 0x0000003400297213 */ /* 0x000fe40000000000 */
[----:B------:R-:W4:Y:S01]  /*3f90*/  LDL.LU R54, [R1+0x3d0] ;  /* 0x0003d00001367983 */ /* 0x000f220000300800 */
[----:B------:R-:W-:-:S04]  /*3fa0*/  IMAD.HI.U32 R6, R0, R37, RZ ;  /* 0x0000002500067227 */ /* 0x000fc800078e00ff */
[----:B------:R-:W-:Y:S02]  /*3fb0*/  IMAD.MOV R5, RZ, RZ, -R5 ;  /* 0x000000ffff057224 */ /* 0x000fe400078e0a05 */
[----:B------:R-:W-:Y:S02]  /*3fc0*/  IMAD.MOV R6, RZ, RZ, -R6 ;  /* 0x000000ffff067224 */ /* 0x000fe400078e0a06 */
[C---:B------:R-:W-:Y:S02]  /*3fd0*/  IMAD R38, R4.reuse, R5, R38 ;  /* 0x0000000504267224 */ /* 0x040fe400078e0226 */
[C---:B------:R-:W-:Y:S02]  /*3fe0*/  IMAD R37, R4.reuse, R6, R37 ;  /* 0x0000000604257224 */ /* 0x040fe400078e0225 */
[----:B------:R-:W-:Y:S01]  /*3ff0*/  @!P6 IMAD.MOV R34, RZ, RZ, -R34 ;  /* 0x000000ffff22e224 */ /* 0x000fe200078e0a22 */
[C---:B------:R-:W-:Y:S02]  /*4000*/  ISETP.GT.U32.AND P6, PT, R4.reuse, R38, PT ;  /* 0x000000260400720c */ /* 0x040fe40003fc4070 */
[----:B------:R-:W-:Y:S01]  /*4010*/  ISETP.GT.U32.AND P3, PT, R4, R37, PT ;  /* 0x000000250400720c */ /* 0x000fe20003f64070 */
[----:B------:R-:W-:-:S04]  /*4020*/  IMAD.HI.U32 R5, R0, R40, RZ ;  /* 0x0000002800057227 */ /* 0x000fc800078e00ff */
[----:B------:R-:W-:-:S06]  /*4030*/  IMAD.HI.U32 R2, R0, R41, RZ ;  /* 0x0000002900027227 */ /* 0x000fcc00078e00ff */
[--C-:B------:R-:W-:Y:S02]  /*4040*/  @!P6 IMAD.IADD R38, R38, 0x1, -R4.reuse ;  /* 0x000000012626e824 */ /* 0x100fe400078e0a04 */
[----:B------:R-:W-:-:S03]  /*4050*/  @!P3 IMAD.IADD R37, R37, 0x1, -R4 ;  /* 0x000000012525b824 */ /* 0x000fc600078e0a04 */
[C---:B------:R-:W-:Y:S01]  /*4060*/  ISETP.GT.U32.AND P6, PT, R4.reuse, R38, PT ;  /* 0x000000260400720c */ /* 0x040fe20003fc4070 */
[----:B------:R-:W-:Y:S01]  /*4070*/  IMAD.MOV R5, RZ, RZ, -R5 ;  /* 0x000000ffff057224 */ /* 0x000fe200078e0a05 */
[----:B------:R-:W-:Y:S01]  /*4080*/  ISETP.GT.U32.AND P3, PT, R4, R37, PT ;  /* 0x000000250400720c */ /* 0x000fe20003f64070 */
[----:B------:R-:W-:-:S04]  /*4090*/  IMAD.HI.U32 R6, R0, R39, RZ ;  /* 0x0000002700067227 */ /* 0x000fc800078e00ff */
[----:B------:R-:W-:Y:S02]  /*40a0*/  IMAD.MOV R2, RZ, RZ, -R2 ;  /* 0x000000ffff027224 */ /* 0x000fe400078e0a02 */
[C---:B------:R-:W-:Y:S02]  /*40b0*/  IMAD R40, R4.reuse, R5, R40 ;  /* 0x0000000504287224 */ /* 0x040fe400078e0228 */
[----:B------:R-:W-:Y:S02]  /*40c0*/  IMAD.MOV R6, RZ, RZ, -R6 ;  /* 0x000000ffff067224 */ /* 0x000fe400078e0a06 */
[C---:B------:R-:W-:Y:S02]  /*40d0*/  IMAD R41, R4.reuse, R2, R41 ;  /* 0x0000000204297224 */ /* 0x040fe400078e0229 */
[----:B------:R-:W-:Y:S01]  /*40e0*/  @!P0 IMAD.MOV R36, RZ, RZ, -R36 ;  /* 0x000000ffff248224 */ /* 0x000fe200078e0a24 */
[C---:B------:R-:W-:Y:S01]  /*40f0*/  ISETP.GT.U32.AND P0, PT, R4.reuse, R40, PT ;  /* 0x000000280400720c */ /* 0x040fe20003f04070 */
[----:B------:R-:W-:-:S02]  /*4100*/  IMAD R39, R4, R6, R39 ;  /* 0x0000000604277224 */ /* 0x000fc400078e0227 */
[--C-:B------:R-:W-:Y:S01]  /*4110*/  @!P6 IMAD.IADD R38, R38, 0x1, -R4.reuse ;  /* 0x000000012626e824 */ /* 0x100fe200078e0a04 */
[C---:B------:R-:W-:Y:S01]  /*4120*/  ISETP.GT.U32.AND P6, PT, R4.reuse, R41, PT ;  /* 0x000000290400720c */ /* 0x040fe20003fc4070 */
[----:B------:R-:W-:Y:S01]  /*4130*/  @!P3 IMAD.IADD R37, R37, 0x1, -R4 ;  /* 0x000000012525b824 */ /* 0x000fe200078e0a04 */
[----:B------:R-:W-:Y:S02]  /*4140*/  ISETP.GT.U32.AND P3, PT, R4, R39, PT ;  /* 0x000000270400720c */ /* 0x000fe40003f64070 */
[----:B------:R-:W-:-:S05]  /*4150*/  IABS R43, R56 ;  /* 0x00000038002b7213 */ /* 0x000fca0000000000 */
[----:B------:R-:W-:Y:S01]  /*4160*/  IMAD.HI.U32 R2, R0, R43, RZ ;  /* 0x0000002b00027227 */ /* 0x000fe200078e00ff */
[----:B------:R-:W-:-:S03]  /*4170*/  IABS R44, R53 ;  /* 0x00000035002c7213 */ /* 0x000fc60000000000 */
[--C-:B------:R-:W-:Y:S02]  /*4180*/  @!P0 IMAD.IADD R40, R40, 0x1, -R4.reuse ;  /* 0x0000000128288824 */ /* 0x100fe400078e0a04 */
[----:B------:R-:W-:Y:S02]  /*4190*/  @!P6 IMAD.IADD R41, R41, 0x1, -R4 ;  /* 0x000000012929e824 */ /* 0x000fe400078e0a04 */
[----:B------:R-:W-:Y:S01]  /*41a0*/  IMAD.MOV R2, RZ, RZ, -R2 ;  /* 0x000000ffff027224 */ /* 0x000fe200078e0a02 */
[C---:B------:R-:W-:Y:S01]  /*41b0*/  ISETP.GT.U32.AND P6, PT, R4.reuse, R40, PT ;  /* 0x000000280400720c */ /* 0x040fe20003fc4070 */
[----:B------:R-:W-:Y:S01]  /*41c0*/  @!P3 IMAD.IADD R39, R39, 0x1, -R4 ;  /* 0x000000012727b824 */ /* 0x000fe200078e0a04 */
[----:B------:R-:W-:Y:S01]  /*41d0*/  IABS R42, R55 ;  /* 0x00000037002a7213 */ /* 0x000fe20000000000 */
[----:B------:R-:W-:Y:S01]  /*41e0*/  @!P4 IMAD.MOV R38, RZ, RZ, -R38 ;  /* 0x000000ffff26c224 */ /* 0x000fe200078e0a26 */
[C---:B------:R-:W-:Y:S01]  /*41f0*/  ISETP.GT.U32.AND P4, PT, R4.reuse, R41, PT ;  /* 0x000000290400720c */ /* 0x040fe20003f84070 */
[----:B------:R-:W-:-:S02]  /*4200*/  IMAD R43, R4, R2, R43 ;  /* 0x00000002042b7224 */ /* 0x000fc400078e022b */
[----:B------:R-:W-:Y:S01]  /*4210*/  IMAD.HI.U32 R2, R0, R44, RZ ;  /* 0x0000002c00027227 */ /* 0x000fe200078e00ff */
[----:B------:R-:W-:-:S03]  /*4220*/  ISETP.GT.U32.AND P0, PT, R4, R39, PT ;  /* 0x000000270400720c */ /* 0x000fc60003f04070 */
[----:B------:R-:W-:-:S04]  /*4230*/  IMAD.HI.U32 R5, R0, R42, RZ ;  /* 0x0000002a00057227 */ /* 0x000fc800078e00ff */
[----:B------:R-:W-:Y:S02]  /*4240*/  IMAD.MOV R2, RZ, RZ, -R2 ;  /* 0x000000ffff027224 */ /* 0x000fe400078e0a02 */
[----:B------:R-:W-:Y:S02]  /*4250*/  IMAD.MOV R5, RZ, RZ, -R5 ;  /* 0x000000ffff057224 */ /* 0x000fe400078e0a05 */
[----:B------:R-:W-:Y:S02]  /*4260*/  IMAD R44, R4, R2, R44 ;  /* 0x00000002042c7224 */ /* 0x000fe400078e022c */
[----:B------:R-:W-:Y:S01]  /*4270*/  @!P6 IMAD.IADD R40, R40, 0x1, -R4 ;  /* 0x000000012828e824 */ /* 0x000fe200078e0a04 */
[C---:B------:R-:W-:Y:S01]  /*4280*/  ISETP.GT.U32.AND P6, PT, R4.reuse, R43, PT ;  /* 0x0000002b0400720c */ /* 0x040fe20003fc4070 */
[C---:B------:R-:W-:Y:S01]  /*4290*/  IMAD R42, R4.reuse, R5, R42 ;  /* 0x00000005042a7224 */ /* 0x040fe200078e022a */
[----:B------:R-:W-:Y:S01]  /*42a0*/  ISETP.GE.AND P3, PT, R55, RZ, PT ;  /* 0x000000ff3700720c */ /* 0x000fe20003f66270 */
[--C-:B------:R-:W-:Y:S01]  /*42b0*/  @!P4 IMAD.IADD R41, R41, 0x1, -R4.reuse ;  /* 0x000000012929c824 */ /* 0x100fe200078e0a04 */
[C---:B------:R-:W-:Y:S01]  /*42c0*/  ISETP.GT.U32.AND P4, PT, R4.reuse, R44, PT ;  /* 0x0000002c0400720c */ /* 0x040fe20003f84070 */
[----:B------:R-:W4:Y:S01]  /*42d0*/  LDL.LU R55, [R1+0x3d4] ;  /* 0x0003d40001377983 */ /* 0x000f220000300800 */
[----:B------:R-:W-:Y:S01]  /*42e0*/  @!P0 IMAD.IADD R39, R39, 0x1, -R4 ;  /* 0x0000000127278824 */ /* 0x000fe200078e0a04 */
[----:B------:R-:W-:-:S06]  /*42f0*/  ISETP.GT.U32.AND P0, PT, R4, R42, PT ;  /* 0x0000002a0400720c */ /* 0x000fcc0003f04070 */
[----:B------:R-:W-:-:S04]  /*4300*/  @!P6 IMAD.IADD R43, R43, 0x1, -R4 ;  /* 0x000000012b2be824 */ /* 0x000fc800078e0a04 */
[--C-:B------:R-:W-:Y:S01]  /*4310*/  @!P4 IMAD.IADD R44, R44, 0x1, -R4.reuse ;  /* 0x000000012c2cc824 */ /* 0x100fe200078e0a04 */
[----:B------:R-:W-:Y:S01]  /*4320*/  ISETP.GT.U32.AND P4, PT, R4, R43, PT ;  /* 0x0000002b0400720c */ /* 0x000fe20003f84070 */
[----:B------:R-:W-:Y:S02]  /*4330*/  @!P1 IMAD.MOV R39, RZ, RZ, -R39 ;  /* 0x000000ffff279224 */ /* 0x000fe400078e0a27 */
[----:B------:R-:W-:Y:S01]  /*4340*/  @!P0 IMAD.IADD R42, R42, 0x1, -R4 ;  /* 0x000000012a2a8824 */ /* 0x000fe200078e0a04 */
[----:B------:R-:W-:Y:S02]  /*4350*/  ISETP.GE.AND P0, PT, R56, RZ, PT ;  /* 0x000000ff3800720c */ /* 0x000fe40003f06270 */
[----:B------:R-:W-:Y:S01]  /*4360*/  ISETP.GT.U32.AND P1, PT, R4, R44, PT ;  /* 0x0000002c0400720c */ /* 0x000fe20003f24070 */
[----:B------:R-:W4:Y:S01]  /*4370*/  LDL.LU R56, [R1+0x3d8] ;  /* 0x0003d80001387983 */ /* 0x000f220000300800 */
[----:B------:R-:W-:Y:S01]  /*4380*/  @!P2 IMAD.MOV R37, RZ, RZ, -R37 ;  /* 0x000000ffff25a224 */ /* 0x000fe200078e0a25 */
[----:B------:R-:W-:-:S04]  /*4390*/  ISETP.GE.AND P2, PT, R52, RZ, PT ;  /* 0x000000ff3400720c */ /* 0x000fc80003f46270 */
[----:B------:R-:W-:-:S06]  /*43a0*/  @!P4 IMAD.IADD R43, R43, 0x1, -R4 ;  /* 0x000000012b2bc824 */ /* 0x000fcc00078e0a04 */
[----:B------:R-:W-:-:S03]  /*43b0*/  @!P1 IMAD.IADD R44, R44, 0x1, -R4 ;  /* 0x000000012c2c9824 */ /* 0x000fc600078e0a04 */
[----:B------:R-:W-:Y:S01]  /*43c0*/  @!P2 IMAD.MOV R41, RZ, RZ, -R41 ;  /* 0x000000ffff29a224 */ /* 0x000fe200078e0a29 */
[----:B------:R-:W-:-:S13]  /*43d0*/  ISETP.GE.AND P2, PT, R53, RZ, PT ;  /* 0x000000ff3500720c */ /* 0x000fda0003f46270 */
[----:B------:R-:W-:Y:S01]  /*43e0*/  @!P2 IMAD.MOV R44, RZ, RZ, -R44 ;  /* 0x000000ffff2ca224 */ /* 0x000fe200078e0a2c */
        /* <DEDUP_REMOVED lines=8> */
[----:B------:R-:W4:Y:S04]  /*4470*/  LDL.LU R59, [R1+0x3e4] ;  /* 0x0003e400013b7983 */ /* 0x000f280000300800 */
[----:B------:R-:W4:Y:S04]  /*4480*/  LDL.LU R30, [R1+0x3e8] ;  /* 0x0003e800011e7983 */ /* 0x000f280000300800 */
[----:B------:R-:W4:Y:S04]  /*4490*/  LDL.LU R31, [R1+0x3ec] ;  /* 0x0003ec00011f7983 */ /* 0x000f280000300800 */
[----:B0-----:R-:W4:Y:S04]  /*44a0*/  LDL.LU R16, [R1+0x3f0] ;  /* 0x0003f00001107983 */ /* 0x001f280000300800 */
        /* <DEDUP_REMOVED lines=8> */
[----:B------:R-:W4:Y:S01]  /*4530*/  LDL R12, [R1+0xcec] ;  /* 0x000cec00010c7983 */ /* 0x000f220000100800 */
[----:B------:R-:W-:-:S04]  /*4540*/  IMAD.HI.U32 R5, R0, R45, RZ ;  /* 0x0000002d00057227 */ /* 0x000fc800078e00ff */
[----:B------:R-:W-:-:S04]  /*4550*/  IMAD.MOV R5, RZ, RZ, -R5 ;  /* 0x000000ffff057224 */ /* 0x000fc800078e0a05 */
[C---:B------:R-:W-:Y:S01]  /*4560*/  IMAD R45, R4.reuse, R5, R45 ;  /* 0x00000005042d7224 */ /* 0x040fe200078e022d */
[----:B------:R-:W-:Y:S01]  /*4570*/  ISETP.GT.U32.AND P6, PT, R4, R42, PT ;  /* 0x0000002a0400720c */ /* 0x000fe20003fc4070 */
[----:B------:R-:W-:Y:S02]  /*4580*/  @!P5 IMAD.MOV R40, RZ, RZ, -R40 ;  /* 0x000000ffff28d224 */ /* 0x000fe400078e0a28 */
[----:B------:R-:W-:Y:S01]  /*4590*/  IMAD.HI.U32 R2, R0, R46, RZ ;  /* 0x0000002e00027227 */ /* 0x000fe200078e00ff */
[----:B------:R-:W-:-:S03]  /*45a0*/  ISETP.GT.U32.AND P5, PT, R4, R45, PT ;  /* 0x0000002d0400720c */ /* 0x000fc60003fa4070 */
[----:B------:R-:W-:-:S04]  /*45b0*/  IMAD.HI.U32 R5, R0, R47, RZ ;  /* 0x0000002f00057227 */ /* 0x000fc800078e00ff */
[----:B------:R-:W-:Y:S02]  /*45c0*/  IMAD.MOV R2, RZ, RZ, -R2 ;  /* 0x000000ffff027224 */ /* 0x000fe400078e0a02 */
[----:B------:R-:W-:Y:S01]  /*45d0*/  IMAD.MOV R5, RZ, RZ, -R5 ;  /* 0x000000ffff057224 */ /* 0x000fe200078e0a05 */
[----:B------:R-:W-:Y:S01]  /*45e0*/  IABS R48, R54 ;  /* 0x0000003600307213 */ /* 0x000fe20000000000 */
[C---:B------:R-:W-:Y:S02]  /*45f0*/  IMAD R46, R4.reuse, R2, R46 ;  /* 0x00000002042e7224 */ /* 0x040fe400078e022e */
[----:B------:R-:W-:Y:S02]  /*4600*/  IMAD R47, R4, R5, R47 ;  /* 0x00000005042f7224 */ /* 0x000fe400078e022f */
[--C-:B------:R-:W-:Y:S01]  /*4610*/  @!P6 IMAD.IADD R42, R42, 0x1, -R4.reuse ;  /* 0x000000012a2ae824 */ /* 0x100fe200078e0a04 */
[C---:B------:R-:W-:Y:S01]  /*4620*/  ISETP.GT.U32.AND P6, PT, R4.reuse, R46, PT ;  /* 0x0000002e0400720c */ /* 0x040fe20003fc4070 */
[----:B------:R-:W-:Y:S01]  /*4630*/  @!P5 IMAD.IADD R45, R45, 0x1, -R4 ;  /* 0x000000012d2dd824 */ /* 0x000fe200078e0a04 */
[----:B------:R-:W-:Y:S01]  /*4640*/  ISETP.GT.U32.AND P5, PT, R4, R47, PT ;  /* 0x0000002f0400720c */ /* 0x000fe20003fa4070 */
[----:B------:R-:W-:-:S04]  /*4650*/  IMAD.HI.U32 R2, R0, R48, RZ ;  /* 0x0000003000027227 */ /* 0x000fc800078e00ff */
[----:B------:R-:W-:-:S04]  /*4660*/  IMAD.MOV R2, RZ, RZ, -R2 ;  /* 0x000000ffff027224 */ /* 0x000fc800078e0a02 */
[----:B------:R-:W-:Y:S02]  /*4670*/  IMAD R48, R4, R2, R48 ;  /* 0x0000000204307224 */ /* 0x000fe400078e0230 */
[--C-:B------:R-:W-:Y:S01]  /*4680*/  @!P6 IMAD.IADD R46, R46, 0x1, -R4.reuse ;  /* 0x000000012e2ee824 */ /* 0x100fe200078e0a04 */
[C---:B------:R-:W-:Y:S01]  /*4690*/  ISETP.GT.U32.AND P6, PT, R4.reuse, R45, PT ;  /* 0x0000002d0400720c */ /* 0x040fe20003fc4070 */
[----:B------:R-:W-:Y:S01]  /*46a0*/  @!P0 IMAD.MOV R43, RZ, RZ, -R43 ;  /* 0x000000ffff2b8224 */ /* 0x000fe200078e0a2b */
[----:B------:R-:W-:Y:S01]  /*46b0*/  ISETP.GT.U32.AND P0, PT, R4, R48, PT ;  /* 0x000000300400720c */ /* 0x000fe20003f04070 */
[----:B------:R-:W-:Y:S01]  /*46c0*/  @!P5 IMAD.IADD R47, R47, 0x1, -R4 ;  /* 0x000000012f2fd824 */ /* 0x000fe200078e0a04 */
[----:B------:R-:W-:-:S04]  /*46d0*/  IABS R49, R55 ;  /* 0x0000003700317213 */ /* 0x000fc80000000000 */
[----:B------:R-:W-:Y:S01]  /*46e0*/  ISETP.GT.U32.AND P5, PT, R4, R47, PT ;  /* 0x0000002f0400720c */ /* 0x000fe20003fa4070 */
[----:B------:R-:W-:-:S04]  /*46f0*/  IMAD.HI.U32 R5, R0, R49, RZ ;  /* 0x0000003100057227 */ /* 0x000fc800078e00ff */
[----:B------:R-:W-:Y:S02]  /*4700*/  IMAD.MOV R5, RZ, RZ, -R5 ;  /* 0x000000ffff057224 */ /* 0x000fe400078e0a05 */
[--C-:B------:R-:W-:Y:S02]  /*4710*/  @!P6 IMAD.IADD R45, R45, 0x1, -R4.reuse ;  /* 0x000000012d2de824 */ /* 0x100fe400078e0a04 */
[--C-:B------:R-:W-:Y:S02]  /*4720*/  @!P0 IMAD.IADD R48, R48, 0x1, -R4.reuse ;  /* 0x0000000130308824 */ /* 0x100fe400078e0a04 */
[C---:B------:R-:W-:Y:S02]  /*4730*/  IMAD R49, R4.reuse, R5, R49 ;  /* 0x0000000504317224 */ /* 0x040fe400078e0231 */
[----:B------:R-:W-:Y:S01]  /*4740*/  @!P4 IMAD.MOV R45, RZ, RZ, -R45 ;  /* 0x000000ffff2dc224 */ /* 0x000fe200078e0a2d */
[----:B------:R-:W-:Y:S01]  /*4750*/  ISETP.GT.U32.AND P4, PT, R4, R48, PT ;  /* 0x000000300400720c */ /* 0x000fe20003f84070 */
[----:B------:R-:W-:Y:S01]  /*4760*/  @!P5 IMAD.IADD R47, R47, 0x1, -R4 ;  /* 0x000000012f2fd824 */ /* 0x000fe200078e0a04 */
[----:B------:R-:W-:-:S02]  /*4770*/  IABS R50, R56 ;  /* 0x0000003800327213 */ /* 0x000fc40000000000 */
[----:B------:R-:W-:Y:S02]  /*4780*/  ISETP.GT.U32.AND P5, PT, R4, R49, PT ;  /* 0x000000310400720c */ /* 0x000fe40003fa4070 */
[----:B------:R-:W-:Y:S01]  /*4790*/  ISETP.GE.AND P6, PT, R54, RZ, PT ;  /* 0x000000ff3600720c */ /* 0x000fe20003fc6270 */
[----:B------:R-:W-:-:S04]  /*47a0*/  IMAD.HI.U32 R2, R0, R50, RZ ;  /* 0x0000003200027227 */ /* 0x000fc800078e00ff */
[----:B------:R-:W-:Y:S02]  /*47b0*/  IMAD.MOV R2, RZ, RZ, -R2 ;  /* 0x000000ffff027224 */ /* 0x000fe400078e0a02 */
[----:B------:R-:W-:Y:S02]  /*47c0*/  @!P4 IMAD.IADD R48, R48, 0x1, -R4 ;  /* 0x000000013030c824 */ /* 0x000fe400078e0a04 */
[C---:B------:R-:W-:Y:S02]  /*47d0*/  IMAD R50, R4.reuse, R2, R50 ;  /* 0x0000000204327224 */ /* 0x040fe400078e0232 */
[----:B------:R-:W-:Y:S02]  /*47e0*/  @!P5 IMAD.IADD R49, R49, 0x1, -R4 ;  /* 0x000000013131d824 */ /* 0x000fe400078e0a04 */
[----:B------:R-:W-:Y:S01]  /*47f0*/  @!P6 IMAD.MOV R48, RZ, RZ, -R48 ;  /* 0x000000ffff30e224 */ /* 0x000fe200078e0a30 */
[C---:B------:R-:W-:Y:S02]  /*4800*/  ISETP.GT.U32.AND P6, PT, R4.reuse, R50, PT ;  /* 0x000000320400720c */ /* 0x040fe40003fc4070 */
[C---:B------:R-:W-:Y:S01]  /*4810*/  ISETP.GT.U32.AND P5, PT, R4.reuse, R49, PT ;  /* 0x000000310400720c */ /* 0x040fe20003fa4070 */
[----:B------:R-:W-:Y:S01]  /*4820*/  @!P3 IMAD.MOV R42, RZ, RZ, -R42 ;  /* 0x000000ffff2ab224 */ /* 0x000fe200078e0a2a */
[----:B------:R-:W-:-:S09]  /*4830*/  ISETP.GT.U32.AND P3, PT, R4, R46, PT ;  /* 0x0000002e0400720c */ /* 0x000fd20003f64070 */
[--C-:B------:R-:W-:Y:S02]  /*4840*/  @!P6 IMAD.IADD R50, R50, 0x1, -R4.reuse ;  /* 0x000000013232e824 */ /* 0x100fe400078e0a04 */
[--C-:B------:R-:W-:Y:S02]  /*4850*/  @!P5 IMAD.IADD R49, R49, 0x1, -R4.reuse ;  /* 0x000000013131d824 */ /* 0x100fe400078e0a04 */
[----:B------:R-:W-:Y:S01]  /*4860*/  @!P3 IMAD.IADD R46, R46, 0x1, -R4 ;  /* 0x000000012e2eb824 */ /* 0x000fe200078e0a04 */
[----:B------:R-:W-:-:S13]  /*4870*/  ISETP.GE.AND P3, PT, R55, RZ, PT ;  /* 0x000000ff3700720c */ /* 0x000fda0003f66270 */
[----:B------:R-:W-:Y:S01]  /*4880*/  @!P3 IMAD.MOV R49, RZ, RZ, -R49 ;  /* 0x000000ffff31b224 */ /* 0x000fe200078e0a31 */
[----:B------:R-:W-:Y:S01]  /*4890*/  ISETP.GE.AND P0, PT, R56, RZ, PT ;  /* 0x000000ff3800720c */ /* 0x000fe20003f06270 */
[----:B------:R-:W-:Y:S02]  /*48a0*/  @!P1 IMAD.MOV R46, RZ, RZ, -R46 ;  /* 0x000000ffff2e9224 */ /* 0x000fe400078e0a2e */
[----:B------:R-:W-:Y:S01]  /*48b0*/  @!P2 IMAD.MOV R47, RZ, RZ, -R47 ;  /* 0x000000ffff2fa224 */ /* 0x000fe200078e0a2f */
[----:B--2---:R-:W-:Y:S02]  /*48c0*/  IABS R51, R57 ;  /* 0x0000003900337213 */ /* 0x004fe40000000000 */
[----:B---3--:R-:W-:-:S03]  /*48d0*/  IABS R52, R58 ;  /* 0x0000003a00347213 */ /* 0x008fc60000000000 */
[----:B------:R-:W-:-:S04]  /*48e0*/  IMAD.HI.U32 R5, R0, R51, RZ ;  /* 0x0000003300057227 */ /* 0x000fc800078e00ff */
[----:B------:R-:W-:-:S04]  /*48f0*/  IMAD.HI.U32 R2, R0, R52, RZ ;  /* 0x0000003400027227 */ /* 0x000fc800078e00ff */
[----:B------:R-:W-:Y:S02]  /*4900*/  IMAD.MOV R5, RZ, RZ, -R5 ;  /* 0x000000ffff057224 */ /* 0x000fe400078e0a05 */
[----:B------:R-:W-:Y:S02]  /*4910*/  IMAD.MOV R2, RZ, RZ, -R2 ;  /* 0x000000ffff027224 */ /* 0x000fe400078e0a02 */
[C---:B------:R-:W-:Y:S02]  /*4920*/  IMAD R51, R4.reuse, R5, R51 ;  /* 0x0000000504337224 */ /* 0x040fe400078e0233 */
[----:B------:R-:W-:-:S03]  /*4930*/  IMAD R52, R4, R2, R52 ;  /* 0x0000000204347224 */ /* 0x000fc600078e0234 */
[C---:B------:R-:W-:Y:S02]  /*4940*/  ISETP.GT.U32.AND P5, PT, R4.reuse, R51, PT ;  /* 0x000000330400720c */ /* 0x040fe40003fa4070 */
[----:B------:R-:W-:-:S11]  /*4950*/  ISETP.GT.U32.AND P6, PT, R4, R52, PT ;  /* 0x000000340400720c */ /* 0x000fd60003fc4070 */
[--C-:B------:R-:W-:Y:S01]  /*4960*/  @!P5 IMAD.IADD R51, R51, 0x1, -R4.reuse ;  /* 0x000000013333d824 */ /* 0x100fe200078e0a04 */
[----:B----4-:R-:W-:Y:S01]  /*4970*/  IABS R54, R30 ;  /* 0x0000001e00367213 */ /* 0x010fe20000000000 */
[----:B------:R-:W-:Y:S01]  /*4980*/  @!P6 IMAD.IADD R52, R52, 0x1, -R4 ;  /* 0x000000013434e824 */ /* 0x000fe200078e0a04 */
[----:B------:R-:W-:-:S03]  /*4990*/  IABS R55, R31 ;  /* 0x0000001f00377213 */ /* 0x000fc60000000000 */
[----:B------:R-:W-:Y:S01]  /*49a0*/  IMAD.HI.U32 R5, R0, R54, RZ ;  /* 0x0000003600057227 */ /* 0x000fe200078e00ff */
[C---:B------:R-:W-:Y:S02]  /*49b0*/  ISETP.GT.U32.AND P6, PT, R4.reuse, R51, PT ;  /* 0x000000330400720c */ /* 0x040fe40003fc4070 */
[----:B------:R-:W-:Y:S01]  /*49c0*/  ISETP.GT.U32.AND P3, PT, R4, R52, PT ;  /* 0x000000340400720c */ /* 0x000fe20003f64070 */
[----:B------:R-:W-:Y:S01]  /*49d0*/  IMAD.HI.U32 R2, R0, R55, RZ ;  /* 0x0000003700027227 */ /* 0x000fe200078e00ff */
[----:B------:R-:W-:-:S03]  /*49e0*/  IABS R53, R59 ;  /* 0x0000003b00357213 */ /* 0x000fc60000000000 */
[----:B------:R-:W-:Y:S02]  /*49f0*/  IMAD.MOV R5, RZ, RZ, -R5 ;  /* 0x000000ffff057224 */ /* 0x000fe400078e0a05 */
[----:B------:R-:W-:Y:S01]  /*4a00*/  IMAD.MOV R2, RZ, RZ, -R2 ;  /* 0x000000ffff027224 */ /* 0x000fe200078e0a02 */
[C---:B------:R-:W-:Y:S01]  /*4a10*/  ISETP.GT.U32.AND P5, PT, R4.reuse, R50, PT ;  /* 0x000000320400720c */ /* 0x040fe20003fa4070 */
[C---:B------:R-:W-:Y:S02]  /*4a20*/  IMAD R54, R4.reuse, R5, R54 ;  /* 0x0000000504367224 */ /* 0x040fe400078e0236 */
[----:B------:R-:W-:Y:S02]  /*4a30*/  IMAD R55, R4, R2, R55 ;  /* 0x0000000204377224 */ /* 0x000fe400078e0237 */
[----:B------:R-:W-:Y:S01]  /*4a40*/  IMAD.HI.U32 R6, R0, R53, RZ ;  /* 0x0000003500067227 */ /* 0x000fe200078e00ff */
[----:B------:R-:W-:-:S03]  /*4a50*/  IABS R56, R16 ;  /* 0x0000001000387213 */ /* 0x000fc60000000000 */
[--C-:B------:R-:W-:Y:S01]  /*4a60*/  @!P6 IMAD.IADD R51, R51, 0x1, -R4.reuse ;  /* 0x000000013333e824 */ /* 0x100fe200078e0a04 */
[----:B------:R-:W-:Y:S01]  /*4a70*/  ISETP.GT.U32.AND P6, PT, R4, R54, PT ;  /* 0x000000360400720c */ /* 0x000fe20003fc4070 */
[----:B------:R-:W-:Y:S01]  /*4a80*/  @!P3 IMAD.IADD R52, R52, 0x1, -R4 ;  /* 0x000000013434b824 */ /* 0x000fe200078e0a04 */
[----:B------:R-:W-:Y:S01]  /*4a90*/  ISETP.GT.U32.AND P3, PT, R4, R55, PT ;  /* 0x000000370400720c */ /* 0x000fe20003f64070 */
[----:B------:R-:W-:Y:S01]  /*4aa0*/  IMAD.MOV R6, RZ, RZ, -R6 ;  /* 0x000000ffff067224 */ /* 0x000fe200078e0a06 */
[----:B------:R-:W-:Y:S01]  /*4ab0*/  ISETP.GE.AND P1, PT, R57, RZ, PT ;  /* 0x000000ff3900720c */ /* 0x000fe20003f26270 */
[----:B------:R-:W-:Y:S01]  /*4ac0*/  IMAD.HI.U32 R2, R0, R56, RZ ;  /* 0x0000003800027227 */ /* 0x000fe200078e00ff */
[----:B------:R-:W-:-:S03]  /*4ad0*/  IABS R57, R15 ;  /* 0x0000000f00397213 */ /* 0x000fc60000000000 */
[----:B------:R-:W-:Y:S01]  /*4ae0*/  IMAD R53, R4, R6, R53 ;  /* 0x0000000604357224 */ /* 0x000fe200078e0235 */
[----:B------:R-:W-:Y:S01]  /*4af0*/  ISETP.GE.AND P4, PT, R59, RZ, PT ;  /* 0x000000ff3b00720c */ /* 0x000fe20003f86270 */
[----:B------:R-:W-:Y:S01]  /*4b00*/  IMAD.MOV R2, RZ, RZ, -R2 ;  /* 0x000000ffff027224 */ /* 0x000fe200078e0a02 */
[----:B------:R-:W-:Y:S01]  /*4b10*/  IABS R59, R13 ;  /* 0x0000000d003b7213 */ /* 0x000fe20000000000 */
[----:B------:R-:W-:Y:S01]  /*4b20*/  @!P5 IMAD.IADD R50, R50, 0x1, -R4 ;  /* 0x000000013232d824 */ /* 0x000fe200078e0a04 */
[----:B------:R-:W-:Y:S01]  /*4b30*/  ISETP.GT.U32.AND P5, PT, R4, R53, PT ;  /* 0x000000350400720c */ /* 0x000fe20003fa4070 */
[----:B------:R-:W-:Y:S01]  /*4b40*/  IMAD.HI.U32 R5, R0, R57, RZ ;  /* 0x0000003900057227 */ /* 0x000fe200078e00ff */
[----:B------:R-:W-:Y:S02]  /*4b50*/  ISETP.GE.AND P2, PT, R58, RZ, PT ;  /* 0x000000ff3a00720c */ /* 0x000fe40003f46270 */
[----:B------:R-:W-:Y:S01]  /*4b60*/  IABS R58, R14 ;  /* 0x0000000e003a7213 */ /* 0x000fe20000000000 */
[----:B------:R-:W-:-:S02]  /*4b70*/  IMAD R56, R4, R2, R56 ;  /* 0x0000000204387224 */ /* 0x000fc400078e0238 */
[--C-:B------:R-:W-:Y:S02]  /*4b80*/  @!P6 IMAD.IADD R54, R54, 0x1, -R4.reuse ;  /* 0x000000013636e824 */ /* 0x100fe400078e0a04 */
[----:B------:R-:W-:Y:S02]  /*4b90*/  @!P3 IMAD.IADD R55, R55, 0x1, -R4 ;  /* 0x000000013737b824 */ /* 0x000fe400078e0a04 */
[----:B------:R-:W-:Y:S02]  /*4ba0*/  IMAD.MOV R2, RZ, RZ, -R5 ;  /* 0x000000ffff027224 */ /* 0x000fe400078e0a05 */
[----:B------:R-:W-:Y:S01]  /*4bb0*/  IMAD.HI.U32 R5, R0, R59, RZ ;  /* 0x0000003b00057227 */ /* 0x000fe200078e00ff */
[----:B------:R-:W-:-:S03]  /*4bc0*/  ISETP.GT.U32.AND P3, PT, R4, R54, PT ;  /* 0x000000360400720c */ /* 0x000fc60003f64070 */
[----:B------:R-:W-:Y:S01]  /*4bd0*/  @!P0 IMAD.MOV R50, RZ, RZ, -R50 ;  /* 0x000000ffff328224 */ /* 0x000fe200078e0a32 */
[C---:B------:R-:W-:Y:S01]  /*4be0*/  ISETP.GT.U32.AND P0, PT, R4.reuse, R55, PT ;  /* 0x000000370400720c */ /* 0x040fe20003f04070 */
[----:B------:R-:W-:Y:S01]  /*4bf0*/  IMAD R57, R4, R2, R57 ;  /* 0x0000000204397224 */ /* 0x000fe200078e0239 */
[----:B------:R-:W-:Y:S01]  /*4c00*/  IABS R60, R3 ;  /* 0x00000003003c7213 */ /* 0x000fe20000000000 */
[----:B------:R-:W-:-:S04]  /*4c10*/  IMAD.HI.U32 R6, R0, R58, RZ ;  /* 0x0000003a00067227 */ /* 0x000fc800078e00ff */
[----:B------:R-:W-:Y:S02]  /*4c20*/  IMAD.MOV R2, RZ, RZ, -R5 ;  /* 0x000000ffff027224 */ /* 0x000fe400078e0a05 */
[----:B------:R-:W-:Y:S02]  /*4c30*/  IMAD.MOV R6, RZ, RZ, -R6 ;  /* 0x000000ffff067224 */ /* 0x000fe400078e0a06 */
[----:B------:R-:W-:Y:S02]  /*4c40*/  @!P5 IMAD.IADD R53, R53, 0x1, -R4 ;  /* 0x000000013535d824 */ /* 0x000fe400078e0a04 */
[C---:B------:R-:W-:Y:S01]  /*4c50*/  IMAD R59, R4.reuse, R2, R59 ;  /* 0x00000002043b7224 */ /* 0x040fe200078e023b */
[----:B------:R-:W-:Y:S01]  /*4c60*/  ISETP.GT.U32.AND P5, PT, R4, R56, PT ;  /* 0x000000380400720c */ /* 0x000fe20003fa4070 */
[----:B------:R-:W-:Y:S01]  /*4c70*/  IMAD.HI.U32 R2, R0, R60, RZ ;  /* 0x0000003c00027227 */ /* 0x000fe200078e00ff */
[----:B------:R-:W-:Y:S02]  /*4c80*/  IABS R7, R11 ;  /* 0x0000000b00077213 */ /* 0x000fe40000000000 */
[C---:B------:R-:W-:Y:S01]  /*4c90*/  ISETP.GT.U32.AND P6, PT, R4.reuse, R53, PT ;  /* 0x000000350400720c */ /* 0x040fe20003fc4070 */
[----:B------:R-:W-:-:S02]  /*4ca0*/  IMAD R58, R4, R6, R58 ;  /* 0x00000006043a7224 */ /* 0x000fc400078e023a */
[----:B------:R-:W-:Y:S02]  /*4cb0*/  IMAD.MOV R2, RZ, RZ, -R2 ;  /* 0x000000ffff027224 */ /* 0x000fe400078e0a02 */
[--C-:B------:R-:W-:Y:S01]  /*4cc0*/  @!P3 IMAD.IADD R54, R54, 0x1, -R4.reuse ;  /* 0x000000013636b824 */ /* 0x100fe200078e0a04 */
[C---:B------:R-:W-:Y:S01]  /*4cd0*/  ISETP.GT.U32.AND P3, PT, R4.reuse, R58, PT ;  /* 0x0000003a0400720c */ /* 0x040fe20003f64070 */
[----:B------:R-:W-:Y:S01]  /*4ce0*/  @!P0 IMAD.IADD R55, R55, 0x1, -R4 ;  /* 0x0000000137378824 */ /* 0x000fe200078e0a04 */
[C---:B------:R-:W-:Y:S01]  /*4cf0*/  ISETP.GT.U32.AND P0, PT, R4.reuse, R59, PT ;  /* 0x0000003b0400720c */ /* 0x040fe20003f04070 */
[----:B------:R-:W-:Y:S02]  /*4d00*/  IMAD R60, R4, R2, R60 ;  /* 0x00000002043c7224 */ /* 0x000fe400078e023c */
[----:B------:R-:W-:-:S04]  /*4d10*/  IMAD.HI.U32 R2, R0, R7, RZ ;  /* 0x0000000700027227 */ /* 0x000fc800078e00ff */
[----:B------:R-:W-:Y:S02]  /*4d20*/  IMAD.MOV R2, RZ, RZ, -R2 ;  /* 0x000000ffff027224 */ /* 0x000fe400078e0a02 */
[--C-:B------:R-:W-:Y:S02]  /*4d30*/  @!P5 IMAD.IADD R56, R56, 0x1, -R4.reuse ;  /* 0x000000013838d824 */ /* 0x100fe400078e0a04 */
[--C-:B------:R-:W-:Y:S01]  /*4d40*/  @!P6 IMAD.IADD R53, R53, 0x1, -R4.reuse ;  /* 0x000000013535e824 */ /* 0x100fe200078e0a04 */
[C---:B------:R-:W-:Y:S01]  /*4d50*/  ISETP.GT.U32.AND P6, PT, R4.reuse, R57, PT ;  /* 0x000000390400720c */ /* 0x040fe20003fc4070 */
[C---:B------:R-:W-:Y:S01]  /*4d60*/  IMAD R7, R4.reuse, R2, R7 ;  /* 0x0000000204077224 */ /* 0x040fe200078e0207 */
[----:B------:R-:W-:Y:S01]  /*4d70*/  ISETP.GT.U32.AND P5, PT, R4, R56, PT ;  /* 0x000000380400720c */ /* 0x000fe20003fa4070 */
[--C-:B------:R-:W-:Y:S02]  /*4d80*/  @!P3 IMAD.IADD R58, R58, 0x1, -R4.reuse ;  /* 0x000000013a3ab824 */ /* 0x100fe400078e0a04 */
[----:B------:R-:W-:Y:S01]  /*4d90*/  @!P0 IMAD.IADD R59, R59, 0x1, -R4 ;  /* 0x000000013b3b8824 */ /* 0x000fe200078e0a04 */
[----:B------:R-:W-:Y:S01]  /*4da0*/  ISETP.GT.U32.AND P0, PT, R4, R7, PT ;  /* 0x000000070400720c */ /* 0x000fe20003f04070 */
[----:B------:R-:W-:Y:S01]  /*4db0*/  @!P1 IMAD.MOV R51, RZ, RZ, -R51 ;  /* 0x000000ffff339224 */ /* 0x000fe200078e0a33 */
[----:B------:R-:W-:-:S02]  /*4dc0*/  IABS R8, R61 ;  /* 0x0000003d00087213 */ /* 0x000fc40000000000 */
[----:B------:R-:W-:-:S03]  /*4dd0*/  ISETP.GT.U32.AND P1, PT, R4, R58, PT ;  /* 0x0000003a0400720c */ /* 0x000fc60003f24070 */
[----:B------:R-:W-:-:S04]  /*4de0*/  IMAD.HI.U32 R5, R0, R8, RZ ;  /* 0x0000000800057227 */ /* 0x000fc800078e00ff */
[--C-:B------:R-:W-:Y:S02]  /*4df0*/  @!P6 IMAD.IADD R57, R57, 0x1, -R4.reuse ;  /* 0x000000013939e824 */ /* 0x100fe400078e0a04 */
[--C-:B------:R-:W-:Y:S01]  /*4e00*/  @!P5 IMAD.IADD R56, R56, 0x1, -R4.reuse ;  /* 0x000000013838d824 */ /* 0x100fe200078e0a04 */
[C---:B------:R-:W-:Y:S01]  /*4e10*/  ISETP.GT.U32.AND P5, PT, R4.reuse, R60, PT ;  /* 0x0000003c0400720c */ /* 0x040fe20003fa4070 */
[----:B------:R-:W-:Y:S02]  /*4e20*/  IMAD.MOV R5, RZ, RZ, -R5 ;  /* 0x000000ffff057224 */ /* 0x000fe400078e0a05 */
[----:B------:R-:W-:Y:S01]  /*4e30*/  @!P0 IMAD.IADD R7, R7, 0x1, -R4 ;  /* 0x0000000107078824 */ /* 0x000fe200078e0a04 */
[C---:B------:R-:W-:Y:S01]  /*4e40*/  ISETP.GT.U32.AND P0, PT, R4.reuse, R57, PT ;  /* 0x000000390400720c */ /* 0x040fe20003f04070 */
[----:B------:R-:W-:Y:S02]  /*4e50*/  IMAD R8, R4, R5, R8 ;  /* 0x0000000504087224 */ /* 0x000fe400078e0208 */
[----:B------:R-:W-:Y:S01]  /*4e60*/  @!P1 IMAD.IADD R58, R58, 0x1, -R4 ;  /* 0x000000013a3a9824 */ /* 0x000fe200078e0a04 */
[----:B------:R-:W-:-:S02]  /*4e70*/  ISETP.GE.AND P1, PT, R15, RZ, PT ;  /* 0x000000ff0f00720c */ /* 0x000fc40003f26270 */
[----:B------:R-:W-:Y:S02]  /*4e80*/  ISETP.GT.U32.AND P3, PT, R4, R8, PT ;  /* 0x000000080400720c */ /* 0x000fe40003f64070 */
[----:B------:R-:W-:Y:S01]  /*4e90*/  IABS R6, R9 ;  /* 0x0000000900067213 */ /* 0x000fe20000000000 */
[--C-:B------:R-:W-:Y:S01]  /*4ea0*/  @!P5 IMAD.IADD R60, R60, 0x1, -R4.reuse ;  /* 0x000000013c3cd824 */ /* 0x100fe200078e0a04 */
[----:B------:R-:W-:Y:S02]  /*4eb0*/  ISETP.GE.AND P5, PT, R31, RZ, PT ;  /* 0x000000ff1f00720c */ /* 0x000fe40003fa6270 */
[----:B------:R-:W-:Y:S01]  /*4ec0*/  ISETP.GE.AND P6, PT, R30, RZ, PT ;  /* 0x000000ff1e00720c */ /* 0x000fe20003fc6270 */
[----:B------:R-:W-:Y:S01]  /*4ed0*/  @!P0 IMAD.IADD R57, R57, 0x1, -R4 ;  /* 0x0000000139398824 */ /* 0x000fe200078e0a04 */
[----:B------:R-:W-:Y:S01]  /*4ee0*/  IABS R2, R10 ;  /* 0x0000000a00027213 */ /* 0x000fe20000000000 */
[----:B------:R-:W-:Y:S01]  /*4ef0*/  IMAD.HI.U32 R30, R0, R6, RZ ;  /* 0x00000006001e7227 */ /* 0x000fe200078e00ff */
[----:B------:R-:W-:-:S03]  /*4f00*/  IABS R5, R12 ;  /* 0x0000000c00057213 */ /* 0x000fc60000000000 */
[----:B------:R-:W-:Y:S01]  /*4f10*/  @!P1 IMAD.MOV R57, RZ, RZ, -R57 ;  /* 0x000000ffff399224 */ /* 0x000fe200078e0a39 */
[----:B------:R-:W-:Y:S01]  /*4f20*/  ISETP.GE.AND P1, PT, R61, RZ, PT ;  /* 0x000000ff3d00720c */ /* 0x000fe20003f26270 */
[----:B------:R-:W-:Y:S01]  /*4f30*/  IMAD.MOV R30, RZ, RZ, -R30 ;  /* 0x000000ffff1e7224 */ /* 0x000fe200078e0a1e */
[----:B------:R-:W0:Y:S01]  /*4f40*/  S2R R61, SR_TID.X ;  /* 0x00000000003d7919 */ /* 0x000e220000002100 */
[----:B------:R-:W-:Y:S01]  /*4f50*/  @!P2 IMAD.MOV R52, RZ, RZ, -R52 ;  /* 0x000000ffff34a224 */ /* 0x000fe200078e0a34 */
[----:B------:R-:W-:Y:S01]  /*4f60*/  ISETP.GT.U32.AND P2, PT, R4, R59, PT ;  /* 0x0000003b0400720c */ /* 0x000fe20003f44070 */
[----:B------:R-:W-:-:S04]  /*4f70*/  IMAD.HI.U32 R31, R0, R2, RZ ;  /* 0x00000002001f7227 */ /* 0x000fc800078e00ff */
[----:B------:R-:W-:Y:S02]  /*4f80*/  @!P3 IMAD.IADD R8, R8, 0x1, -R4 ;  /* 0x000000010808b824 */ /* 0x000fe400078e0a04 */
[----:B------:R-:W-:Y:S02]  /*4f90*/  IMAD R6, R4, R30, R6 ;  /* 0x0000001e04067224 */ /* 0x000fe400078e0206 */
[----:B------:R-:W-:-:S04]  /*4fa0*/  IMAD.HI.U32 R30, R0, R5, RZ ;  /* 0x00000005001e7227 */ /* 0x000fc800078e00ff */
[----:B------:R-:W-:Y:S02]  /*4fb0*/  IMAD.MOV R0, RZ, RZ, -R31 ;  /* 0x000000ffff007224 */ /* 0x000fe400078e0a1f */
[----:B------:R-:W-:Y:S01]  /*4fc0*/  @!P5 IMAD.MOV R55, RZ, RZ, -R55 ;  /* 0x000000ffff37d224 */ /* 0x000fe200078e0a37 */
[C---:B------:R-:W-:Y:S01]  /*4fd0*/  ISETP.GT.U32.AND P5, PT, R4.reuse, R8, PT ;  /* 0x000000080400720c */ /* 0x040fe20003fa4070 */
[----:B------:R-:W-:Y:S01]  /*4fe0*/  @!P4 IMAD.MOV R53, RZ, RZ, -R53 ;  /* 0x000000ffff35c224 */ /* 0x000fe200078e0a35 */
[C---:B------:R-:W-:Y:S01]  /*4ff0*/  ISETP.GT.U32.AND P0, PT, R4.reuse, R6, PT ;  /* 0x000000060400720c */ /* 0x040fe20003f04070 */
[C---:B------:R-:W-:Y:S01]  /*5000*/  IMAD R2, R4.reuse, R0, R2 ;  /* 0x0000000004027224 */ /* 0x040fe200078e0202 */
[----:B------:R-:W-:Y:S01]  /*5010*/  ISETP.GT.U32.AND P4, PT, R4, R60, PT ;  /* 0x0000003c0400720c */ /* 0x000fe20003f84070 */
[----:B------:R-:W-:Y:S01]  /*5020*/  IMAD.MOV R0, RZ, RZ, -R30 ;  /* 0x000000ffff007224 */ /* 0x000fe200078e0a1e */
[----:B------:R-:W-:Y:S01]  /*5030*/  ISETP.GE.AND P3, PT, R16, RZ, PT ;  /* 0x000000ff1000720c */ /* 0x000fe20003f66270 */
[--C-:B------:R-:W-:Y:S01]  /*5040*/  @!P2 IMAD.IADD R59, R59, 0x1, -R4.reuse ;  /* 0x000000013b3ba824 */ /* 0x100fe200078e0a04 */
[C---:B------:R-:W-:Y:S01]  /*5050*/  ISETP.GT.U32.AND P2, PT, R4.reuse, R2, PT ;  /* 0x000000020400720c */ /* 0x040fe20003f44070 */
[----:B------:R-:W-:Y:S01]  /*5060*/  IMAD R0, R4, R0, R5 ;  /* 0x0000000004007224 */ /* 0x000fe200078e0205 */
[----:B------:R-:W2:Y:S03]  /*5070*/  LDL.LU R16, [R1+0x2438] ;  /* 0x0024380001107983 */ /* 0x000ea60000300800 */
[--C-:B------:R-:W-:Y:S01]  /*5080*/  @!P5 IMAD.IADD R8, R8, 0x1, -R4.reuse ;  /* 0x000000010808d824 */ /* 0x100fe200078e0a04 */
[----:B------:R-:W-:Y:S01]  /*5090*/  ISETP.GT.U32.AND P5, PT, R4, R0, PT ;  /* 0x000000000400720c */ /* 0x000fe20003fa4070 */
[----:B------:R-:W-:-:S02]  /*50a0*/  @!P0 IMAD.IADD R6, R6, 0x1, -R4 ;  /* 0x0000000106068824 */ /* 0x000fc400078e0a04 */
[----:B------:R-:W-:Y:S01]  /*50b0*/  @!P4 IMAD.IADD R60, R60, 0x1, -R4 ;  /* 0x000000013c3cc824 */ /* 0x000fe200078e0a04 */
[----:B------:R-:W-:Y:S01]  /*50c0*/  ISETP.GE.AND P4, PT, R14, RZ, PT ;  /* 0x000000ff0e00720c */ /* 0x000fe20003f86270 */
[----:B------:R-:W-:Y:S01]  /*50d0*/  @!P3 IMAD.MOV R56, RZ, RZ, -R56 ;  /* 0x000000ffff38b224 */ /* 0x000fe200078e0a38 */
[----:B------:R-:W-:Y:S01]  /*50e0*/  ISETP.GT.U32.AND P3, PT, R4, R6, PT ;  /* 0x000000060400720c */ /* 0x000fe20003f64070 */
[----:B------:R-:W-:Y:S02]  /*50f0*/  @!P2 IMAD.IADD R2, R2, 0x1, -R4 ;  /* 0x000000010202a824 */ /* 0x000fe400078e0a04 */
[----:B------:R-:W-:Y:S01]  /*5100*/  @!P6 IMAD.MOV R54, RZ, RZ, -R54 ;  /* 0x000000ffff36e224 */ /* 0x000fe200078e0a36 */
[C---:B------:R-:W-:Y:S01]  /*5110*/  ISETP.GT.U32.AND P6, PT, R4.reuse, R7, PT ;  /* 0x000000070400720c */ /* 0x040fe20003fc4070 */
[C---:B0-----:R-:W-:Y:S01]  /*5120*/  IMAD.SHL.U32 R30, R61.reuse, 0x2, RZ ;  /* 0x000000023d1e7824 */ /* 0x041fe200078e00ff */
[----:B------:R-:W-:Y:S01]  /*5130*/  ISETP.GT.U32.AND P2, PT, R4, R2, PT ;  /* 0x000000020400720c */ /* 0x000fe20003f44070 */
[----:B------:R-:W-:Y:S01]  /*5140*/  @!P5 IMAD.IADD R0, R0, 0x1, -R4 ;  /* 0x000000010000d824 */ /* 0x000fe200078e0a04 */
[----:B------:R-:W-:Y:S01]  /*5150*/  LOP3.LUT R5, R61, 0x7, RZ, 0xc0, !PT ;  /* 0x000000073d057812 */ /* 0x000fe200078ec0ff */
[----:B------:R-:W3:Y:S01]  /*5160*/  LDL.LU R15, [R1+0x2434] ;  /* 0x00243400010f7983 */ /* 0x000ee20000300800 */
[----:B------:R-:W-:Y:S01]  /*5170*/  ISETP.GE.AND P5, PT, R11, RZ, PT ;  /* 0x000000ff0b00720c */ /* 0x000fe20003fa6270 */
[----:B------:R-:W-:Y:S01]  /*5180*/  @!P4 IMAD.MOV R58, RZ, RZ, -R58 ;  /* 0x000000ffff3ac224 */ /* 0x000fe200078e0a3a */
[----:B------:R-:W-:Y:S01]  /*5190*/  ISETP.GT.U32.AND P4, PT, R4, R0, PT ;  /* 0x000000000400720c */ /* 0x000fe20003f84070 */
[----:B------:R-:W-:Y:S01]  /*51a0*/  IMAD R11, R5, 0x210, RZ ;  /* 0x00000210050b7824 */ /* 0x000fe200078e02ff */
[----:B------:R-:W-:Y:S01]  /*51b0*/  ISETP.GE.AND P0, PT, R3, RZ, PT ;  /* 0x000000ff0300720c */ /* 0x000fe20003f06270 */
[----:B------:R-:W-:Y:S01]  /*51c0*/  @!P3 IMAD.IADD R6, R6, 0x1, -R4 ;  /* 0x000000010606b824 */ /* 0x000fe200078e0a04 */
[----:B------:R-:W-:Y:S01]  /*51d0*/  ISETP.GE.AND P3, PT, R9, RZ, PT ;  /* 0x000000ff0900720c */ /* 0x000fe20003f66270 */
[----:B------:R-:W-:Y:S01]  /*51e0*/  IMAD R31, R5, 0x90, RZ ;  /* 0x00000090051f7824 */ /* 0x000fe200078e02ff */
[----:B------:R-:W-:Y:S01]  /*51f0*/  LOP3.LUT R5, R11, 0x10, R30, 0x78, !PT ;  /* 0x000000100b057812 */ /* 0x000fe200078e781e */
[C---:B------:R-:W-:Y:S01]  /*5200*/  IMAD.SHL.U32 R9, R61.reuse, 0x100, RZ ;  /* 0x000001003d097824 */ /* 0x040fe200078e00ff */
[----:B------:R-:W-:Y:S01]  /*5210*/  LOP3.LUT R61, R61, 0x1f, RZ, 0xc0, !PT ;  /* 0x0000001f3d3d7812 */ /* 0x000fe200078ec0ff */
[--C-:B------:R-:W-:Y:S01]  /*5220*/  @!P6 IMAD.IADD R7, R7, 0x1, -R4.reuse ;  /* 0x000000010707e824 */ /* 0x100fe200078e0a04 */
[----:B------:R-:W-:Y:S01]  /*5230*/  ISETP.GE.AND P6, PT, R13, RZ, PT ;  /* 0x000000ff0d00720c */ /* 0x000fe20003fc6270 */
[----:B------:R-:W-:Y:S01]  /*5240*/  @!P2 IMAD.IADD R2, R2, 0x1, -R4 ;  /* 0x000000010202a824 */ /* 0x000fe200078e0a04 */
[----:B------:R-:W-:Y:S01]  /*5250*/  ISETP.GE.AND P2, PT, R10, RZ, PT ;  /* 0x000000ff0a00720c */ /* 0x000fe20003f46270 */
[----:B------:R-:W4:Y:S01]  /*5260*/  LDL.LU R14, [R1+0x2430] ;  /* 0x00243000010e7983 */ /* 0x000f220000300800 */
[----:B------:R-:W-:Y:S01]  /*5270*/  LOP3.LUT R5, R5, 0x1000, R9, 0xf8, !PT ;  /* 0x0000100005057812 */ /* 0x000fe200078ef809 */
[----:B------:R-:W-:Y:S01]  /*5280*/  IMAD R5, R61, UR7, RZ ;  /* 0x000000073d057c24 */ /* 0x000fe2000f8e02ff */
[----:B------:R-:W-:Y:S01]  /*5290*/  LOP3.LUT R10, R31, 0x30, R30, 0x78, !PT ;  /* 0x000000301f0a7812 */ /* 0x000fe200078e781e */
[----:B------:R-:W-:Y:S01]  /*52a0*/  IMAD.U32 R31, RZ, RZ, UR7 ;  /* 0x00000007ff1f7e24 */ /* 0x000fe2000f8e00ff */
[----:B------:R-:W2:Y:S01]  /*52b0*/  LDL.LU R13, [R1+0x242c] ;  /* 0x00242c00010d7983 */ /* 0x000ea20000300800 */
[----:B------:R-:W-:Y:S01]  /*52c0*/  @!P4 IMAD.IADD R0, R0, 0x1, -R4 ;  /* 0x000000010000c824 */ /* 0x000fe200078e0a04 */
[----:B------:R-:W-:Y:S01]  /*52d0*/  LEA R4, P4, R5, UR8, 0x1 ;  /* 0x0000000805047c11 */ /* 0x000fe2000f8808ff */
[----:B------:R-:W-:Y:S01]  /*52e0*/  IMAD R31, R31, 0x20, R5 ;  /* 0x000000201f1f7824 */ /* 0x000fe200078e0205 */
[----:B------:R-:W3:Y:S01]  /*52f0*/  LDL.LU R3, [R1+0x2428] ;  /* 0x0024280001037983 */ /* 0x000ee20000300800 */
[----:B------:R-:W-:Y:S01]  /*5300*/  @!P6 IMAD.MOV R59, RZ, RZ, -R59 ;  /* 0x000000ffff3be224 */ /* 0x000fe200078e0a3b */
[----:B------:R-:W-:-:S02]  /*5310*/  LEA.HI.X.SX32 R5, R5, UR9, 0x1, P4 ;  /* 0x0000000905057c11 */ /* 0x000fc4000a0f0eff */
[----:B------:R0:W-:Y:S01]  /*5320*/  STL [R1+0xa94], R10 ;  /* 0x000a940a01007387 */ /* 0x0001e20000100800 */
[----:B------:R-:W-:Y:S01]  /*5330*/  LEA R30, P6, R31, UR8, 0x1 ;  /* 0x000000081f1e7c11 */ /* 0x000fe2000f8c08ff */
[----:B------:R-:W-:Y:S02]  /*5340*/  @!P0 IMAD.MOV R60, RZ, RZ, -R60 ;  /* 0x000000ffff3c8224 */ /* 0x000fe400078e0a3c */
[----:B------:R-:W4:Y:S01]  /*5350*/  LDL.LU R11, [R1+0x1c] ;  /* 0x00001c00010b7983 */ /* 0x000f220000300800 */
[----:B------:R-:W-:-:S03]  /*5360*/  ISETP.GE.AND P0, PT, R12, RZ, PT ;  /* 0x000000ff0c00720c */ /* 0x000fc60003f06270 */
[----:B0-----:R-:W2:Y:S01]  /*5370*/  LDL.LU R10, [R1+0x18] ;  /* 0x00001800010a7983 */ /* 0x001ea20000300800 */
[----:B------:R-:W-:Y:S01]  /*5380*/  LEA.HI.X.SX32 R31, R31, UR9, 0x1, P6 ;  /* 0x000000091f1f7c11 */ /* 0x000fe2000b0f0eff */
[----:B------:R-:W-:Y:S01]  /*5390*/  @!P1 IMAD.MOV R8, RZ, RZ, -R8 ;  /* 0x000000ffff089224 */ /* 0x000fe200078e0a08 */
[----:B------:R-:W-:Y:S01]  /*53a0*/  ULDC UR9, c[0x0][0x234] ;  /* 0x00008d0000097ab9 */ /* 0x000fe20000000800 */
[----:B------:R-:W2:Y:S04]  /*53b0*/  LDL.LU R9, [R1+0x14] ;  /* 0x0000140001097983 */ /* 0x000ea80000300800 */
[----:B------:R-:W2:Y:S04]  /*53c0*/  LDL.LU R61, [R1+0x10] ;  /* 0x00001000013d7983 */ /* 0x000ea80000300800 */
[----:B------:R-:W2:Y:S04]  /*53d0*/  LDL.LU R12, [R1+0x2424] ;  /* 0x00242400010c7983 */ /* 0x000ea80000300800 */
[----:B------:R0:W-:Y:S04]  /*53e0*/  STL.64 [R1+0x23d8], R4 ;  /* 0x0023d80401007387 */ /* 0x0001e80000100a00 */
[----:B0-----:R-:W2:Y:S04]  /*53f0*/  LDL.LU R5, [R1+0x4] ;  /* 0x0000040001057983 */ /* 0x001ea80000300800 */
[----:B------:R-:W2:Y:S04]  /*5400*/  LDL.LU R4, [R1] ;  /* 0x0000000001047983 */ /* 0x000ea80000300800 */
[----:B------:R0:W-:Y:S04]  /*5410*/  STL [R1+0x2404], R30 ;  /* 0x0024041e01007387 */ /* 0x0001e80000100800 */
[----:B0-----:R-:W2:Y:S04]  /*5420*/  LDL.LU R30, [R1+0xc] ;  /* 0x00000c00011e7983 */ /* 0x001ea80000300800 */
[----:B------:R0:W-:Y:S04]  /*5430*/  STL [R1+0x2400], R31 ;  /* 0x0024001f01007387 */ /* 0x0001e80000100800 */
[----:B0-----:R-:W2:Y:S01]  /*5440*/  LDL.LU R31, [R1+0x8] ;  /* 0x00000800011f7983 */ /* 0x001ea20000300800 */
[----:B---3--:R-:W-:-:S02]  /*5450*/  ISETP.NE.AND P4, PT, R3, RZ, PT ;  /* 0x000000ff0300720c */ /* 0x008fc40003f85270 */
[----:B------:R-:W-:-:S04]  /*5460*/  LOP3.LUT R3, RZ, R3, RZ, 0x33, !PT ;  /* 0x00000003ff037212 */ /* 0x000fc800078e33ff */
[C---:B----4-:R-:W-:Y:S02]  /*5470*/  SEL R11, R3.reuse, R11, !P4 ;  /* 0x0000000b030b7207 */ /* 0x050fe40006000000 */
[----:B--2---:R-:W-:-:S03]  /*5480*/  SEL R10, R3, R10, !P4 ;  /* 0x0000000a030a7207 */ /* 0x004fc60006000000 */
[----:B------:R0:W-:Y:S01]  /*5490*/  STL [R1+0x1c], R11 ;  /* 0x00001c0b01007387 */ /* 0x0001e20000100800 */
[C---:B------:R-:W-:Y:S02]  /*54a0*/  SEL R9, R3.reuse, R9, !P4 ;  /* 0x0000000903097207 */ /* 0x040fe40006000000 */
[C---:B------:R-:W-:Y:S01]  /*54b0*/  SEL R61, R3.reuse, R61, !P4 ;  /* 0x0000003d033d7207 */ /* 0x040fe20006000000 */
[----:B0-----:R-:W2:Y:S04]  /*54c0*/  LDL.LU R11, [R1+0x2420] ;  /* 0x00242000010b7983 */ /* 0x001ea80000300800 */
[----:B------:R0:W-:Y:S04]  /*54d0*/  STL [R1+0x18], R10 ;  /* 0x0000180a01007387 */ /* 0x0001e80000100800 */
[----:B0-----:R-:W3:Y:S01]  /*54e0*/  LDL.LU R10, [R1+0x241c] ;  /* 0x00241c00010a7983 */ /* 0x001ee20000300800 */
[----:B------:R-:W-:-:S03]  /*54f0*/  SEL R5, R3, R5, !P4 ;  /* 0x0000000503057207 */ /* 0x000fc60006000000 */
[----:B------:R0:W-:Y:S04]  /*5500*/  STL [R1+0x14], R9 ;  /* 0x0000140901007387 */ /* 0x0001e80000100800 */
[----:B0-----:R-:W4:Y:S04]  /*5510*/  LDL.LU R9, [R1+0x2418] ;  /* 0x0024180001097983 */ /* 0x001f280000300800 */
[----:B------:R0:W-:Y:S01]  /*5520*/  STL [R1+0x10], R61 ;  /* 0x0000103d01007387 */ /* 0x0001e20000100800 */
[----:B------:R-:W-:-:S03]  /*5530*/  SEL R30, R3, R30, !P4 ;  /* 0x0000001e031e7207 */ /* 0x000fc60006000000 */
[----:B0-----:R-:W4:Y:S01]  /*5540*/  LDL.LU R61, [R1+0x2414] ;  /* 0x00241400013d7983 */ /* 0x001f220000300800 */
[----:B------:R-:W-:-:S03]  /*5550*/  SEL R31, R3, R31, !P4 ;  /* 0x0000001f031f7207 */ /* 0x000fc60006000000 */
[----:B------:R-:W-:Y:S04]  /*5560*/  STL [R1+0x2408], R30 ;  /* 0x0024081e01007387 */ /* 0x000fe80000100800 */
[----:B------:R-:W-:Y:S04]  /*5570*/  STL [R1+0x240c], R31 ;  /* 0x00240c1f01007387 */ /* 0x000fe80000100800 */
[----:B------:R0:W-:Y:S04]  /*5580*/  STL [R1+0x2410], R5 ;  /* 0x0024100501007387 */ /* 0x0001e80000100800 */
[----:B0-----:R-:W4:Y:S04]  /*5590*/  LDL.LU R5, [R1+0x18] ;  /* 0x0000180001057983 */ /* 0x001f280000300800 */
[----:B------:R-:W4:Y:S04]  /*55a0*/  LDL.LU R31, [R1+0x14] ;  /* 0x00001400011f7983 */ /* 0x000f280000300800 */
[----:B------:R-:W4:Y:S01]  /*55b0*/  LDL.LU R30, [R1+0x10] ;  /* 0x00001000011e7983 */ /* 0x000f220000300800 */
[----:B------:R-:W-:-:S02]  /*55c0*/  @!P5 IMAD.MOV R7, RZ, RZ, -R7 ;  /* 0x000000ffff07d224 */ /* 0x000fc400078e0a07 */
[----:B------:R-:W-:Y:S02]  /*55d0*/  @!P3 IMAD.MOV R6, RZ, RZ, -R6 ;  /* 0x000000ffff06b224 */ /* 0x000fe400078e0a06 */
[----:B------:R-:W-:Y:S02]  /*55e0*/  @!P2 IMAD.MOV R2, RZ, RZ, -R2 ;  /* 0x000000ffff02a224 */ /* 0x000fe400078e0a02 */
[----:B------:R-:W-:Y:S01]  /*55f0*/  @!P0 IMAD.MOV R0, RZ, RZ, -R0 ;  /* 0x000000ffff008224 */ /* 0x000fe200078e0a00 */
[C---:B------:R-:W-:Y:S02]  /*5600*/  SEL R4, R3.reuse, R4, !P4 ;  /* 0x0000000403047207 */ /* 0x040fe40006000000 */
[C---:B------:R-:W-:Y:S02]  /*5610*/  SEL R12, R3.reuse, R12, !P4 ;  /* 0x0000000c030c7207 */ /* 0x040fe40006000000 */
[C---:B------:R-:W-:Y:S02]  /*5620*/  SEL R13, R3.reuse, R13, !P4 ;  /* 0x0000000d030d7207 */ /* 0x040fe40006000000 */
[----:B------:R-:W-:-:S02]  /*5630*/  SEL R14, R3, R14, !P4 ;  /* 0x0000000e030e7207 */ /* 0x000fc40006000000 */
[C---:B------:R-:W-:Y:S02]  /*5640*/  SEL R15, R3.reuse, R15, !P4 ;  /* 0x0000000f030f7207 */ /* 0x040fe40006000000 */
[C---:B------:R-:W-:Y:S02]  /*5650*/  SEL R16, R3.reuse, R16, !P4 ;  /* 0x0000001003107207 */ /* 0x040fe40006000000 */
        /* <DEDUP_REMOVED lines=47> */
[C---:B--2---:R-:W-:Y:S02]  /*5950*/  SEL R11, R3.reuse, R11, !P4 ;  /* 0x0000000b030b7207 */ /* 0x044fe40006000000 */
[C---:B---3--:R-:W-:Y:S02]  /*5960*/  SEL R10, R3.reuse, R10, !P4 ;  /* 0x0000000a030a7207 */ /* 0x048fe40006000000 */
[C---:B----4-:R-:W-:Y:S02]  /*5970*/  SEL R9, R3.reuse, R9, !P4 ;  /* 0x0000000903097207 */ /* 0x050fe40006000000 */
[----:B------:R-:W-:Y:S02]  /*5980*/  SEL R61, R3, R61, !P4 ;  /* 0x0000003d033d7207 */ /* 0x000fe40006000000 */
[----:B------:R-:W2:Y:S01]  /*5990*/  LDL.LU R3, [R1+0x1c] ;  /* 0x00001c0001037983 */ /* 0x000ea20000300800 */
[----:B------:R-:W-:-:S02]  /*59a0*/  IMAD R5, R5, UR6, RZ ;  /* 0x0000000605057c24 */ /* 0x000fc4000f8e02ff */
[----:B------:R-:W-:-:S03]  /*59b0*/  IMAD R31, R31, UR6, RZ ;  /* 0x000000061f1f7c24 */ /* 0x000fc6000f8e02ff */
[----:B------:R0:W-:Y:S01]  /*59c0*/  STL [R1+0x18], R5 ;  /* 0x0000180501007387 */ /* 0x0001e20000100800 */
[----:B------:R-:W-:-:S03]  /*59d0*/  IMAD R30, R30, UR6, RZ ;  /* 0x000000061e1e7c24 */ /* 0x000fc6000f8e02ff */
[----:B0-----:R-:W3:Y:S04]  /*59e0*/  LDL.LU R5, [R1+0x2410] ;  /* 0x0024100001057983 */ /* 0x001ee80000300800 */
[----:B------:R0:W-:Y:S04]  /*59f0*/  STL [R1+0x14], R31 ;  /* 0x0000141f01007387 */ /* 0x0001e80000100800 */
[----:B0-----:R-:W4:Y:S04]  /*5a00*/  LDL.LU R31, [R1+0x240c] ;  /* 0x00240c00011f7983 */ /* 0x001f280000300800 */
[----:B------:R0:W-:Y:S04]  /*5a10*/  STL [R1+0x10], R30 ;  /* 0x0000101e01007387 */ /* 0x0001e80000100800 */
[----:B0-----:R-:W2:Y:S01]  /*5a20*/  LDL.LU R30, [R1+0x2408] ;  /* 0x00240800011e7983 */ /* 0x001ea20000300800 */
[----:B------:R-:W-:-:S02]  /*5a30*/  IMAD R4, R4, UR6, RZ ;  /* 0x0000000604047c24 */ /* 0x000fc4000f8e02ff */
[----:B---3--:R-:W-:Y:S02]  /*5a40*/  IMAD R5, R5, UR6, RZ ;  /* 0x0000000605057c24 */ /* 0x008fe4000f8e02ff */
[----:B----4-:R-:W-:Y:S02]  /*5a50*/  IMAD R31, R31, UR6, RZ ;  /* 0x000000061f1f7c24 */ /* 0x010fe4000f8e02ff */
[----:B--2---:R-:W-:-:S05]  /*5a60*/  IMAD R30, R30, UR6, RZ ;  /* 0x000000061e1e7c24 */ /* 0x004fca000f8e02ff */
[----:B------:R0:W-:Y:S04]  /*5a70*/  STL [R1+0xc], R30 ;  /* 0x00000c1e01007387 */ /* 0x0001e80000100800 */
[----:B0-----:R-:W2:Y:S04]  /*5a80*/  LDL.LU R30, [R1+0x2404] ;  /* 0x00240400011e7983 */ /* 0x001ea80000300800 */
[----:B------:R0:W-:Y:S04]  /*5a90*/  STL [R1+0x8], R31 ;  /* 0x0000081f01007387 */ /* 0x0001e80000100800 */
[----:B0-----:R-:W2:Y:S04]  /*5aa0*/  LDL.LU R31, [R1+0x2400] ;  /* 0x00240000011f7983 */ /* 0x001ea80000300800 */
[----:B------:R0:W-:Y:S04]  /*5ab0*/  STL [R1+0x4], R5 ;  /* 0x0000040501007387 */ /* 0x0001e80000100800 */
[----:B------:R1:W-:Y:S01]  /*5ac0*/  STL [R1], R4 ;  /* 0x0000000401007387 */ /* 0x0003e20000100800 */
[----:B0-----:R-:W-:-:S02]  /*5ad0*/  IMAD R5, R23, UR6, RZ ;  /* 0x0000000617057c24 */ /* 0x001fc4000f8e02ff */
[----:B-1----:R-:W-:Y:S02]  /*5ae0*/  IMAD R4, R21, UR6, RZ ;  /* 0x0000000615047c24 */ /* 0x002fe4000f8e02ff */
[----:B------:R-:W-:-:S03]  /*5af0*/  IMAD R21, R22, UR6, RZ ;  /* 0x0000000616157c24 */ /* 0x000fc6000f8e02ff */
[----:B------:R0:W-:Y:S04]  /*5b00*/  STL [R1+0x160], R4 ;  /* 0x0001600401007387 */ /* 0x0001e80000100800 */
[----:B------:R1:W-:Y:S01]  /*5b10*/  STL [R1+0x168], R21 ;  /* 0x0001681501007387 */ /* 0x0003e20000100800 */
[----:B0-----:R-:W-:-:S03]  /*5b20*/  IMAD R4, R24, UR6, RZ ;  /* 0x0000000618047c24 */ /* 0x001fc6000f8e02ff */
[----:B------:R0:W-:Y:S01]  /*5b30*/  STL [R1+0x170], R5 ;  /* 0x0001700501007387 */ /* 0x0001e20000100800 */
[----:B-1----:R-:W-:-:S03]  /*5b40*/  IMAD R21, R25, UR6, RZ ;  /* 0x0000000619157c24 */ /* 0x002fc6000f8e02ff */
        /* <DEDUP_REMOVED lines=28> */
[----:B------:R-:W3:Y:S04]  /*5d10*/  LDL.LU R37, [R1+0x18] ;  /* 0x0000180001257983 */ /* 0x000ee80000300800 */
[----:B------:R1:W-:Y:S04]  /*5d20*/  STL [R1+0x1e0], R5 ;  /* 0x0001e00501007387 */ /* 0x0003e80000100800 */
[----:B------:R-:W4:Y:S04]  /*5d30*/  LDL.LU R35, [R1+0x14] ;  /* 0x0000140001237983 */ /* 0x000f280000300800 */
[----:B------:R1:W-:Y:S04]  /*5d40*/  STL [R1+0x1e4], R4 ;  /* 0x0001e40401007387 */ /* 0x0003e80000100800 */
[----:B------:R-:W4:Y:S04]  /*5d50*/  LDL.LU R29, [R1+0x10] ;  /* 0x00001000011d7983 */ /* 0x000f280000300800 */
[----:B------:R-:W4:Y:S04]  /*5d60*/  LDL.LU R27, [R1+0xc] ;  /* 0x00000c00011b7983 */ /* 0x000f280000300800 */
[----:B------:R-:W4:Y:S04]  /*5d70*/  LDL.LU R25, [R1+0x8] ;  /* 0x0000080001197983 */ /* 0x000f280000300800 */
[----:B------:R-:W4:Y:S04]  /*5d80*/  LDL.LU R23, [R1+0x4] ;  /* 0x0000040001177983 */ /* 0x000f280000300800 */
[----:B0-----:R-:W4:Y:S01]  /*5d90*/  LDL.LU R21, [R1] ;  /* 0x0000000001157983 */ /* 0x001f220000300800 */
[----:B-1----:R-:W-:-:S02]  /*5da0*/  IMAD R5, R42, UR6, RZ ;  /* 0x000000062a057c24 */ /* 0x002fc4000f8e02ff */
[----:B------:R-:W-:Y:S02]  /*5db0*/  IMAD R4, R43, UR6, RZ ;  /* 0x000000062b047c24 */ /* 0x000fe4000f8e02ff */
[----:B------:R-:W-:Y:S01]  /*5dc0*/  IMAD R22, R44, UR6, RZ ;  /* 0x000000062c167c24 */ /* 0x000fe2000f8e02ff */
[----:B------:R0:W-:Y:S04]  /*5dd0*/  STL [R1+0x1e8], R5 ;  /* 0x0001e80501007387 */ /* 0x0001e80000100800 */
[----:B------:R1:W-:Y:S01]  /*5de0*/  STL [R1+0x1ec], R4 ;  /* 0x0001ec0401007387 */ /* 0x0003e20000100800 */
[----:B0-----:R-:W-:-:S03]  /*5df0*/  IMAD R5, R45, UR6, RZ ;  /* 0x000000062d057c24 */ /* 0x001fc6000f8e02ff */
[----:B------:R0:W-:Y:S01]  /*5e00*/  STL [R1+0x1f8], R22 ;  /* 0x0001f81601007387 */ /* 0x0001e20000100800 */
[----:B-1----:R-:W-:-:S03]  /*5e10*/  IMAD R4, R46, UR6, RZ ;  /* 0x000000062e047c24 */ /* 0x002fc6000f8e02ff */
[----:B------:R1:W-:Y:S01]  /*5e20*/  STL [R1+0x1fc], R5 ;  /* 0x0001fc0501007387 */ /* 0x0003e20000100800 */
[----:B------:R-:W-:-:S03]  /*5e30*/  IMAD R51, R51, UR6, RZ ;  /* 0x0000000633337c24 */ /* 0x000fc6000f8e02ff */
[----:B------:R1:W-:Y:S01]  /*5e40*/  STL [R1+0x200], R4 ;  /* 0x0002000401007387 */ /* 0x0003e20000100800 */
[----:B0-----:R-:W-:Y:S02]  /*5e50*/  IMAD R22, R47, UR6, RZ ;  /* 0x000000062f167c24 */ /* 0x001fe4000f8e02ff */
[----:B-1----:R-:W-:-:S03]  /*5e60*/  IMAD R5, R48, UR6, RZ ;  /* 0x0000000630057c24 */ /* 0x002fc6000f8e02ff */
[----:B------:R-:W-:Y:S01]  /*5e70*/  STL [R1+0x204], R22 ;  /* 0x0002041601007387 */ /* 0x000fe20000100800 */
[----:B------:R-:W-:Y:S02]  /*5e80*/  IMAD R4, R49, UR6, RZ ;  /* 0x0000000631047c24 */ /* 0x000fe4000f8e02ff */
[----:B------:R-:W-:Y:S01]  /*5e90*/  IMAD R49, R50, UR6, RZ ;  /* 0x0000000632317c24 */ /* 0x000fe2000f8e02ff */
[----:B------:R0:W-:Y:S01]  /*5ea0*/  STL [R1+0x1c4], R5 ;  /* 0x0001c40501007387 */ /* 0x0001e20000100800 */
[----:B------:R-:W-:Y:S02]  /*5eb0*/  IMAD R47, R52, UR6, RZ ;  /* 0x00000006342f7c24 */ /* 0x000fe4000f8e02ff */
[----:B------:R-:W-:Y:S01]  /*5ec0*/  IMAD R53, R53, UR6, RZ ;  /* 0x0000000635357c24 */ /* 0x000fe2000f8e02ff */
[----:B------:R1:W-:Y:S01]  /*5ed0*/  STL [R1+0x1bc], R4 ;  /* 0x0001bc0401007387 */ /* 0x0003e20000100800 */
[----:B------:R-:W-:Y:S02]  /*5ee0*/  IMAD R45, R54, UR6, RZ ;  /* 0x00000006362d7c24 */ /* 0x000fe4000f8e02ff */
[----:B------:R-:W-:Y:S01]  /*5ef0*/  IMAD R55, R55, UR6, RZ ;  /* 0x0000000637377c24 */ /* 0x000fe2000f8e02ff */
[----:B------:R-:W-:Y:S01]  /*5f00*/  STL [R1+0x1b4], R49 ;  /* 0x0001b43101007387 */ /* 0x000fe20000100800 */
[----:B------:R-:W-:-:S02]  /*5f10*/  IMAD R43, R56, UR6, RZ ;  /* 0x00000006382b7c24 */ /* 0x000fc4000f8e02ff */
[----:B------:R-:W-:Y:S01]  /*5f20*/  IMAD R57, R57, UR6, RZ ;  /* 0x0000000639397c24 */ /* 0x000fe2000f8e02ff */
[----:B------:R-:W-:Y:S01]  /*5f30*/  STL [R1+0x1ac], R51 ;  /* 0x0001ac3301007387 */ /* 0x000fe20000100800 */
[----:B------:R-:W-:-:S03]  /*5f40*/  IMAD R41, R58, UR6, RZ ;  /* 0x000000063a297c24 */ /* 0x000fc6000f8e02ff */
[----:B------:R-:W-:Y:S01]  /*5f50*/  STL [R1+0x1a4], R47 ;  /* 0x0001a42f01007387 */ /* 0x000fe20000100800 */
[----:B------:R-:W-:-:S03]  /*5f60*/  IMAD R59, R59, UR6, RZ ;  /* 0x000000063b3b7c24 */ /* 0x000fc6000f8e02ff */
[----:B------:R-:W-:Y:S01]  /*5f70*/  STL [R1+0x19c], R53 ;  /* 0x00019c3501007387 */ /* 0x000fe20000100800 */
[----:B------:R-:W-:-:S03]  /*5f80*/  IMAD R39, R60, UR6, RZ ;  /* 0x000000063c277c24 */ /* 0x000fc6000f8e02ff */
[----:B------:R-:W-:Y:S01]  /*5f90*/  STL [R1+0x194], R45 ;  /* 0x0001942d01007387 */ /* 0x000fe20000100800 */
[----:B0-----:R-:W-:-:S03]  /*5fa0*/  IMAD R5, R8, UR6, RZ ;  /* 0x0000000608057c24 */ /* 0x001fc6000f8e02ff */
[----:B------:R-:W-:Y:S01]  /*5fb0*/  STL [R1+0x18c], R55 ;  /* 0x00018c3701007387 */ /* 0x000fe20000100800 */
[----:B------:R-:W-:Y:S02]  /*5fc0*/  IMAD R3, R3, UR6, RZ ;  /* 0x0000000603037c24 */ /* 0x000fe4000f8e02ff */
[----:B-1----:R-:W-:Y:S01]  /*5fd0*/  IMAD R4, R7, UR6, RZ ;  /* 0x0000000607047c24 */ /* 0x002fe2000f8e02ff */
[----:B------:R-:W-:Y:S01]  /*5fe0*/  STL [R1+0x184], R43 ;  /* 0x0001842b01007387 */ /* 0x000fe20000100800 */
[----:B------:R-:W-:-:S03]  /*5ff0*/  IMAD R6, R6, UR6, RZ ;  /* 0x0000000606067c24 */ /* 0x000fc6000f8e02ff */
[----:B------:R-:W-:Y:S04]  /*6000*/  STL [R1+0x17c], R57 ;  /* 0x00017c3901007387 */ /* 0x000fe80000100800 */
[----:B------:R-:W-:Y:S01]  /*6010*/  STL [R1+0x174], R41 ;  /* 0x0001742901007387 */ /* 0x000fe20000100800 */
[----:B------:R-:W-:-:S03]  /*6020*/  IMAD R2, R2, UR6, RZ ;  /* 0x0000000602027c24 */ /* 0x000fc6000f8e02ff */
[----:B------:R-:W-:Y:S04]  /*6030*/  STL [R1+0x16c], R59 ;  /* 0x00016c3b01007387 */ /* 0x000fe80000100800 */
[----:B------:R-:W-:Y:S04]  /*6040*/  STL [R1+0x164], R39 ;  /* 0x0001642701007387 */ /* 0x000fe80000100800 */
[----:B------:R-:W-:Y:S04]  /*6050*/  STL [R1+0x15c], R5 ;  /* 0x00015c0501007387 */ /* 0x000fe80000100800 */
[----:B------:R-:W-:Y:S04]  /*6060*/  STL [R1+0x158], R4 ;  /* 0x0001580401007387 */ /* 0x000fe80000100800 */
[----:B------:R-:W-:Y:S04]  /*6070*/  STL [R1+0x23e0], R4 ;  /* 0x0023e00401007387 */ /* 0x000fe80000100800 */
[----:B------:R3:W-:Y:S04]  /*6080*/  STL [R1+0x23e4], R5 ;  /* 0x0023e40501007387 */ /* 0x0007e80000100800 */
[----:B------:R-:W-:Y:S01]  /*6090*/  STL [R1+0x154], R6 ;  /* 0x0001540601007387 */ /* 0x000fe20000100800 */
[----:B------:R-:W-:-:S02]  /*60a0*/  IMAD R61, R61, UR6, RZ ;  /* 0x000000063d3d7c24 */ /* 0x000fc4000f8e02ff */
[----:B--2---:R-:W-:-:S05]  /*60b0*/  IMAD.WIDE R32, R3, 0x2, R30 ;  /* 0x0000000203207825 */ /* 0x004fca00078e021e */
[----:B------:R-:W-:Y:S04]  /*60c0*/  STL.64 [R1+0x148], R32 ;  /* 0x0001482001007387 */ /* 0x000fe80000100a00 */
[----:B------:R-:W-:Y:S04]  /*60d0*/  STL [R1+0x150], R2 ;  /* 0x0001500201007387 */ /* 0x000fe80000100800 */
[----:B------:R4:W-:Y:S01]  /*60e0*/  STL.64 [R1+0x23e8], R2 ;  /* 0x0023e80201007387 */ /* 0x0009e20000100a00 */
[----:B------:R-:W-:Y:S02]  /*60f0*/  IMAD R9, R9, UR6, RZ ;  /* 0x0000000609097c24 */ /* 0x000fe4000f8e02ff */
[----:B---3--:R-:W-:-:S04]  /*6100*/  IMAD.WIDE R4, R37, 0x2, R30 ;  /* 0x0000000225047825 */ /* 0x008fc800078e021e */
[--C-:B----4-:R-:W-:Y:S01]  /*6110*/  IMAD.WIDE R2, R35, 0x2, R30.reuse ;  /* 0x0000000223027825 */ /* 0x110fe200078e021e */
[----:B------:R0:W-:Y:S03]  /*6120*/  STL.64 [R1+0x140], R4 ;  /* 0x0001400401007387 */ /* 0x0001e60000100a00 */
[--C-:B------:R-:W-:Y:S01]  /*6130*/  IMAD.WIDE R32, R29, 0x2, R30.reuse ;  /* 0x000000021d207825 */ /* 0x100fe200078e021e */
[----:B------:R1:W-:Y:S03]  /*6140*/  STL.64 [R1+0x138], R2 ;  /* 0x0001380201007387 */ /* 0x0003e60000100a00 */
[--C-:B0-----:R-:W-:Y:S01]  /*6150*/  IMAD.WIDE R4, R27, 0x2, R30.reuse ;  /* 0x000000021b047825 */ /* 0x101fe200078e021e */
[----:B------:R0:W-:Y:S03]  /*6160*/  STL.64 [R1+0x130], R32 ;  /* 0x0001302001007387 */ /* 0x0001e60000100a00 */
[--C-:B-1----:R-:W-:Y:S01]  /*6170*/  IMAD.WIDE R2, R25, 0x2, R30.reuse ;  /* 0x0000000219027825 */ /* 0x102fe200078e021e */
[----:B------:R1:W-:Y:S03]  /*6180*/  STL.64 [R1+0x128], R4 ;  /* 0x0001280401007387 */ /* 0x0003e60000100a00 */
[--C-:B0-----:R-:W-:Y:S01]  /*6190*/  IMAD.WIDE R32, R23, 0x2, R30.reuse ;  /* 0x0000000217207825 */ /* 0x101fe200078e021e */
[----:B------:R0:W-:Y:S04]  /*61a0*/  STL.64 [R1+0x120], R2 ;  /* 0x0001200201007387 */ /* 0x0001e80000100a00 */
[----:B------:R2:W-:Y:S01]  /*61b0*/  STL.64 [R1+0x118], R32 ;  /* 0x0001182001007387 */ /* 0x0005e20000100a00 */
[----:B-1----:R-:W-:-:S03]  /*61c0*/  IMAD.WIDE R4, R21, 0x2, R30 ;  /* 0x0000000215047825 */ /* 0x002fc600078e021e */
[----:B------:R-:W3:Y:S04]  /*61d0*/  LDL.LU R22, [R1+0x160] ;  /* 0x0001600001167983 */ /* 0x000ee80000300800 */
[----:B------:R-:W-:Y:S01]  /*61e0*/  STL.64 [R1+0x110], R4 ;  /* 0x0001100401007387 */ /* 0x000fe20000100a00 */
[----:B0-----:R-:W-:-:S03]  /*61f0*/  IMAD.WIDE R2, R61, 0x2, R30 ;  /* 0x000000023d027825 */ /* 0x001fc600078e021e */
[----:B------:R-:W4:Y:S04]  /*6200*/  LDL.LU R24, [R1+0x168] ;  /* 0x0001680001187983 */ /* 0x000f280000300800 */
[----:B------:R0:W-:Y:S04]  /*6210*/  STL.64 [R1+0x108], R2 ;  /* 0x0001080201007387 */ /* 0x0001e80000100a00 */
[----:B------:R-:W4:Y:S04]  /*6220*/  LDL.LU R26, [R1+0x170] ;  /* 0x00017000011a7983 */ /* 0x000f280000300800 */
[----:B------:R-:W4:Y:S04]  /*6230*/  LDL.LU R28, [R1+0x178] ;  /* 0x00017800011c7983 */ /* 0x000f280000300800 */
[----:B--2---:R-:W2:Y:S04]  /*6240*/  LDL.LU R33, [R1+0x180] ;  /* 0x0001800001217983 */ /* 0x004ea80000300800 */
[----:B------:R-:W2:Y:S04]  /*6250*/  LDL.LU R32, [R1+0x188] ;  /* 0x0001880001207983 */ /* 0x000ea80000300800 */
        /* <DEDUP_REMOVED lines=8> */
[----:B------:R-:W2:Y:S01]  /*62e0*/  LDL.LU R50, [R1+0x1cc] ;  /* 0x0001cc0001327983 */ /* 0x000ea20000300800 */
[----:B0-----:R-:W-:-:S03]  /*62f0*/  IMAD.WIDE R2, R9, 0x2, R30 ;  /* 0x0000000209027825 */ /* 0x001fc600078e021e */
[----:B------:R-:W2:Y:S01]  /*6300*/  LDL.LU R52, [R1+0x1d0] ;  /* 0x0001d00001347983 */ /* 0x000ea20000300800 */
[----:B------:R-:W-:Y:S02]  /*6310*/  IMAD R10, R10, UR6, RZ ;  /* 0x000000060a0a7c24 */ /* 0x000fe4000f8e02ff */
[----:B------:R-:W-:Y:S01]  /*6320*/  IMAD R11, R11, UR6, RZ ;  /* 0x000000060b0b7c24 */ /* 0x000fe2000f8e02ff */
[----:B------:R-:W2:Y:S01]  /*6330*/  LDL.LU R54, [R1+0x1d4] ;  /* 0x0001d40001367983 */ /* 0x000ea20000300800 */
[----:B------:R-:W-:-:S03]  /*6340*/  IMAD.WIDE R4, R10, 0x2, R30 ;  /* 0x000000020a047825 */ /* 0x000fc600078e021e */
[----:B------:R-:W2:Y:S01]  /*6350*/  LDL.LU R56, [R1+0x1e0] ;  /* 0x0001e00001387983 */ /* 0x000ea20000300800 */
[----:B------:R-:W-:-:S03]  /*6360*/  IMAD R12, R12, UR6, RZ ;  /* 0x000000060c0c7c24 */ /* 0x000fc6000f8e02ff */
[----:B------:R-:W2:Y:S01]  /*6370*/  LDL.LU R58, [R1+0x1e4] ;  /* 0x0001e400013a7983 */ /* 0x000ea20000300800 */
[----:B------:R-:W-:-:S03]  /*6380*/  IMAD R13, R13, UR6, RZ ;  /* 0x000000060d0d7c24 */ /* 0x000fc6000f8e02ff */
[----:B------:R0:W-:Y:S01]  /*6390*/  STL.64 [R1+0x100], R2 ;  /* 0x0001000201007387 */ /* 0x0001e20000100a00 */
[----:B------:R-:W-:-:S03]  /*63a0*/  IMAD R14, R14, UR6, RZ ;  /* 0x000000060e0e7c24 */ /* 0x000fc6000f8e02ff */
[----:B------:R1:W-:Y:S04]  /*63b0*/  STL.64 [R1+0x23f0], R10 ;  /* 0x0023f00a01007387 */ /* 0x0003e80000100a00 */
[----:B------:R1:W-:Y:S01]  /*63c0*/  STL.64 [R1+0xf8], R4 ;  /* 0x0000f80401007387 */ /* 0x0003e20000100a00 */
[----:B0-----:R-:W-:-:S05]  /*63d0*/  IMAD.WIDE R2, R11, 0x2, R30 ;  /* 0x000000020b027825 */ /* 0x001fca00078e021e */
[----:B------:R0:W-:Y:S01]  /*63e0*/  STL.64 [R1+0xf0], R2 ;  /* 0x0000f00201007387 */ /* 0x0001e20000100a00 */
[----:B-1----:R-:W-:-:S04]  /*63f0*/  IMAD.WIDE R10, R14, 0x2, R30 ;  /* 0x000000020e0a7825 */ /* 0x002fc800078e021e */
[--C-:B------:R-:W-:Y:S01]  /*6400*/  IMAD.WIDE R4, R12, 0x2, R30.reuse ;  /* 0x000000020c047825 */ /* 0x100fe200078e021e */
[----:B------:R-:W-:Y:S03]  /*6410*/  STL.64 [R1+0x23f8], R12 ;  /* 0x0023f80c01007387 */ /* 0x000fe60000100a00 */
[----:B------:R-:W-:Y:S02]  /*6420*/  IMAD R15, R15, UR6, RZ ;  /* 0x000000060f0f7c24 */ /* 0x000fe4000f8e02ff */
[--C-:B0-----:R-:W-:Y:S01]  /*6430*/  IMAD.WIDE R2, R13, 0x2, R30.reuse ;  /* 0x000000020d027825 */ /* 0x101fe200078e021e */
[----:B------:R0:W-:Y:S03]  /*6440*/  STL.64 [R1+0xe8], R4 ;  /* 0x0000e80401007387 */ /* 0x0001e60000100a00 */
[----:B------:R-:W-:Y:S01]  /*6450*/  IMAD R16, R16, UR6, RZ ;  /* 0x0000000610107c24 */ /* 0x000fe2000f8e02ff */
[----:B------:R1:W-:Y:S04]  /*6460*/  STL.64 [R1+0xe0], R2 ;  /* 0x0000e00201007387 */ /* 0x0003e80000100a00 */
[----:B------:R1:W-:Y:S01]  /*6470*/  STL.64 [R1+0xd8], R10 ;  /* 0x0000d80a01007387 */ /* 0x0003e20000100a00 */
[----:B0-----:R-:W-:-:S04]  /*6480*/  IMAD.WIDE R4, R16, 0x2, R30 ;  /* 0x0000000210047825 */ /* 0x001fc800078e021e */
[----:B-1----:R-:W-:Y:S01]  /*6490*/  IMAD.WIDE R2, R15, 0x2, R30 ;  /* 0x000000020f027825 */ /* 0x002fe200078e021e */
[----:B------:R-:W2:Y:S04]  /*64a0*/  LDL R11, [R1+0x1e8] ;  /* 0x0001e800010b7983 */ /* 0x000ea80000100800 */
[----:B------:R0:W-:Y:S04]  /*64b0*/  STL.64 [R1+0xd0], R2 ;  /* 0x0000d00201007387 */ /* 0x0001e80000100a00 */
[----:B0-----:R-:W2:Y:S04]  /*64c0*/  LDL R2, [R1+0x1ec] ;  /* 0x0001ec0001027983 */ /* 0x001ea80000100800 */
[----:B------:R0:W-:Y:S04]  /*64d0*/  STL.64 [R1+0xc8], R4 ;  /* 0x0000c80401007387 */ /* 0x0001e80000100a00 */
[----:B------:R-:W2:Y:S04]  /*64e0*/  LDL R3, [R1+0x1f8] ;  /* 0x0001f80001037983 */ /* 0x000ea80000100800 */
[----:B------:R-:W2:Y:S04]  /*64f0*/  LDL R7, [R1+0x204] ;  /* 0x0002040001077983 */ /* 0x000ea80000100800 */
[----:B0-----:R-:W2:Y:S04]  /*6500*/  LDL R5, [R1+0x1fc] ;  /* 0x0001fc0001057983 */ /* 0x001ea80000100800 */
[----:B------:R-:W2:Y:S04]  /*6510*/  LDL R4, [R1+0x200] ;  /* 0x0002000001047983 */ /* 0x000ea80000100800 */
[----:B------:R-:W2:Y:S04]  /*6520*/  LDL R8, [R1+0x1c4] ;  /* 0x0001c40001087983 */ /* 0x000ea80000100800 */
[----:B------:R-:W2:Y:S01]  /*6530*/  LDL R60, [R1+0x1bc] ;  /* 0x0001bc00013c7983 */ /* 0x000ea20000100800 */
[----:B------:R-:W-:-:S02]  /*6540*/  IMAD R17, R17, UR6, RZ ;  /* 0x0000000611117c24 */ /* 0x000fc4000f8e02ff */
[----:B------:R-:W-:Y:S02]  /*6550*/  IMAD R18, R18, UR6, RZ ;  /* 0x0000000612127c24 */ /* 0x000fe4000f8e02ff */
[----:B------:R-:W-:-:S05]  /*6560*/  IMAD.WIDE R12, R17, 0x2, R30 ;  /* 0x00000002110c7825 */ /* 0x000fca00078e021e */
[----:B------:R0:W-:Y:S01]  /*6570*/  STL.64 [R1+0xc0], R12 ;  /* 0x0000c00c01007387 */ /* 0x0001e20000100a00 */
[----:B------:R-:W-:Y:S02]  /*6580*/  IMAD R19, R19, UR6, RZ ;  /* 0x0000000613137c24 */ /* 0x000fe4000f8e02ff */
[----:B------:R-:W-:Y:S02]  /*6590*/  IMAD R20, R20, UR6, RZ ;  /* 0x0000000614147c24 */ /* 0x000fe4000f8e02ff */
[----:B0-----:R-:W-:-:S05]  /*65a0*/  IMAD.WIDE R12, R18, 0x2, R30 ;  /* 0x00000002120c7825 */ /* 0x001fca00078e021e */
[----:B------:R0:W-:Y:S02]  /*65b0*/  STL.64 [R1+0xb8], R12 ;  /* 0x0000b80c01007387 */ /* 0x0001e40000100a00 */
[----:B0-----:R-:W-:-:S05]  /*65c0*/  IMAD.WIDE R12, R19, 0x2, R30 ;  /* 0x00000002130c7825 */ /* 0x001fca00078e021e */
[----:B------:R0:W-:Y:S02]  /*65d0*/  STL.64 [R1+0xb0], R12 ;  /* 0x0000b00c01007387 */ /* 0x0001e40000100a00 */
[----:B0-----:R-:W-:-:S05]  /*65e0*/  IMAD.WIDE R12, R20, 0x2, R30 ;  /* 0x00000002140c7825 */ /* 0x001fca00078e021e */
[----:B------:R3:W-:Y:S02]  /*65f0*/  STL.64 [R1+0xa8], R12 ;  /* 0x0000a80c01007387 */ /* 0x0007e40000100a00 */
[----:B---3--:R-:W-:-:S05]  /*6600*/  IMAD.WIDE R12, R22, 0x2, R30 ;  /* 0x00000002160c7825 */ /* 0x008fca00078e021e */
[----:B------:R4:W-:Y:S02]  /*6610*/  STL.64 [R1+0xa0], R12 ;  /* 0x0000a00c01007387 */ /* 0x0009e40000100a00 */
[----:B----4-:R-:W-:-:S05]  /*6620*/  IMAD.WIDE R12, R24, 0x2, R30 ;  /* 0x00000002180c7825 */ /* 0x010fca00078e021e */
[----:B------:R0:W-:Y:S02]  /*6630*/  STL.64 [R1+0x98], R12 ;  /* 0x0000980c01007387 */ /* 0x0001e40000100a00 */
[----:B0-----:R-:W-:-:S05]  /*6640*/  IMAD.WIDE R12, R26, 0x2, R30 ;  /* 0x000000021a0c7825 */ /* 0x001fca00078e021e */
[----:B------:R0:W-:Y:S02]  /*6650*/  STL.64 [R1+0x90], R12 ;  /* 0x0000900c01007387 */ /* 0x0001e40000100a00 */
[----:B0-----:R-:W-:-:S05]  /*6660*/  IMAD.WIDE R12, R28, 0x2, R30 ;  /* 0x000000021c0c7825 */ /* 0x001fca00078e021e */
[----:B------:R2:W-:Y:S02]  /*6670*/  STL.64 [R1+0x88], R12 ;  /* 0x0000880c01007387 */ /* 0x0005e40000100a00 */
[----:B--2---:R-:W-:-:S05]  /*6680*/  IMAD.WIDE R12, R33, 0x2, R30 ;  /* 0x00000002210c7825 */ /* 0x004fca00078e021e */
[----:B------:R0:W-:Y:S02]  /*6690*/  STL.64 [R1+0x80], R12 ;  /* 0x0000800c01007387 */ /* 0x0001e40000100a00 */
[----:B0-----:R-:W-:-:S05]  /*66a0*/  IMAD.WIDE R12, R32, 0x2, R30 ;  /* 0x00000002200c7825 */ /* 0x001fca00078e021e */
        /* <DEDUP_REMOVED lines=22> */
[----:B------:R0:W-:Y:S01]  /*6810*/  STL.64 [R1+0x228], R12 ;  /* 0x0002280c01007387 */ /* 0x0001e20000100a00 */
[----:B------:R-:W-:-:S04]  /*6820*/  IMAD.WIDE R10, R11, 0x2, R30 ;  /* 0x000000020b0a7825 */ /* 0x000fc800078e021e */
[----:B0-----:R-:W-:-:S05]  /*6830*/  IMAD.WIDE R12, R56, 0x2, R30 ;  /* 0x00000002380c7825 */ /* 0x001fca00078e021e */
[----:B------:R0:W-:Y:S02]  /*6840*/  STL.64 [R1+0x230], R12 ;  /* 0x0002300c01007387 */ /* 0x0001e40000100a00 */
[----:B0-----:R-:W-:-:S05]  /*6850*/  IMAD.WIDE R12, R58, 0x2, R30 ;  /* 0x000000023a0c7825 */ /* 0x001fca00078e021e */
[----:B------:R0:W-:Y:S04]  /*6860*/  STL.64 [R1+0x238], R12 ;  /* 0x0002380c01007387 */ /* 0x0001e80000100a00 */
[----:B0-----:R-:W2:Y:S04]  /*6870*/  LDL.LU.64 R12, [R1+0x23f8] ;  /* 0x0023f800010c7983 */ /* 0x001ea80000300a00 */
[----:B------:R0:W-:Y:S02]  /*6880*/  STL.64 [R1+0x240], R10 ;  /* 0x0002400a01007387 */ /* 0x0001e40000100a00 */
[----:B0-----:R-:W-:-:S04]  /*6890*/  IMAD.WIDE R10, R2, 0x2, R30 ;  /* 0x00000002020a7825 */ /* 0x001fc800078e021e */
[--C-:B------:R-:W-:Y:S01]  /*68a0*/  IMAD.WIDE R2, R3, 0x2, R30.reuse ;  /* 0x0000000203027825 */ /* 0x100fe200078e021e */
[----:B------:R0:W-:Y:S04]  /*68b0*/  STL.64 [R1+0x248], R10 ;  /* 0x0002480a01007387 */ /* 0x0001e80000100a00 */
[----:B0-----:R-:W3:Y:S04]  /*68c0*/  LDL.LU.64 R10, [R1+0x23f0] ;  /* 0x0023f000010a7983 */ /* 0x001ee80000300a00 */
[----:B------:R0:W-:Y:S02]  /*68d0*/  STL.64 [R1+0x250], R2 ;  /* 0x0002500201007387 */ /* 0x0001e40000100a00 */
[----:B0-----:R-:W-:-:S04]  /*68e0*/  IMAD.WIDE R2, R5, 0x2, R30 ;  /* 0x0000000205027825 */ /* 0x001fc800078e021e */
[--C-:B------:R-:W-:Y:S01]  /*68f0*/  IMAD.WIDE R4, R4, 0x2, R30.reuse ;  /* 0x0000000204047825 */ /* 0x100fe200078e021e */
[----:B------:R0:W-:Y:S04]  /*6900*/  STL.64 [R1+0x258], R2 ;  /* 0x0002580201007387 */ /* 0x0001e80000100a00 */
[----:B0-----:R-:W4:Y:S04]  /*6910*/  LDL.LU.64 R2, [R1+0x23e8] ;  /* 0x0023e80001027983 */ /* 0x001f280000300a00 */
        /* <DEDUP_REMOVED lines=28> */
[----:B------:R0:W-:Y:S04]  /*6ae0*/  STL.64 [R1+0x2e8], R4 ;  /* 0x0002e80401007387 */ /* 0x0001e80000100a00 */
[----:B0-----:R-:W2:Y:S02]  /*6af0*/  LDL.LU R5, [R1+0x23e4] ;  /* 0x0023e40001057983 */ /* 0x001ea40000300800 */
[----:B--2---:R-:W-:-:S05]  /*6b00*/  IMAD.WIDE R4, R5, 0x2, R30 ;  /* 0x0000000205047825 */ /* 0x004fca00078e021e */
[----:B------:R0:W-:Y:S04]  /*6b10*/  STL.64 [R1+0x2f0], R4 ;  /* 0x0002f00401007387 */ /* 0x0001e80000100a00 */
[----:B0-----:R-:W2:Y:S01]  /*6b20*/  LDL.LU R4, [R1+0x23e0] ;  /* 0x0023e00001047983 */ /* 0x001ea20000300800 */
[----:B------:R-:W-:-:S04]  /*6b30*/  IMAD.WIDE R6, R6, 0x2, R30 ;  /* 0x0000000206067825 */ /* 0x000fc800078e021e */
[----:B--2---:R-:W-:-:S05]  /*6b40*/  IMAD.WIDE R4, R4, 0x2, R30 ;  /* 0x0000000204047825 */ /* 0x004fca00078e021e */
[----:B------:R0:W-:Y:S04]  /*6b50*/  STL.64 [R1+0x2f8], R4 ;  /* 0x0002f80401007387 */ /* 0x0001e80000100a00 */
[----:B0-----:R-:W2:Y:S01]  /*6b60*/  LDL.LU.64 R4, [R1+0x23d8] ;  /* 0x0023d80001047983 */ /* 0x001ea20000300a00 */
[----:B------:R-:W-:Y:S01]  /*6b70*/  IMAD R0, R0, UR6, RZ ;  /* 0x0000000600007c24 */ /* 0x000fe2000f8e02ff */
[----:B------:R-:W-:Y:S02]  /*6b80*/  ULDC UR6, c[0x0][0x238] ;  /* 0x00008e0000067ab9 */ /* 0x000fe40000000800 */
[----:B------:R4:W-:Y:S02]  /*6b90*/  STL.64 [R1+0x300], R6 ;  /* 0x0003000601007387 */ /* 0x0009e40000100a00 */
[----:B----4-:R-:W-:-:S04]  /*6ba0*/  IMAD.WIDE R6, R2, 0x2, R30 ;  /* 0x0000000202067825 */ /* 0x010fc800078e021e */
[----:B------:R-:W-:Y:S01]  /*6bb0*/  IMAD.WIDE R30, R0, 0x2, R30 ;  /* 0x00000002001e7825 */ /* 0x000fe200078e021e */
[----:B------:R2:W-:Y:S04]  /*6bc0*/  STL.64 [R1+0x308], R6 ;  /* 0x0003080601007387 */ /* 0x0005e80000100a00 */
[----:B------:R0:W-:Y:S01]  /*6bd0*/  STL.64 [R1+0x310], R30 ;  /* 0x0003101e01007387 */ /* 0x0001e20000100a00 */
[----:B--2---:R-:W-:-:S04]  /*6be0*/  IMAD.WIDE R6, R3, 0x2, R4 ;  /* 0x0000000203067825 */ /* 0x004fc800078e0204 */
[--C-:B------:R-:W-:Y:S01]  /*6bf0*/  IMAD.WIDE R2, R37, 0x2, R4.reuse ;  /* 0x0000000225027825 */ /* 0x100fe200078e0204 */
[----:B------:R1:W-:Y:S03]  /*6c00*/  STL.64 [R1+0x50], R6 ;  /* 0x0000500601007387 */ /* 0x0003e60000100a00 */
[--C-:B0-----:R-:W-:Y:S01]  /*6c10*/  IMAD.WIDE R30, R35, 0x2, R4.reuse ;  /* 0x00000002231e7825 */ /* 0x101fe200078e0204 */
[----:B------:R0:W-:Y:S04]  /*6c20*/  STL.64 [R1+0x48], R2 ;  /* 0x0000480201007387 */ /* 0x0001e80000100a00 */
[----:B------:R2:W-:Y:S01]  /*6c30*/  STL.64 [R1+0x40], R30 ;  /* 0x0000401e01007387 */ /* 0x0005e20000100a00 */
[----:B-1----:R-:W-:-:S04]  /*6c40*/  IMAD.WIDE R6, R29, 0x2, R4 ;  /* 0x000000021d067825 */ /* 0x002fc800078e0204 */
[--C-:B0-----:R-:W-:Y:S01]  /*6c50*/  IMAD.WIDE R2, R27, 0x2, R4.reuse ;  /* 0x000000021b027825 */ /* 0x101fe200078e0204 */
[----:B------:R0:W-:Y:S03]  /*6c60*/  STL.64 [R1+0x38], R6 ;  /* 0x0000380601007387 */ /* 0x0001e60000100a00 */
[--C-:B--2---:R-:W-:Y:S01]  /*6c70*/  IMAD.WIDE R30, R25, 0x2, R4.reuse ;  /* 0x00000002191e7825 */ /* 0x104fe200078e0204 */
[----:B------:R1:W-:Y:S04]  /*6c80*/  STL.64 [R1+0x30], R2 ;  /* 0x0000300201007387 */ /* 0x0003e80000100a00 */
[----:B------:R2:W-:Y:S01]  /*6c90*/  STL.64 [R1+0x28], R30 ;  /* 0x0000281e01007387 */ /* 0x0005e20000100a00 */
[----:B0-----:R-:W-:-:S04]  /*6ca0*/  IMAD.WIDE R6, R23, 0x2, R4 ;  /* 0x0000000217067825 */ /* 0x001fc800078e0204 */
[--C-:B-1----:R-:W-:Y:S01]  /*6cb0*/  IMAD.WIDE R2, R21, 0x2, R4.reuse ;  /* 0x0000000215027825 */ /* 0x102fe200078e0204 */
[----:B------:R0:W-:Y:S03]  /*6cc0*/  STL.64 [R1+0x20], R6 ;  /* 0x0000200601007387 */ /* 0x0001e60000100a00 */
[--C-:B--2---:R-:W-:Y:S01]  /*6cd0*/  IMAD.WIDE R30, R61, 0x2, R4.reuse ;  /* 0x000000023d1e7825 */ /* 0x104fe200078e0204 */
[----:B------:R1:W-:Y:S03]  /*6ce0*/  STL.64 [R1+0x18], R2 ;  /* 0x0000180201007387 */ /* 0x0003e60000100a00 */
[--C-:B---3--:R-:W-:Y:S01]  /*6cf0*/  IMAD.WIDE R60, R11, 0x2, R4.reuse ;  /* 0x000000020b3c7825 */ /* 0x108fe200078e0204 */
[----:B------:R-:W-:Y:S03]  /*6d00*/  STL.64 [R1+0x10], R30 ;  /* 0x0000101e01007387 */ /* 0x000fe60000100a00 */
[----:B0-----:R-:W-:-:S04]  /*6d10*/  IMAD.WIDE R6, R9, 0x2, R4 ;  /* 0x0000000209067825 */ /* 0x001fc800078e0204 */
[--C-:B-1----:R-:W-:Y:S01]  /*6d20*/  IMAD.WIDE R2, R10, 0x2, R4.reuse ;  /* 0x000000020a027825 */ /* 0x102fe200078e0204 */
[----:B------:R0:W-:Y:S04]  /*6d30*/  STL.64 [R1+0x8], R6 ;  /* 0x0000080601007387 */ /* 0x0001e80000100a00 */
[----:B------:R-:W-:Y:S01]  /*6d40*/  STL.64 [R1+0x2378], R60 ;  /* 0x0023783c01007387 */ /* 0x000fe20000100a00 */
[----:B------:R-:W-:-:S03]  /*6d50*/  IMAD.WIDE R8, R14, 0x2, R4 ;  /* 0x000000020e087825 */ /* 0x000fc600078e0204 */
[----:B------:R1:W-:Y:S01]  /*6d60*/  STL.64 [R1], R2 ;  /* 0x0000000201007387 */ /* 0x0003e20000100a00 */
[----:B------:R-:W-:-:S04]  /*6d70*/  IMAD.WIDE R10, R15, 0x2, R4 ;  /* 0x000000020f0a7825 */ /* 0x000fc800078e0204 */
[----:B0-----:R-:W-:-:S04]  /*6d80*/  IMAD.WIDE R6, R13, 0x2, R4 ;  /* 0x000000020d067825 */ /* 0x001fc800078e0204 */
[----:B-1----:R-:W-:-:S04]  /*6d90*/  IMAD.WIDE R2, R12, 0x2, R4 ;  /* 0x000000020c027825 */ /* 0x002fc800078e0204 */
[--C-:B------:R-:W-:Y:S01]  /*6da0*/  IMAD.WIDE R12, R16, 0x2, R4.reuse ;  /* 0x00000002100c7825 */ /* 0x100fe200078e0204 */
[----:B------:R-:W-:Y:S03]  /*6db0*/  STL.64 [R1+0x2370], R2 ;  /* 0x0023700201007387 */ /* 0x000fe60000100a00 */
        /* <DEDUP_REMOVED lines=13> */
[----:B------:R0:W-:Y:S03]  /*6e90*/  STL.64 [R1+0x23a8], R18 ;  /* 0x0023a81201007387 */ /* 0x0001e60000100a00 */
[--C-:B------:R-:W-:Y:S01]  /*6ea0*/  IMAD.WIDE R28, R28, 0x2, R4.reuse ;  /* 0x000000021c1c7825 */ /* 0x100fe200078e0204 */
[----:B------:R-:W-:Y:S04]  /*6eb0*/  STL.64 [R1+0x23b0], R20 ;  /* 0x0023b01401007387 */ /* 0x000fe80000100a00 */
[----:B------:R-:W-:Y:S04]  /*6ec0*/  STL.64 [R1+0x23b8], R22 ;  /* 0x0023b81601007387 */ /* 0x000fe80000100a00 */
[----:B------:R1:W-:Y:S04]  /*6ed0*/  STL.64 [R1+0x23c0], R24 ;  /* 0x0023c01801007387 */ /* 0x0003e80000100a00 */
[----:B------:R-:W-:Y:S04]  /*6ee0*/  STL.64 [R1+0x23c8], R26 ;  /* 0x0023c81a01007387 */ /* 0x000fe80000100a00 */
[----:B------:R2:W-:Y:S04]  /*6ef0*/  STL.64 [R1+0x23d0], R28 ;  /* 0x0023d01c01007387 */ /* 0x0005e80000100a00 */
[----:B0-----:R-:W2:Y:S04]  /*6f00*/  LDL.LU R18, [R1+0x1e8] ;  /* 0x0001e80001127983 */ /* 0x001ea80000300800 */
[----:B------:R-:W3:Y:S04]  /*6f10*/  LDL.LU R19, [R1+0x1ec] ;  /* 0x0001ec0001137983 */ /* 0x000ee80000300800 */
[----:B-1----:R-:W4:Y:S04]  /*6f20*/  LDL.LU R25, [R1+0x1f8] ;  /* 0x0001f80001197983 */ /* 0x002f280000300800 */
        /* <DEDUP_REMOVED lines=20> */
[----:B--2---:R-:W-:-:S04]  /*7070*/  IMAD.WIDE R28, R18, 0x2, R4 ;  /* 0x00000002121c7825 */ /* 0x004fc800078e0204 */
[--C-:B---3--:R-:W-:Y:S02]  /*7080*/  IMAD.WIDE R26, R19, 0x2, R4.reuse ;  /* 0x00000002131a7825 */ /* 0x108fe400078e0204 */
[----:B------:R-:W2:Y:S04]  /*7090*/  LDL.LU.64 R18, [R1+0x148] ;  /* 0x0001480001127983 */ /* 0x000ea80000300a00 */
[----:B------:R4:W-:Y:S04]  /*70a0*/  STL.64 [R1+0x1c8], R28 ;  /* 0x0001c81c01007387 */ /* 0x0009e80000100a00 */
[----:B------:R0:W-:Y:S01]  /*70b0*/  STL.64 [R1+0x1d0], R26 ;  /* 0x0001d01a01007387 */ /* 0x0001e20000100a00 */
[----:B----4-:R-:W-:-:S04]  /*70c0*/  IMAD.WIDE R28, R25, 0x2, R4 ;  /* 0x00000002191c7825 */ /* 0x010fc800078e0204 */
[--C-:B0-----:R-:W-:Y:S01]  /*70d0*/  IMAD.WIDE R26, R6, 0x2, R4.reuse ;  /* 0x00000002061a7825 */ /* 0x101fe200078e0204 */
[----:B------:R-:W-:Y:S03]  /*70e0*/  STL.64 [R1+0x1e0], R28 ;  /* 0x0001e01c01007387 */ /* 0x000fe60000100a00 */
[--C-:B------:R-:W-:Y:S02]  /*70f0*/  IMAD.WIDE R24, R7, 0x2, R4.reuse ;  /* 0x0000000207187825 */ /* 0x100fe400078e0204 */
[----:B------:R-:W3:Y:S04]  /*7100*/  LDL.LU.64 R6, [R1+0x50] ;  /* 0x0000500001067983 */ /* 0x000ee80000300a00 */
[----:B------:R0:W-:Y:S04]  /*7110*/  STL.64 [R1+0x1e8], R26 ;  /* 0x0001e81a01007387 */ /* 0x0001e80000100a00 */
[----:B------:R1:W-:Y:S01]  /*7120*/  STL.64 [R1+0x1f8], R24 ;  /* 0x0001f81801007387 */ /* 0x0003e20000100a00 */
[----:B0-----:R-:W-:-:S04]  /*7130*/  IMAD.WIDE R26, R16, 0x2, R4 ;  /* 0x00000002101a7825 */ /* 0x001fc800078e0204 */
[--C-:B-1----:R-:W-:Y:S02]  /*7140*/  IMAD.WIDE R24, R17, 0x2, R4.reuse ;  /* 0x0000000211187825 */ /* 0x102fe400078e0204 */
[----:B------:R-:W4:Y:S04]  /*7150*/  LDL.LU.64 R16, [R1+0x140] ;  /* 0x0001400001107983 */ /* 0x000f280000300a00 */
[----:B------:R0:W-:Y:S04]  /*7160*/  STL.64 [R1+0x200], R26 ;  /* 0x0002001a01007387 */ /* 0x0001e80000100a00 */
[----:B------:R1:W-:Y:S01]  /*7170*/  STL.64 [R1+0x1c0], R24 ;  /* 0x0001c01801007387 */ /* 0x0003e20000100a00 */
[----:B0-----:R-:W-:-:S04]  /*7180*/  IMAD.WIDE R26, R14, 0x2, R4 ;  /* 0x000000020e1a7825 */ /* 0x001fc800078e0204 */
[--C-:B-1----:R-:W-:Y:S02]  /*7190*/  IMAD.WIDE R24, R15, 0x2, R4.reuse ;  /* 0x000000020f187825 */ /* 0x102fe400078e0204 */
[----:B------:R-:W4:Y:S02]  /*71a0*/  LDL.LU.64 R14, [R1+0x48] ;  /* 0x00004800010e7983 */ /* 0x000f240000300a00 */
[--C-:B------:R-:W-:Y:S02]  /*71b0*/  IMAD.WIDE R28, R22, 0x2, R4.reuse ;  /* 0x00000002161c7825 */ /* 0x100fe400078e0204 */
[----:B------:R0:W-:Y:S04]  /*71c0*/  STL.64 [R1+0x1b8], R26 ;  /* 0x0001b81a01007387 */ /* 0x0001e80000100a00 */
[----:B------:R1:W-:Y:S04]  /*71d0*/  STL.64 [R1+0x1b0], R24 ;  /* 0x0001b01801007387 */ /* 0x0003e80000100a00 */
[----:B------:R-:W-:Y:S01]  /*71e0*/  STL.64 [R1+0x1a8], R28 ;  /* 0x0001a81c01007387 */ /* 0x000fe20000100a00 */
[----:B0-----:R-:W-:-:S04]  /*71f0*/  IMAD.WIDE R26, R12, 0x2, R4 ;  /* 0x000000020c1a7825 */ /* 0x001fc800078e0204 */
[--C-:B-1----:R-:W-:Y:S02]  /*7200*/  IMAD.WIDE R24, R13, 0x2, R4.reuse ;  /* 0x000000020d187825 */ /* 0x102fe400078e0204 */
[----:B------:R-:W4:Y:S04]  /*7210*/  LDL.LU.64 R12, [R1+0x138] ;  /* 0x00013800010c7983 */ /* 0x000f280000300a00 */
[----:B------:R0:W-:Y:S04]  /*7220*/  STL.64 [R1+0x1a0], R26 ;  /* 0x0001a01a01007387 */ /* 0x0001e80000100a00 */
[----:B------:R1:W-:Y:S01]  /*7230*/  STL.64 [R1+0x198], R24 ;  /* 0x0001981801007387 */ /* 0x0003e20000100a00 */
[----:B0-----:R-:W-:-:S04]  /*7240*/  IMAD.WIDE R26, R23, 0x2, R4 ;  /* 0x00000002171a7825 */ /* 0x001fc800078e0204 */
[--C-:B-1----:R-:W-:Y:S01]  /*7250*/  IMAD.WIDE R24, R10, 0x2, R4.reuse ;  /* 0x000000020a187825 */ /* 0x102fe200078e0204 */
[----:B------:R0:W-:Y:S03]  /*7260*/  STL.64 [R1+0x190], R26 ;  /* 0x0001901a01007387 */ /* 0x0001e60000100a00 */
[--C-:B------:R-:W-:Y:S02]  /*7270*/  IMAD.WIDE R22, R11, 0x2, R4.reuse ;  /* 0x000000020b167825 */ /* 0x100fe400078e0204 */
[----:B------:R-:W4:Y:S04]  /*7280*/  LDL.LU.64 R10, [R1+0x40] ;  /* 0x00004000010a7983 */ /* 0x000f280000300a00 */
[----:B------:R1:W-:Y:S04]  /*7290*/  STL.64 [R1+0x188], R24 ;  /* 0x0001881801007387 */ /* 0x0003e80000100a00 */
[----:B------:R1:W-:Y:S01]  /*72a0*/  STL.64 [R1+0x180], R22 ;  /* 0x0001801601007387 */ /* 0x0003e20000100a00 */
[----:B0-----:R-:W-:-:S04]  /*72b0*/  IMAD.WIDE R26, R20, 0x2, R4 ;  /* 0x00000002141a7825 */ /* 0x001fc800078e0204 */
[----:B-1----:R-:W-:-:S04]  /*72c0*/  IMAD.WIDE R24, R8, 0x2, R4 ;  /* 0x0000000208187825 */ /* 0x002fc800078e0204 */
[--C-:B------:R-:W-:Y:S02]  /*72d0*/  IMAD.WIDE R22, R9, 0x2, R4.reuse ;  /* 0x0000000209167825 */ /* 0x100fe400078e0204 */
[----:B------:R-:W4:Y:S04]  /*72e0*/  LDL.LU.64 R8, [R1+0x130] ;  /* 0x0001300001087983 */ /* 0x000f280000300a00 */
        /* <DEDUP_REMOVED lines=8> */
[----:B0-----:R-:W-:-:S05]  /*7370*/  IMAD.WIDE R24, R21, 0x2, R4 ;  /* 0x0000000215187825 */ /* 0x001fca00078e0204 */
[----:B------:R-:W-:Y:S04]  /*7380*/  STL.64 [R1+0x158], R24 ;  /* 0x0001581801007387 */ /* 0x000fe80000100a00 */
[----:B------:R-:W4:Y:S01]  /*7390*/  LDL.LU.64 R28, [R1+0x128] ;  /* 0x00012800011c7983 */ /* 0x000f220000300a00 */
[----:B-1----:R-:W-:-:S04]  /*73a0*/  IMAD.WIDE R22, R2, 0x2, R4 ;  /* 0x0000000202167825 */ /* 0x002fc800078e0204 */
[--C-:B------:R-:W-:Y:S01]  /*73b0*/  IMAD.WIDE R20, R3, 0x2, R4.reuse ;  /* 0x0000000203147825 */ /* 0x100fe200078e0204 */
[----:B------:R-:W-:Y:S03]  /*73c0*/  STL.64 [R1+0x278], R22 ;  /* 0x0002781601007387 */ /* 0x000fe60000100a00 */
[--C-:B------:R-:W-:Y:S01]  /*73d0*/  IMAD.WIDE R2, R0, 0x2, R4.reuse ;  /* 0x0000000200027825 */ /* 0x100fe200078e0204 */
[----:B------:R-:W-:Y:S03]  /*73e0*/  STL.64 [R1+0x150], R20 ;  /* 0x0001501401007387 */ /* 0x000fe60000100a00 */
[----:B------:R-:W-:-:S04]  /*73f0*/  IMAD.WIDE R30, R33, 0x2, R4 ;  /* 0x00000002211e7825 */ /* 0x000fc800078e0204 */
        /* <DEDUP_REMOVED lines=13> */
[----:B------:R-:W-:Y:S01]  /*74d0*/  IMAD.WIDE R58, R58, 0x2, R4 ;  /* 0x000000023a3a7825 */ /* 0x000fe200078e0204 */
[----:B--2---:R-:W-:Y:S04]  /*74e0*/  STL [R1+0x2354], R18 ;  /* 0x0023541201007387 */ /* 0x004fe80000100800 */
[----:B------:R0:W-:Y:S01]  /*74f0*/  STL.64 [R1+0x298], R2 ;  /* 0x0002980201007387 */ /* 0x0001e20000100a00 */
[----:B------:R-:W-:-:S03]  /*7500*/  IMAD.MOV.U32 R0, RZ, RZ, R19 ;  /* 0x000000ffff007224 */ /* 0x000fc600078e0013 */
[----:B0-----:R-:W2:Y:S04]  /*7510*/  LDL.LU.64 R2, [R1+0x30] ;  /* 0x0000300001027983 */ /* 0x001ea80000300a00 */
[----:B------:R-:W2:Y:S04]  /*7520*/  LDL.LU.64 R26, [R1+0x120] ;  /* 0x00012000011a7983 */ /* 0x000ea80000300a00 */
[----:B------:R0:W-:Y:S04]  /*7530*/  STL [R1+0x234c], R0 ;  /* 0x00234c0001007387 */ /* 0x0001e80000100800 */
[----:B---3--:R1:W-:Y:S01]  /*7540*/  STL [R1+0x2350], R6 ;  /* 0x0023500601007387 */ /* 0x0083e20000100800 */
[----:B0-----:R-:W-:-:S03]  /*7550*/  IMAD.MOV.U32 R0, RZ, RZ, R7 ;  /* 0x000000ffff007224 */ /* 0x001fc600078e0007 */
[----:B-1----:R-:W3:Y:S04]  /*7560*/  LDL.LU.64 R6, [R1+0x28] ;  /* 0x0000280001067983 */ /* 0x002ee80000300a00 */
[----:B------:R0:W-:Y:S04]  /*7570*/  STL [R1+0x2344], R0 ;  /* 0x0023440001007387 */ /* 0x0001e80000100800 */
[----:B----4-:R-:W-:Y:S04]  /*7580*/  STL [R1+0x2348], R16 ;  /* 0x0023481001007387 */ /* 0x010fe80000100800 */
[----:B------:R-:W4:Y:S01]  /*7590*/  LDL.LU.64 R24, [R1+0x118] ;  /* 0x0001180001187983 */ /* 0x000f220000300a00 */
[----:B0-----:R-:W-:-:S03]  /*75a0*/  IMAD.MOV.U32 R0, RZ, RZ, R17 ;  /* 0x000000ffff007224 */ /* 0x001fc600078e0011 */
[----:B------:R-:W-:Y:S04]  /*75b0*/  STL [R1+0x2340], R14 ;  /* 0x0023400e01007387 */ /* 0x000fe80000100800 */
[----:B------:R0:W-:Y:S04]  /*75c0*/  STL [R1+0x233c], R0 ;  /* 0x00233c0001007387 */ /* 0x0001e80000100800 */
[----:B------:R-:W4:Y:S04]  /*75d0*/  LDL.LU.64 R22, [R1+0x20] ;  /* 0x0000200001167983 */ /* 0x000f280000300a00 */
[----:B------:R-:W4:Y:S01]  /*75e0*/  LDL.LU.64 R20, [R1+0x110] ;  /* 0x0001100001147983 */ /* 0x000f220000300a00 */
[----:B0-----:R-:W-:-:S05]  /*75f0*/  IMAD.MOV.U32 R0, RZ, RZ, R15 ;  /* 0x000000ffff007224 */ /* 0x001fca00078e000f */
[----:B------:R0:W-:Y:S04]  /*7600*/  STL [R1+0x2334], R0 ;  /* 0x0023340001007387 */ /* 0x0001e80000100800 */
[----:B------:R-:W-:Y:S04]  /*7610*/  STL [R1+0x2338], R12 ;  /* 0x0023380c01007387 */ /* 0x000fe80000100800 */
[----:B------:R-:W4:Y:S01]  /*7620*/  LDL.LU.64 R18, [R1+0x18] ;  /* 0x0000180001127983 */ /* 0x000f220000300a00 */
[----:B0-----:R-:W-:-:S03]  /*7630*/  IMAD.MOV.U32 R0, RZ, RZ, R13 ;  /* 0x000000ffff007224 */ /* 0x001fc600078e000d */
[----:B------:R-:W4:Y:S04]  /*7640*/  LDL.LU.64 R4, [R1+0x108] ;  /* 0x0001080001047983 */ /* 0x000f280000300a00 */
[----:B------:R0:W-:Y:S02]  /*7650*/  STL [R1+0x232c], R0 ;  /* 0x00232c0001007387 */ /* 0x0001e40000100800 */
[----:B0-----:R-:W-:Y:S02]  /*7660*/  IMAD.MOV.U32 R0, RZ, RZ, R11 ;  /* 0x000000ffff007224 */ /* 0x001fe400078e000b */
[----:B------:R-:W-:Y:S04]  /*7670*/  STL [R1+0x2330], R10 ;  /* 0x0023300a01007387 */ /* 0x000fe80000100800 */
[----:B------:R-:W4:Y:S04]  /*7680*/  LDL.LU.64 R16, [R1+0x10] ;  /* 0x0000100001107983 */ /* 0x000f280000300a00 */
[----:B------:R0:W-:Y:S04]  /*7690*/  STL [R1+0x2324], R0 ;  /* 0x0023240001007387 */ /* 0x0001e80000100800 */
[----:B------:R-:W-:Y:S04]  /*76a0*/  STL [R1+0x2328], R8 ;  /* 0x0023280801007387 */ /* 0x000fe80000100800 */
[----:B------:R-:W4:Y:S01]  /*76b0*/  LDL.LU.64 R14, [R1+0x100] ;  /* 0x00010000010e7983 */ /* 0x000f220000300a00 */
[----:B0-----:R-:W-:-:S03]  /*76c0*/  IMAD.MOV.U32 R0, RZ, RZ, R9 ;  /* 0x000000ffff007224 */ /* 0x001fc600078e0009 */
[----:B------:R-:W4:Y:S04]  /*76d0*/  LDL.LU.64 R12, [R1+0x8] ;  /* 0x00000800010c7983 */ /* 0x000f280000300a00 */
[----:B------:R0:W-:Y:S04]  /*76e0*/  STL [R1+0x231c], R0 ;  /* 0x00231c0001007387 */ /* 0x0001e80000100800 */
[----:B------:R1:W-:Y:S04]  /*76f0*/  STL [R1+0x2320], R60 ;  /* 0x0023203c01007387 */ /* 0x0003e80000100800 */
[----:B------:R-:W4:Y:S01]  /*7700*/  LDL.LU.64 R10, [R1+0xf8] ;  /* 0x0000f800010a7983 */ /* 0x000f220000300a00 */
[----:B0-----:R-:W-:-:S03]  /*7710*/  IMAD.MOV.U32 R0, RZ, RZ, R61 ;  /* 0x000000ffff007224 */ /* 0x001fc600078e003d */
[----:B------:R-:W4:Y:S04]  /*7720*/  LDL.LU.64 R8, [R1] ;  /* 0x0000000001087983 */ /* 0x000f280000300a00 */
[----:B------:R0:W-:Y:S04]  /*7730*/  STL [R1+0x2314], R0 ;  /* 0x0023140001007387 */ /* 0x0001e80000100800 */
[----:B------:R0:W-:Y:S04]  /*7740*/  STL [R1+0x2318], R28 ;  /* 0x0023181c01007387 */ /* 0x0001e80000100800 */
[----:B-1----:R-:W4:Y:S01]  /*7750*/  LDL.LU.64 R60, [R1+0xf0] ;  /* 0x0000f000013c7983 */ /* 0x002f220000300a00 */
[----:B0-----:R-:W-:-:S03]  /*7760*/  IMAD.MOV.U32 R0, RZ, RZ, R29 ;  /* 0x000000ffff007224 */ /* 0x001fc600078e001d */
[----:B------:R-:W4:Y:S04]  /*7770*/  LDL.LU.64 R28, [R1+0x23d0] ;  /* 0x0023d000011c7983 */ /* 0x000f280000300a00 */
[----:B--2---:R-:W-:Y:S04]  /*7780*/  STL [R1+0x2310], R2 ;  /* 0x0023100201007387 */ /* 0x004fe80000100800 */
[----:B------:R0:W-:Y:S04]  /*7790*/  STL [R1+0x230c], R0 ;  /* 0x00230c0001007387 */ /* 0x0001e80000100800 */
[----:B------:R-:W-:Y:S01]  /*77a0*/  STL [R1+0x2308], R26 ;  /* 0x0023081a01007387 */ /* 0x000fe20000100800 */
[----:B0-----:R-:W-:-:S05]  /*77b0*/  IMAD.MOV.U32 R0, RZ, RZ, R3 ;  /* 0x000000ffff007224 */ /* 0x001fca00078e0003 */
[----:B------:R0:W-:Y:S04]  /*77c0*/  STL [R1+0x2304], R0 ;  /* 0x0023040001007387 */ /* 0x0001e80000100800 */
[----:B------:R-:W2:Y:S01]  /*77d0*/  LDL.LU.64 R2, [R1+0xe8] ;  /* 0x0000e80001027983 */ /* 0x000ea20000300a00 */
[----:B0-----:R-:W-:-:S03]  /*77e0*/  IMAD.MOV.U32 R0, RZ, RZ, R27 ;  /* 0x000000ffff007224 */ /* 0x001fc600078e001b */
[----:B------:R-:W2:Y:S04]  /*77f0*/  LDL.LU.64 R26, [R1+0x23c8] ;  /* 0x0023c800011a7983 */ /* 0x000ea80000300a00 */
[----:B---3--:R-:W-:Y:S04]  /*7800*/  STL [R1+0x2300], R6 ;  /* 0x0023000601007387 */ /* 0x008fe80000100800 */
[----:B------:R0:W-:Y:S04]  /*7810*/  STL [R1+0x22fc], R0 ;  /* 0x0022fc0001007387 */ /* 0x0001e80000100800 */
[----:B----4-:R-:W-:Y:S01]  /*7820*/  STL [R1+0x22f8], R24 ;  /* 0x0022f81801007387 */ /* 0x010fe20000100800 */
[----:B0-----:R-:W-:-:S05]  /*7830*/  IMAD.MOV.U32 R0, RZ, RZ, R7 ;  /* 0x000000ffff007224 */ /* 0x001fca00078e0007 */
[----:B------:R0:W-:Y:S04]  /*7840*/  STL [R1+0x22f4], R0 ;  /* 0x0022f40001007387 */ /* 0x0001e80000100800 */
[----:B------:R-:W3:Y:S01]  /*7850*/  LDL.LU.64 R6, [R1+0xe0] ;  /* 0x0000e00001067983 */ /* 0x000ee20000300a00 */
[----:B0-----:R-:W-:-:S03]  /*7860*/  IMAD.MOV.U32 R0, RZ, RZ, R25 ;  /* 0x000000ffff007224 */ /* 0x001fc600078e0019 */
[----:B------:R-:W4:Y:S04]  /*7870*/  LDL.LU.64 R24, [R1+0x23c0] ;  /* 0x0023c00001187983 */ /* 0x000f280000300a00 */
[----:B------:R-:W-:Y:S04]  /*7880*/  STL [R1+0x22f0], R22 ;  /* 0x0022f01601007387 */ /* 0x000fe80000100800 */
[----:B------:R0:W-:Y:S02]  /*7890*/  STL [R1+0x22ec], R0 ;  /* 0x0022ec0001007387 */ /* 0x0001e40000100800 */
[----:B0-----:R-:W-:-:S02]  /*78a0*/  IMAD.MOV.U32 R0, RZ, RZ, R23 ;  /* 0x000000ffff007224 */ /* 0x001fc400078e0017 */
        /* <DEDUP_REMOVED lines=13> */
[----:B------:R0:W-:Y:S04]  /*7980*/  STL [R1+0x22cc], R0 ;  /* 0x0022cc0001007387 */ /* 0x0001e80000100800 */
[----:B------:R1:W-:Y:S01]  /*7990*/  STL [R1+0x22d0], R16 ;  /* 0x0022d01001007387 */ /* 0x0003e20000100800 */
[----:B0-----:R-:W-:-:S03]  /*79a0*/  IMAD.MOV.U32 R0, RZ, RZ, R17 ;  /* 0x000000ffff007224 */ /* 0x001fc600078e0011 */
[----:B-1----:R-:W4:Y:S04]  /*79b0*/  LDL.LU.64 R16, [R1+0x23a0] ;  /* 0x0023a00001107983 */ /* 0x002f280000300a00 */
        /* <DEDUP_REMOVED lines=19> */
[----:B------:R-:W2:Y:S04]  /*7af0*/  LDL.LU.64 R60, [R1+0x2378] ;  /* 0x00237800013c7983 */ /* 0x000ea80000300a00 */
[----:B--2---:R-:W-:Y:S04]  /*7b00*/  STL [R1+0x22a0], R60 ;  /* 0x0022a03c01007387 */ /* 0x004fe80000100800 */
[----:B------:R0:W-:Y:S04]  /*7b10*/  STL [R1+0x229c], R0 ;  /* 0x00229c0001007387 */ /* 0x0001e80000100800 */
[----:B------:R1:W-:Y:S01]  /*7b20*/  STL [R1+0x2294], R61 ;  /* 0x0022943d01007387 */ /* 0x0003e20000100800 */
[----:B0-----:R-:W-:-:S03]  /*7b30*/  IMAD.MOV.U32 R0, RZ, RZ, R3 ;  /* 0x000000ffff007224 */ /* 0x001fc600078e0003 */
[----:B-1----:R-:W2:Y:S04]  /*7b40*/  LDL.LU.64 R60, [R1+0xc8] ;  /* 0x0000c800013c7983 */ /* 0x002ea80000300a00 */
[----:B------:R0:W-:Y:S04]  /*7b50*/  STL [R1+0x2298], R2 ;  /* 0x0022980201007387 */ /* 0x0001e80000100800 */
[----:B0-----:R-:W3:Y:S04]  /*7b60*/  LDL.LU.64 R2, [R1+0x2370] ;  /* 0x0023700001027983 */ /* 0x001ee80000300a00 */
[----:B---3--:R-:W-:Y:S04]  /*7b70*/  STL [R1+0x2290], R2 ;  /* 0x0022900201007387 */ /* 0x008fe80000100800 */
[----:B------:R0:W-:Y:S04]  /*7b80*/  STL [R1+0x228c], R0 ;  /* 0x00228c0001007387 */ /* 0x0001e80000100800 */
[----:B------:R1:W-:Y:S01]  /*7b90*/  STL [R1+0x2284], R3 ;  /* 0x0022840301007387 */ /* 0x0003e20000100800 */
[----:B0-----:R-:W-:-:S03]  /*7ba0*/  IMAD.MOV.U32 R0, RZ, RZ, R7 ;  /* 0x000000ffff007224 */ /* 0x001fc600078e0007 */
[----:B-1----:R-:W3:Y:S04]  /*7bb0*/  LDL.LU.64 R2, [R1+0xd8] ;  /* 0x0000d80001027983 */ /* 0x002ee80000300a00 */
[----:B------:R0:W-:Y:S04]  /*7bc0*/  STL [R1+0x2288], R6 ;  /* 0x0022880601007387 */ /* 0x0001e80000100800 */
[----:B0-----:R-:W4:Y:S04]  /*7bd0*/  LDL.LU.64 R6, [R1+0x2368] ;  /* 0x0023680001067983 */ /* 0x001f280000300a00 */
[----:B----4-:R-:W-:Y:S04]  /*7be0*/  STL [R1+0x2280], R6 ;  /* 0x0022800601007387 */ /* 0x010fe80000100800 */
[----:B------:R3:W-:Y:S04]  /*7bf0*/  STL [R1+0x227c], R0 ;  /* 0x00227c0001007387 */ /* 0x0007e80000100800 */
[----:B------:R0:W-:Y:S01]  /*7c00*/  STL [R1+0x2274], R7 ;  /* 0x0022740701007387 */ /* 0x0001e20000100800 */
[----:B---3--:R-:W-:-:S03]  /*7c10*/  IMAD.MOV.U32 R0, RZ, RZ, R3 ;  /* 0x000000ffff007224 */ /* 0x008fc600078e0003 */
[----:B0-----:R-:W3:Y:S04]  /*7c20*/  LDL.LU.64 R6, [R1+0xa8] ;  /* 0x0000a80001067983 */ /* 0x001ee80000300a00 */
[----:B------:R-:W-:Y:S04]  /*7c30*/  STL [R1+0x2278], R2 ;  /* 0x0022780201007387 */ /* 0x000fe80000100800 */
[----:B------:R-:W-:Y:S04]  /*7c40*/  STL [R1+0x2270], R8 ;  /* 0x0022700801007387 */ /* 0x000fe80000100800 */
[----:B------:R0:W-:Y:S04]  /*7c50*/  STL [R1+0x226c], R0 ;  /* 0x00226c0001007387 */ /* 0x0001e80000100800 */
[----:B------:R1:W-:Y:S01]  /*7c60*/  STL [R1+0x2264], R9 ;  /* 0x0022640901007387 */ /* 0x0003e20000100800 */
[----:B0-----:R-:W-:-:S03]  /*7c70*/  IMAD.MOV.U32 R0, RZ, RZ, R5 ;  /* 0x000000ffff007224 */ /* 0x001fc600078e0005 */
[----:B-1----:R-:W4:Y:S04]  /*7c80*/  LDL.LU.64 R8, [R1+0xb8] ;  /* 0x0000b80001087983 */ /* 0x002f280000300a00 */
[----:B------:R-:W3:Y:S04]  /*7c90*/  LDL.LU.64 R2, [R1+0xa0] ;  /* 0x0000a00001027983 */ /* 0x000ee80000300a00 */
[----:B------:R-:W-:Y:S04]  /*7ca0*/  STL [R1+0x2268], R4 ;  /* 0x0022680401007387 */ /* 0x000fe80000100800 */
[----:B------:R-:W-:Y:S04]  /*7cb0*/  STL [R1+0x2260], R10 ;  /* 0x0022600a01007387 */ /* 0x000fe80000100800 */
[----:B------:R2:W-:Y:S04]  /*7cc0*/  STL [R1+0x225c], R0 ;  /* 0x00225c0001007387 */ /* 0x0005e80000100800 */
[----:B------:R0:W-:Y:S01]  /*7cd0*/  STL [R1+0x2254], R11 ;  /* 0x0022540b01007387 */ /* 0x0001e20000100800 */
[----:B--2---:R-:W-:-:S03]  /*7ce0*/  IMAD.MOV.U32 R0, RZ, RZ, R61 ;  /* 0x000000ffff007224 */ /* 0x004fc600078e003d */
[----:B0-----:R-:W2:Y:S04]  /*7cf0*/  LDL.LU.64 R10, [R1+0xb0] ;  /* 0x0000b000010a7983 */ /* 0x001ea80000300a00 */
[----:B------:R-:W3:Y:S04]  /*7d00*/  LDL.LU.64 R4, [R1+0x98] ;  /* 0x0000980001047983 */ /* 0x000ee80000300a00 */
[----:B------:R-:W-:Y:S04]  /*7d10*/  STL [R1+0x2258], R60 ;  /* 0x0022583c01007387 */ /* 0x000fe80000100800 */
[----:B------:R-:W-:Y:S04]  /*7d20*/  STL [R1+0x2250], R12 ;  /* 0x0022500c01007387 */ /* 0x000fe80000100800 */
[----:B------:R-:W-:Y:S04]  /*7d30*/  STL [R1+0x224c], R0 ;  /* 0x00224c0001007387 */ /* 0x000fe80000100800 */
[----:B------:R0:W-:Y:S04]  /*7d40*/  STL [R1+0x2244], R13 ;  /* 0x0022440d01007387 */ /* 0x0001e80000100800 */
[----:B0-----:R-:W4:Y:S04]  /*7d50*/  LDL.LU.64 R12, [R1+0xc0] ;  /* 0x0000c000010c7983 */ /* 0x001f280000300a00 */
[----:B------:R-:W3:Y:S01]  /*7d60*/  LDL.LU.64 R60, [R1+0x90] ;  /* 0x00009000013c7983 */ /* 0x000ee20000300a00 */
[----:B----4-:R-:W-:-:S03]  /*7d70*/  IMAD.MOV.U32 R0, RZ, RZ, R13 ;  /* 0x000000ffff007224 */ /* 0x010fc600078e000d */
[----:B------:R0:W-:Y:S04]  /*7d80*/  STL [R1+0x2248], R12 ;  /* 0x0022480c01007387 */ /* 0x0001e80000100800 */
[----:B------:R-:W-:Y:S04]  /*7d90*/  STL [R1+0x2240], R14 ;  /* 0x0022400e01007387 */ /* 0x000fe80000100800 */
[----:B------:R1:W-:Y:S04]  /*7da0*/  STL [R1+0x223c], R0 ;  /* 0x00223c0001007387 */ /* 0x0003e80000100800 */
[----:B------:R-:W-:Y:S04]  /*7db0*/  STL [R1+0x2234], R15 ;  /* 0x0022340f01007387 */ /* 0x000fe80000100800 */
[----:B0-----:R-:W4:Y:S01]  /*7dc0*/  LDL.LU.64 R12, [R1+0x88] ;  /* 0x00008800010c7983 */ /* 0x001f220000300a00 */
[----:B-1----:R-:W-:-:S03]  /*7dd0*/  IMAD.MOV.U32 R0, RZ, RZ, R9 ;  /* 0x000000ffff007224 */ /* 0x002fc600078e0009 */
[----:B------:R0:W-:Y:S04]  /*7de0*/  STL [R1+0x2238], R8 ;  /* 0x0022380801007387 */ /* 0x0001e80000100800 */
[----:B------:R-:W-:Y:S04]  /*7df0*/  STL [R1+0x2230], R16 ;  /* 0x0022301001007387 */ /* 0x000fe80000100800 */
[----:B------:R2:W-:Y:S04]  /*7e00*/  STL [R1+0x222c], R0 ;  /* 0x00222c0001007387 */ /* 0x0005e80000100800 */
[----:B------:R-:W-:Y:S04]  /*7e10*/  STL [R1+0x2224], R17 ;  /* 0x0022241101007387 */ /* 0x000fe80000100800 */
[----:B0-----:R-:W4:Y:S01]  /*7e20*/  LDL.LU.64 R8, [R1+0x80] ;  /* 0x0000800001087983 */ /* 0x001f220000300a00 */
[----:B--2---:R-:W-:-:S03]  /*7e30*/  IMAD.MOV.U32 R0, RZ, RZ, R11 ;  /* 0x000000ffff007224 */ /* 0x004fc600078e000b */
[----:B------:R0:W-:Y:S04]  /*7e40*/  STL [R1+0x2228], R10 ;  /* 0x0022280a01007387 */ /* 0x0001e80000100800 */
[----:B------:R-:W-:Y:S04]  /*7e50*/  STL [R1+0x2220], R18 ;  /* 0x0022201201007387 */ /* 0x000fe80000100800 */
[----:B------:R3:W-:Y:S04]  /*7e60*/  STL [R1+0x221c], R0 ;  /* 0x00221c0001007387 */ /* 0x0007e80000100800 */
[----:B------:R-:W-:Y:S04]  /*7e70*/  STL [R1+0x2214], R19 ;  /* 0x0022141301007387 */ /* 0x000fe80000100800 */
[----:B0-----:R-:W2:Y:S01]  /*7e80*/  LDL.LU.64 R10, [R1+0x78] ;  /* 0x00007800010a7983 */ /* 0x001ea20000300a00 */
[----:B---3--:R-:W-:-:S03]  /*7e90*/  IMAD.MOV.U32 R0, RZ, RZ, R7 ;  /* 0x000000ffff007224 */ /* 0x008fc600078e0007 */
[----:B------:R0:W-:Y:S04]  /*7ea0*/  STL [R1+0x2218], R6 ;  /* 0x0022180601007387 */ /* 0x0001e80000100800 */
[----:B------:R-:W-:Y:S04]  /*7eb0*/  STL [R1+0x2210], R20 ;  /* 0x0022101401007387 */ /* 0x000fe80000100800 */
[----:B------:R1:W-:Y:S04]  /*7ec0*/  STL [R1+0x220c], R0 ;  /* 0x00220c0001007387 */ /* 0x0003e80000100800 */
[----:B------:R-:W-:Y:S04]  /*7ed0*/  STL [R1+0x2204], R21 ;  /* 0x0022041501007387 */ /* 0x000fe80000100800 */
[----:B0-----:R-:W3:Y:S01]  /*7ee0*/  LDL.LU.64 R6, [R1+0x70] ;  /* 0x0000700001067983 */ /* 0x001ee20000300a00 */
[----:B-1----:R-:W-:-:S03]  /*7ef0*/  IMAD.MOV.U32 R0, RZ, RZ, R3 ;  /* 0x000000ffff007224 */ /* 0x002fc600078e0003 */
        /* <DEDUP_REMOVED lines=17> */
[----:B----4-:R-:W-:-:S03]  /*8010*/  IMAD.MOV.U32 R0, RZ, RZ, R13 ;  /* 0x000000ffff007224 */ /* 0x010fc600078e000d */
[----:B------:R0:W-:Y:S04]  /*8020*/  STL [R1+0x21d8], R12 ;  /* 0x0021d80c01007387 */ /* 0x0001e80000100800 */
[----:B------:R-:W-:Y:S04]  /*8030*/  STL [R1+0x21d0], R28 ;  /* 0x0021d01c01007387 */ /* 0x000fe80000100800 */
[----:B------:R1:W-:Y:S04]  /*8040*/  STL [R1+0x21cc], R0 ;  /* 0x0021cc0001007387 */ /* 0x0003e80000100800 */
[----:B0-----:R-:W4:Y:S04]  /*8050*/  LDL.LU.64 R12, [R1+0x1d8] ;  /* 0x0001d800010c7983 */ /* 0x001f280000300a00 */
[----:B------:R-:W-:Y:S01]  /*8060*/  STL [R1+0x21c4], R29 ;  /* 0x0021c41d01007387 */ /* 0x000fe20000100800 */
[----:B-1----:R-:W-:-:S03]  /*8070*/  IMAD.MOV.U32 R0, RZ, RZ, R9 ;  /* 0x000000ffff007224 */ /* 0x002fc600078e0009 */
[----:B------:R0:W-:Y:S04]  /*8080*/  STL [R1+0x21c8], R8 ;  /* 0x0021c80801007387 */ /* 0x0001e80000100800 */
[----:B------:R-:W-:Y:S04]  /*8090*/  STL [R1+0x21c0], R30 ;  /* 0x0021c01e01007387 */ /* 0x000fe80000100800 */
[----:B------:R2:W-:Y:S04]  /*80a0*/  STL [R1+0x21bc], R0 ;  /* 0x0021bc0001007387 */ /* 0x0005e80000100800 */
[----:B0-----:R-:W4:Y:S04]  /*80b0*/  LDL.LU.64 R8, [R1+0x1f0] ;  /* 0x0001f00001087983 */ /* 0x001f280000300a00 */
[----:B------:R-:W-:Y:S01]  /*80c0*/  STL [R1+0x21b4], R31 ;  /* 0x0021b41f01007387 */ /* 0x000fe20000100800 */
[----:B--2---:R-:W-:-:S03]  /*80d0*/  IMAD.MOV.U32 R0, RZ, RZ, R11 ;  /* 0x000000ffff007224 */ /* 0x004fc600078e000b */
[----:B------:R0:W-:Y:S04]  /*80e0*/  STL [R1+0x21b8], R10 ;  /* 0x0021b80a01007387 */ /* 0x0001e80000100800 */
[----:B------:R-:W-:Y:S04]  /*80f0*/  STL [R1+0x21b0], R32 ;  /* 0x0021b02001007387 */ /* 0x000fe80000100800 */
[----:B------:R3:W-:Y:S04]  /*8100*/  STL [R1+0x21ac], R0 ;  /* 0x0021ac0001007387 */ /* 0x0007e80000100800 */
[----:B0-----:R-:W2:Y:S04]  /*8110*/  LDL.LU.64 R10, [R1+0x208] ;  /* 0x00020800010a7983 */ /* 0x001ea80000300a00 */
[----:B------:R-:W-:Y:S01]  /*8120*/  STL [R1+0x21a4], R33 ;  /* 0x0021a42101007387 */ /* 0x000fe20000100800 */
[----:B---3--:R-:W-:-:S03]  /*8130*/  IMAD.MOV.U32 R0, RZ, RZ, R7 ;  /* 0x000000ffff007224 */ /* 0x008fc600078e0007 */
[----:B------:R0:W-:Y:S04]  /*8140*/  STL [R1+0x21a8], R6 ;  /* 0x0021a80601007387 */ /* 0x0001e80000100800 */
[----:B------:R-:W-:Y:S04]  /*8150*/  STL [R1+0x21a0], R34 ;  /* 0x0021a02201007387 */ /* 0x000fe80000100800 */
[----:B------:R1:W-:Y:S04]  /*8160*/  STL [R1+0x219c], R0 ;  /* 0x00219c0001007387 */ /* 0x0003e80000100800 */
[----:B0-----:R-:W3:Y:S04]  /*8170*/  LDL.LU.64 R6, [R1+0x210] ;  /* 0x0002100001067983 */ /* 0x001ee80000300a00 */
[----:B------:R-:W-:Y:S01]  /*8180*/  STL [R1+0x2194], R35 ;  /* 0x0021942301007387 */ /* 0x000fe20000100800 */
[----:B-1----:R-:W-:-:S03]  /*8190*/  IMAD.MOV.U32 R0, RZ, RZ, R3 ;  /* 0x000000ffff007224 */ /* 0x002fc600078e0003 */
        /* <DEDUP_REMOVED lines=16> */
[----:B----4-:R-:W-:Y:S04]  /*82a0*/  STL [R1+0x2164], R12 ;  /* 0x0021640c01007387 */ /* 0x010fe80000100800 */
[----:B0-----:R-:W4:Y:S01]  /*82b0*/  LDL.LU.64 R60, [R1+0x228] ;  /* 0x00022800013c7983 */ /* 0x001f220000300a00 */
[----:B-1----:R-:W-:-:S03]  /*82c0*/  IMAD.MOV.U32 R0, RZ, RZ, R13 ;  /* 0x000000ffff007224 */ /* 0x002fc600078e000d */
[----:B------:R-:W-:Y:S04]  /*82d0*/  STL [R1+0x2168], R42 ;  /* 0x0021682a01007387 */ /* 0x000fe80000100800 */
[----:B------:R0:W-:Y:S04]  /*82e0*/  STL [R1+0x2160], R0 ;  /* 0x0021600001007387 */ /* 0x0001e80000100800 */
[----:B------:R-:W-:Y:S04]  /*82f0*/  STL [R1+0x214c], R43 ;  /* 0x00214c2b01007387 */ /* 0x000fe80000100800 */
[----:B------:R1:W-:Y:S01]  /*8300*/  STL [R1+0x2154], R8 ;  /* 0x0021540801007387 */ /* 0x0003e20000100800 */
[----:B0-----:R-:W-:-:S03]  /*8310*/  IMAD.MOV.U32 R0, RZ, RZ, R9 ;  /* 0x000000ffff007224 */ /* 0x001fc600078e0009 */
[----:B-1----:R-:W4:Y:S04]  /*8320*/  LDL.LU.64 R8, [R1+0x230] ;  /* 0x0002300001087983 */ /* 0x002f280000300a00 */
[----:B------:R2:W-:Y:S04]  /*8330*/  STL [R1+0x2150], R0 ;  /* 0x0021500001007387 */ /* 0x0005e80000100800 */
[----:B------:R-:W-:Y:S04]  /*8340*/  STL [R1+0x2158], R44 ;  /* 0x0021582c01007387 */ /* 0x000fe80000100800 */
[----:B------:R-:W-:Y:S01]  /*8350*/  STL [R1+0x213c], R45 ;  /* 0x00213c2d01007387 */ /* 0x000fe20000100800 */
[----:B--2---:R-:W-:-:S03]  /*8360*/  IMAD.MOV.U32 R0, RZ, RZ, R11 ;  /* 0x000000ffff007224 */ /* 0x004fc600078e000b */
[----:B------:R-:W-:Y:S04]  /*8370*/  STL [R1+0x2144], R10 ;  /* 0x0021440a01007387 */ /* 0x000fe80000100800 */
[----:B------:R-:W-:Y:S04]  /*8380*/  STL [R1+0x2148], R46 ;  /* 0x0021482e01007387 */ /* 0x000fe80000100800 */
[----:B------:R3:W-:Y:S04]  /*8390*/  STL [R1+0x2140], R0 ;  /* 0x0021400001007387 */ /* 0x0007e80000100800 */
[----:B------:R-:W2:Y:S04]  /*83a0*/  LDL.LU.64 R14, [R1+0x238] ;  /* 0x00023800010e7983 */ /* 0x000ea80000300a00 */
[----:B------:R-:W-:Y:S01]  /*83b0*/  STL [R1+0x212c], R47 ;  /* 0x00212c2f01007387 */ /* 0x000fe20000100800 */
[----:B---3--:R-:W-:-:S03]  /*83c0*/  IMAD.MOV.U32 R0, RZ, RZ, R7 ;  /* 0x000000ffff007224 */ /* 0x008fc600078e0007 */
[----:B------:R-:W-:Y:S04]  /*83d0*/  STL [R1+0x2134], R6 ;  /* 0x0021340601007387 */ /* 0x000fe80000100800 */
[----:B------:R-:W-:Y:S04]  /*83e0*/  STL [R1+0x2138], R48 ;  /* 0x0021383001007387 */ /* 0x000fe80000100800 */
[----:B------:R0:W-:Y:S04]  /*83f0*/  STL [R1+0x2130], R0 ;  /* 0x0021300001007387 */ /* 0x0001e80000100800 */
[----:B------:R-:W-:Y:S04]  /*8400*/  STL [R1+0x211c], R49 ;  /* 0x00211c3101007387 */ /* 0x000fe80000100800 */
[----:B------:R-:W3:Y:S01]  /*8410*/  LDL.LU.64 R12, [R1+0x240] ;  /* 0x00024000010c7983 */ /* 0x000ee20000300a00 */
[----:B0-----:R-:W-:-:S03]  /*8420*/  IMAD.MOV.U32 R0, RZ, RZ, R3 ;  /* 0x000000ffff007224 */ /* 0x001fc600078e0003 */
[----:B------:R0:W-:Y:S04]  /*8430*/  STL [R1+0x2124], R2 ;  /* 0x0021240201007387 */ /* 0x0001e80000100800 */
[----:B------:R-:W3:Y:S04]  /*8440*/  LDL.LU.64 R6, [R1+0x1c8] ;  /* 0x0001c80001067983 */ /* 0x000ee80000300a00 */
[----:B------:R1:W-:Y:S04]  /*8450*/  STL [R1+0x2120], R0 ;  /* 0x0021200001007387 */ /* 0x0003e80000100800 */
[----:B------:R-:W-:Y:S04]  /*8460*/  STL [R1+0x2128], R50 ;  /* 0x0021283201007387 */ /* 0x000fe80000100800 */
[----:B------:R-:W-:Y:S04]  /*8470*/  STL [R1+0x210c], R51 ;  /* 0x00210c3301007387 */ /* 0x000fe80000100800 */
[----:B0-----:R-:W3:Y:S01]  /*8480*/  LDL.LU.64 R2, [R1+0x248] ;  /* 0x0002480001027983 */ /* 0x001ee20000300a00 */
[----:B-1----:R-:W-:-:S03]  /*8490*/  IMAD.MOV.U32 R0, RZ, RZ, R5 ;  /* 0x000000ffff007224 */ /* 0x002fc600078e0005 */
[----:B------:R0:W-:Y:S04]  /*84a0*/  STL [R1+0x2114], R4 ;  /* 0x0021140401007387 */ /* 0x0001e80000100800 */
[----:B0-----:R-:W3:Y:S04]  /*84b0*/  LDL.LU.64 R4, [R1+0x1d0] ;  /* 0x0001d00001047983 */ /* 0x001ee80000300a00 */
[----:B------:R0:W-:Y:S04]  /*84c0*/  STL [R1+0x2110], R0 ;  /* 0x0021100001007387 */ /* 0x0001e80000100800 */
[----:B------:R-:W-:Y:S04]  /*84d0*/  STL [R1+0x2118], R52 ;  /* 0x0021183401007387 */ /* 0x000fe80000100800 */
[----:B------:R-:W-:Y:S04]  /*84e0*/  STL [R1+0x20fc], R53 ;  /* 0x0020fc3501007387 */ /* 0x000fe80000100800 */
[----:B------:R-:W3:Y:S04]  /*84f0*/  LDL.LU.64 R18, [R1+0x250] ;  /* 0x0002500001127983 */ /* 0x000ee80000300a00 */
[----:B----4-:R1:W-:Y:S01]  /*8500*/  STL [R1+0x2104], R60 ;  /* 0x0021043c01007387 */ /* 0x0103e20000100800 */
[----:B0-----:R-:W-:-:S03]  /*8510*/  IMAD.MOV.U32 R0, RZ, RZ, R61 ;  /* 0x000000ffff007224 */ /* 0x001fc600078e003d */
[----:B-1----:R-:W4:Y:S04]  /*8520*/  LDL.LU.64 R60, [R1+0x1e0] ;  /* 0x0001e000013c7983 */ /* 0x002f280000300a00 */
[----:B------:R0:W-:Y:S04]  /*8530*/  STL [R1+0x2100], R0 ;  /* 0x0021000001007387 */ /* 0x0001e80000100800 */
[----:B------:R-:W-:Y:S04]  /*8540*/  STL [R1+0x2108], R54 ;  /* 0x0021083601007387 */ /* 0x000fe80000100800 */
[----:B------:R-:W-:Y:S04]  /*8550*/  STL [R1+0x20ec], R55 ;  /* 0x0020ec3701007387 */ /* 0x000fe80000100800 */
[----:B------:R-:W4:Y:S01]  /*8560*/  LDL.LU.64 R10, [R1+0x258] ;  /* 0x00025800010a7983 */ /* 0x000f220000300a00 */
[----:B0-----:R-:W-:-:S03]  /*8570*/  IMAD.MOV.U32 R0, RZ, RZ, R9 ;  /* 0x000000ffff007224 */ /* 0x001fc600078e0009 */
[----:B------:R0:W-:Y:S04]  /*8580*/  STL [R1+0x20f4], R8 ;  /* 0x0020f40801007387 */ /* 0x0001e80000100800 */
[----:B------:R-:W4:Y:S04]  /*8590*/  LDL.LU.64 R16, [R1+0x1e8] ;  /* 0x0001e80001107983 */ /* 0x000f280000300a00 */
[----:B------:R2:W-:Y:S04]  /*85a0*/  STL [R1+0x20f0], R0 ;  /* 0x0020f00001007387 */ /* 0x0005e80000100800 */
[----:B------:R-:W-:Y:S04]  /*85b0*/  STL [R1+0x20f8], R56 ;  /* 0x0020f83801007387 */ /* 0x000fe80000100800 */
[----:B------:R-:W-:Y:S04]  /*85c0*/  STL [R1+0x20dc], R57 ;  /* 0x0020dc3901007387 */ /* 0x000fe80000100800 */
[----:B0-----:R-:W4:Y:S01]  /*85d0*/  LDL.LU.64 R8, [R1+0x260] ;  /* 0x0002600001087983 */ /* 0x001f220000300a00 */
[----:B--2---:R-:W-:-:S03]  /*85e0*/  IMAD.MOV.U32 R0, RZ, RZ, R15 ;  /* 0x000000ffff007224 */ /* 0x004fc600078e000f */
[----:B------:R0:W-:Y:S04]  /*85f0*/  STL [R1+0x20e4], R14 ;  /* 0x0020e40e01007387 */ /* 0x0001e80000100800 */
[----:B0-----:R-:W2:Y:S04]  /*8600*/  LDL.LU.64 R14, [R1+0x1f8] ;  /* 0x0001f800010e7983 */ /* 0x001ea80000300a00 */
[----:B------:R3:W-:Y:S04]  /*8610*/  STL [R1+0x20e0], R0 ;  /* 0x0020e00001007387 */ /* 0x0007e80000100800 */
[----:B------:R-:W-:Y:S04]  /*8620*/  STL [R1+0x20e8], R58 ;  /* 0x0020e83a01007387 */ /* 0x000fe80000100800 */
[----:B------:R-:W-:Y:S04]  /*8630*/  STL [R1+0xf98], R59 ;  /* 0x000f983b01007387 */ /* 0x000fe80000100800 */
[----:B------:R-:W2:Y:S01]  /*8640*/  LDL.LU.64 R22, [R1+0x270] ;  /* 0x0002700001167983 */ /* 0x000ea20000300a00 */
[----:B---3--:R-:W-:-:S03]  /*8650*/  IMAD.MOV.U32 R0, RZ, RZ, R13 ;  /* 0x000000ffff007224 */ /* 0x008fc600078e000d */
[----:B------:R0:W-:Y:S04]  /*8660*/  STL [R1+0xfa0], R12 ;  /* 0x000fa00c01007387 */ /* 0x0001e80000100800 */
[----:B0-----:R-:W3:Y:S04]  /*8670*/  LDL.LU.64 R12, [R1+0x200] ;  /* 0x00020000010c7983 */ /* 0x001ee80000300a00 */
[----:B------:R0:W-:Y:S04]  /*8680*/  STL [R1+0xf9c], R0 ;  /* 0x000f9c0001007387 */ /* 0x0001e80000100800 */
[----:B------:R1:W-:Y:S01]  /*8690*/  STL [R1+0xfa8], R6 ;  /* 0x000fa80601007387 */ /* 0x0003e20000100800 */
[----:B0-----:R-:W-:-:S03]  /*86a0*/  IMAD.MOV.U32 R0, RZ, RZ, R7 ;  /* 0x000000ffff007224 */ /* 0x001fc600078e0007 */
[----:B-1----:R-:W3:Y:S04]  /*86b0*/  LDL.LU.64 R6, [R1+0x280] ;  /* 0x0002800001067983 */ /* 0x002ee80000300a00 */
        /* <DEDUP_REMOVED lines=13> */
[----:B----4-:R1:W-:Y:S01]  /*8790*/  STL [R1+0x1f6c], R60 ;  /* 0x001f6c3c01007387 */ /* 0x0103e20000100800 */
[----:B0-----:R-:W-:-:S03]  /*87a0*/  IMAD.MOV.U32 R0, RZ, RZ, R61 ;  /* 0x000000ffff007224 */ /* 0x001fc600078e003d */
[----:B-1----:R-:W4:Y:S04]  /*87b0*/  LDL.LU.64 R60, [R1+0x290] ;  /* 0x00029000013c7983 */ /* 0x002f280000300a00 */
[----:B------:R0:W-:Y:S04]  /*87c0*/  STL [R1+0x1f68], R0 ;  /* 0x001f680001007387 */ /* 0x0001e80000100800 */
[----:B------:R1:W-:Y:S01]  /*87d0*/  STL [R1+0x1f84], R10 ;  /* 0x001f840a01007387 */ /* 0x0003e20000100800 */
        /* <DEDUP_REMOVED lines=11> */
[----:B--2---:R1:W-:Y:S04]  /*8890*/  STL [R1+0x1fa4], R14 ;  /* 0x001fa40e01007387 */ /* 0x0043e80000100800 */
[----:B------:R-:W2:Y:S01]  /*88a0*/  LDL.LU.64 R20, [R1+0x2a8] ;  /* 0x0002a80001147983 */ /* 0x000ea20000300a00 */
[----:B0-----:R-:W-:-:S05]  /*88b0*/  IMAD.MOV.U32 R0, RZ, RZ, R15 ;  /* 0x000000ffff007224 */ /* 0x001fca00078e000f */
[----:B------:R0:W-:Y:S04]  /*88c0*/  STL [R1+0x1fa0], R0 ;  /* 0x001fa00001007387 */ /* 0x0001e80000100800 */
[----:B------:R-:W-:Y:S04]  /*88d0*/  STL [R1+0x1fac], R22 ;  /* 0x001fac1601007387 */ /* 0x000fe80000100800 */
[----:B-1----:R-:W2:Y:S01]  /*88e0*/  LDL.LU.64 R14, [R1+0x1a0] ;  /* 0x0001a000010e7983 */ /* 0x002ea20000300a00 */
[----:B0-----:R-:W-:-:S03]  /*88f0*/  IMAD.MOV.U32 R0, RZ, RZ, R23 ;  /* 0x000000ffff007224 */ /* 0x001fc600078e0017 */
[----:B---3--:R-:W-:Y:S04]  /*8900*/  STL [R1+0x1fb4], R12 ;  /* 0x001fb40c01007387 */ /* 0x008fe80000100800 */
[----:B------:R0:W-:Y:S02]  /*8910*/  STL [R1+0x1fa8], R0 ;  /* 0x001fa80001007387 */ /* 0x0001e40000100800 */
[----:B0-----:R-:W-:Y:S02]  /*8920*/  IMAD.MOV.U32 R0, RZ, RZ, R13 ;  /* 0x000000ffff007224 */ /* 0x001fe400078e000d */
[----:B------:R-:W3:Y:S04]  /*8930*/  LDL.LU.64 R12, [R1+0x2b0] ;  /* 0x0002b000010c7983 */ /* 0x000ee80000300a00 */
        /* <DEDUP_REMOVED lines=33> */
[----:B--2---:R1:W-:Y:S01]  /*8b50*/  STL [R1+0x1ffc], R20 ;  /* 0x001ffc1401007387 */ /* 0x0043e20000100800 */
[----:B0-----:R-:W-:-:S03]  /*8b60*/  IMAD.MOV.U32 R0, RZ, RZ, R21 ;  /* 0x000000ffff007224 */ /* 0x001fc600078e0015 */
[----:B------:R-:W-:Y:S04]  /*8b70*/  STL [R1+0x2004], R14 ;  /* 0x0020040e01007387 */ /* 0x000fe80000100800 */
[----:B------:R0:W-:Y:S04]  /*8b80*/  STL [R1+0x1ff8], R0 ;  /* 0x001ff80001007387 */ /* 0x0001e80000100800 */
[----:B------:R-:W2:Y:S04]  /*8b90*/  LDL.LU.64 R22, [R1+0x178] ;  /* 0x0001780001167983 */ /* 0x000ea80000300a00 */
[----:B-1----:R-:W2:Y:S01]  /*8ba0*/  LDL.LU.64 R20, [R1+0x2d8] ;  /* 0x0002d80001147983 */ /* 0x002ea20000300a00 */
[----:B0-----:R-:W-:-:S05]  /*8bb0*/  IMAD.MOV.U32 R0, RZ, RZ, R15 ;  /* 0x000000ffff007224 */ /* 0x001fca00078e000f */
[----:B------:R0:W-:Y:S04]  /*8bc0*/  STL [R1+0x2000], R0 ;  /* 0x0020000001007387 */ /* 0x0001e80000100800 */
[----:B---3--:R1:W-:Y:S04]  /*8bd0*/  STL [R1+0x200c], R12 ;  /* 0x00200c0c01007387 */ /* 0x0083e80000100800 */
[----:B------:R-:W3:Y:S01]  /*8be0*/  LDL.LU.64 R14, [R1+0x170] ;  /* 0x00017000010e7983 */ /* 0x000ee20000300a00 */
[----:B0-----:R-:W-:-:S03]  /*8bf0*/  IMAD.MOV.U32 R0, RZ, RZ, R13 ;  /* 0x000000ffff007224 */ /* 0x001fc600078e000d */
[----:B------:R-:W-:Y:S04]  /*8c00*/  STL [R1+0x2014], R6 ;  /* 0x0020140601007387 */ /* 0x000fe80000100800 */
[----:B------:R0:W-:Y:S04]  /*8c10*/  STL [R1+0x2008], R0 ;  /* 0x0020080001007387 */ /* 0x0001e80000100800 */
[----:B-1----:R-:W3:Y:S01]  /*8c20*/  LDL.LU.64 R12, [R1+0x2e0] ;  /* 0x0002e000010c7983 */ /* 0x002ee20000300a00 */
[----:B0-----:R-:W-:-:S05]  /*8c30*/  IMAD.MOV.U32 R0, RZ, RZ, R7 ;  /* 0x000000ffff007224 */ /* 0x001fca00078e0007 */
[----:B------:R0:W-:Y:S04]  /*8c40*/  STL [R1+0x2010], R0 ;  /* 0x0020100001007387 */ /* 0x0001e80000100800 */
[----:B------:R-:W-:Y:S04]  /*8c50*/  STL [R1+0x201c], R2 ;  /* 0x00201c0201007387 */ /* 0x000fe80000100800 */
[----:B------:R-:W3:Y:S01]  /*8c60*/  LDL.LU.64 R6, [R1+0x168] ;  /* 0x0001680001067983 */ /* 0x000ee20000300a00 */
[----:B0-----:R-:W-:-:S05]  /*8c70*/  IMAD.MOV.U32 R0, RZ, RZ, R3 ;  /* 0x000000ffff007224 */ /* 0x001fca00078e0003 */
[----:B------:R0:W-:Y:S04]  /*8c80*/  STL [R1+0x2018], R0 ;  /* 0x0020180001007387 */ /* 0x0001e80000100800 */
[----:B------:R1:W-:Y:S01]  /*8c90*/  STL [R1+0x2024], R4 ;  /* 0x0020240401007387 */ /* 0x0003e20000100800 */
[----:B0-----:R-:W-:-:S03]  /*8ca0*/  IMAD.MOV.U32 R0, RZ, RZ, R5 ;  /* 0x000000ffff007224 */ /* 0x001fc600078e0005 */
[----:B-1----:R-:W3:Y:S04]  /*8cb0*/  LDL.LU.64 R4, [R1+0x2e8] ;  /* 0x0002e80001047983 */ /* 0x002ee80000300a00 */
[----:B------:R0:W-:Y:S04]  /*8cc0*/  STL [R1+0x2020], R0 ;  /* 0x0020200001007387 */ /* 0x0001e80000100800 */
[----:B------:R-:W-:Y:S04]  /*8cd0*/  STL [R1+0x202c], R18 ;  /* 0x00202c1201007387 */ /* 0x000fe80000100800 */
[----:B------:R-:W3:Y:S01]  /*8ce0*/  LDL.LU.64 R2, [R1+0x160] ;  /* 0x0001600001027983 */ /* 0x000ee20000300a00 */
[----:B0-----:R-:W-:-:S03]  /*8cf0*/  IMAD.MOV.U32 R0, RZ, RZ, R19 ;  /* 0x000000ffff007224 */ /* 0x001fc600078e0013 */
[----:B----4-:R-:W-:Y:S04]  /*8d00*/  STL [R1+0x2034], R60 ;  /* 0x0020343c01007387 */ /* 0x010fe80000100800 */
[----:B------:R0:W-:Y:S02]  /*8d10*/  STL [R1+0x2028], R0 ;  /* 0x0020280001007387 */ /* 0x0001e40000100800 */
[----:B0-----:R-:W-:Y:S02]  /*8d20*/  IMAD.MOV.U32 R0, RZ, RZ, R61 ;  /* 0x000000ffff007224 */ /* 0x001fe400078e003d */
[----:B------:R-:W4:Y:S04]  /*8d30*/  LDL.LU.64 R60, [R1+0x2f0] ;  /* 0x0002f000013c7983 */ /* 0x000f280000300a00 */
[----:B------:R0:W-:Y:S04]  /*8d40*/  STL [R1+0x2030], R0 ;  /* 0x0020300001007387 */ /* 0x0001e80000100800 */
[----:B------:R1:W-:Y:S04]  /*8d50*/  STL [R1+0x203c], R10 ;  /* 0x00203c0a01007387 */ /* 0x0003e80000100800 */
[----:B------:R-:W4:Y:S01]  /*8d60*/  LDL.LU.64 R18, [R1+0x268] ;  /* 0x0002680001127983 */ /* 0x000f220000300a00 */
[----:B0-----:R-:W-:-:S05]  /*8d70*/  IMAD.MOV.U32 R0, RZ, RZ, R11 ;  /* 0x000000ffff007224 */ /* 0x001fca00078e000b */
[----:B------:R0:W-:Y:S04]  /*8d80*/  STL [R1+0x2038], R0 ;  /* 0x0020380001007387 */ /* 0x0001e80000100800 */
[----:B------:R0:W-:Y:S04]  /*8d90*/  STL [R1+0x2044], R16 ;  /* 0x0020441001007387 */ /* 0x0001e80000100800 */
[----:B-1----:R-:W4:Y:S01]  /*8da0*/  LDL.LU.64 R10, [R1+0x2f8] ;  /* 0x0002f800010a7983 */ /* 0x002f220000300a00 */
[----:B0-----:R-:W-:-:S03]  /*8db0*/  IMAD.MOV.U32 R0, RZ, RZ, R17 ;  /* 0x000000ffff007224 */ /* 0x001fc600078e0011 */
[----:B------:R-:W-:Y:S04]  /*8dc0*/  STL [R1+0x204c], R8 ;  /* 0x00204c0801007387 */ /* 0x000fe80000100800 */
[----:B------:R0:W-:Y:S04]  /*8dd0*/  STL [R1+0x2040], R0 ;  /* 0x0020400001007387 */ /* 0x0001e80000100800 */
[----:B------:R-:W4:Y:S01]  /*8de0*/  LDL.LU.64 R16, [R1+0x158] ;  /* 0x0001580001107983 */ /* 0x000f220000300a00 */
[----:B0-----:R-:W-:-:S03]  /*8df0*/  IMAD.MOV.U32 R0, RZ, RZ, R9 ;  /* 0x000000ffff007224 */ /* 0x001fc600078e0009 */
[----:B------:R-:W4:Y:S04]  /*8e00*/  LDL.LU.64 R8, [R1+0x300] ;  /* 0x0003000001087983 */ /* 0x000f280000300a00 */
[----:B------:R0:W-:Y:S04]  /*8e10*/  STL [R1+0x2048], R0 ;  /* 0x0020480001007387 */ /* 0x0001e80000100800 */
[----:B--2---:R-:W-:Y:S01]  /*8e20*/  STL [R1+0x2054], R22 ;  /* 0x0020541601007387 */ /* 0x004fe20000100800 */
[----:B0-----:R-:W-:-:S03]  /*8e30*/  IMAD.MOV.U32 R0, RZ, RZ, R23 ;  /* 0x000000ffff007224 */ /* 0x001fc600078e0017 */
[----:B------:R-:W-:Y:S04]  /*8e40*/  STL [R1+0x205c], R20 ;  /* 0x00205c1401007387 */ /* 0x000fe80000100800 */
[----:B------:R0:W-:Y:S02]  /*8e50*/  STL [R1+0x2050], R0 ;  /* 0x0020500001007387 */ /* 0x0001e40000100800 */
[----:B0-----:R-:W-:Y:S02]  /*8e60*/  IMAD.MOV.U32 R0, RZ, RZ, R21 ;  /* 0x000000ffff007224 */ /* 0x001fe400078e0015 */
[----:B---3--:R-:W-:Y:S01]  /*8e70*/  STL [R1+0x2064], R14 ;  /* 0x0020640e01007387 */ /* 0x008fe20000100800 */
[----:B------:R-:W-:-:S03]  /*8e80*/  IMAD.MOV.U32 R20, RZ, RZ, R15 ;  /* 0x000000ffff147224 */ /* 0x000fc600078e000f */
[----:B------:R0:W-:Y:S04]  /*8e90*/  STL [R1+0x2058], R0 ;  /* 0x0020580001007387 */ /* 0x0001e80000100800 */
[----:B0-----:R-:W2:Y:S04]  /*8ea0*/  LDL.LU R0, [R1+0x360] ;  /* 0x0003600001007983 */ /* 0x001ea80000300800 */
[----:B------:R-:W3:Y:S04]  /*8eb0*/  LDL.LU.64 R14, [R1+0x278] ;  /* 0x00027800010e7983 */ /* 0x000ee80000300a00 */
[----:B------:R0:W-:Y:S04]  /*8ec0*/  STL [R1+0x2060], R20 ;  /* 0x0020601401007387 */ /* 0x0001e80000100800 */
[----:B------:R1:W-:Y:S01]  /*8ed0*/  STL [R1+0x206c], R12 ;  /* 0x00206c0c01007387 */ /* 0x0003e20000100800 */
[----:B0-----:R-:W-:-:S03]  /*8ee0*/  IMAD.MOV.U32 R20, RZ, RZ, R13 ;  /* 0x000000ffff147224 */ /* 0x001fc600078e000d */
[----:B-1----:R-:W2:Y:S04]  /*8ef0*/  LDL.LU.64 R12, [R1+0x308] ;  /* 0x00030800010c7983 */ /* 0x002ea80000300a00 */
[----:B------:R0:W-:Y:S04]  /*8f00*/  STL [R1+0x2068], R20 ;  /* 0x0020681401007387 */ /* 0x0001e80000100800 */
[----:B------:R1:W-:Y:S01]  /*8f10*/  STL [R1+0x2074], R6 ;  /* 0x0020740601007387 */ /* 0x0003e20000100800 */
[----:B0-----:R-:W-:-:S03]  /*8f20*/  IMAD.MOV.U32 R20, RZ, RZ, R7 ;  /* 0x000000ffff147224 */ /* 0x001fc600078e0007 */
[----:B-1----:R-:W2:Y:S04]  /*8f30*/  LDL.LU.64 R6, [R1+0x150] ;  /* 0x0001500001067983 */ /* 0x002ea80000300a00 */
[----:B------:R-:W-:Y:S04]  /*8f40*/  STL [R1+0x2070], R20 ;  /* 0x0020701401007387 */ /* 0x000fe80000100800 */
[----:B------:R0:W-:Y:S04]  /*8f50*/  STL [R1+0x207c], R4 ;  /* 0x00207c0401007387 */ /* 0x0001e80000100800 */
[----:B------:R-:W-:Y:S01]  /*8f60*/  STL [R1+0x2084], R2 ;  /* 0x0020840201007387 */ /* 0x000fe20000100800 */
[----:B0-----:R-:W-:-:S02]  /*8f70*/  IMAD.MOV.U32 R4, RZ, RZ, R5 ;  /* 0x000000ffff047224 */ /* 0x001fc400078e0005 */
[----:B------:R-:W-:-:S03]  /*8f80*/  IMAD.MOV.U32 R5, RZ, RZ, R3 ;  /* 0x000000ffff057224 */ /* 0x000fc600078e0003 */
[----:B------:R0:W-:Y:S04]  /*8f90*/  STL [R1+0x2078], R4 ;  /* 0x0020780401007387 */ /* 0x0001e80000100800 */
[----:B0-----:R-:W2:Y:S04]  /*8fa0*/  LDL.LU R4, [R1+0x364] ;  /* 0x0003640001047983 */ /* 0x001ea80000300800 */
[----:B------:R-:W2:Y:S04]  /*8fb0*/  LDL.LU.64 R2, [R1+0x310] ;  /* 0x0003100001027983 */ /* 0x000ea80000300a00 */
[----:B------:R0:W-:Y:S04]  /*8fc0*/  STL [R1+0x2080], R5 ;  /* 0x0020800501007387 */ /* 0x0001e80000100800 */
[----:B----4-:R-:W-:Y:S01]  /*8fd0*/  STL [R1+0x208c], R60 ;  /* 0x00208c3c01007387 */ /* 0x010fe20000100800 */
[----:B0-----:R-:W-:-:S03]  /*8fe0*/  IMAD.MOV.U32 R5, RZ, RZ, R61 ;  /* 0x000000ffff057224 */ /* 0x001fc600078e003d */
[----:B------:R-:W4:Y:S04]  /*8ff0*/  LDL.LU R61, [R1+0x368] ;  /* 0x00036800013d7983 */ /* 0x000f280000300800 */
[----:B------:R0:W-:Y:S04]  /*9000*/  STL [R1+0x2088], R5 ;  /* 0x0020880501007387 */ /* 0x0001e80000100800 */
[----:B------:R-:W-:Y:S01]  /*9010*/  STL [R1+0x2094], R18 ;  /* 0x0020941201007387 */ /* 0x000fe20000100800 */
[----:B0-----:R-:W-:-:S03]  /*9020*/  IMAD.MOV.U32 R5, RZ, RZ, R19 ;  /* 0x000000ffff057224 */ /* 0x001fc600078e0013 */
[----:B------:R-:W-:Y:S04]  /*9030*/  STL [R1+0x209c], R10 ;  /* 0x00209c0a01007387 */ /* 0x000fe80000100800 */
[----:B------:R0:W-:Y:S02]  /*9040*/  STL [R1+0x2090], R5 ;  /* 0x0020900501007387 */ /* 0x0001e40000100800 */
[----:B0-----:R-:W-:Y:S02]  /*9050*/  IMAD.MOV.U32 R5, RZ, RZ, R11 ;  /* 0x000000ffff057224 */ /* 0x001fe400078e000b */
[----:B------:R-:W4:Y:S04]  /*9060*/  LDL.LU.64 R10, [R1+0x298] ;  /* 0x00029800010a7983 */ /* 0x000f280000300a00 */
[----:B------:R0:W-:Y:S04]  /*9070*/  STL [R1+0x2098], R5 ;  /* 0x0020980501007387 */ /* 0x0001e80000100800 */
[----:B------:R-:W-:Y:S01]  /*9080*/  STL [R1+0x20a4], R16 ;  /* 0x0020a41001007387 */ /* 0x000fe20000100800 */
[----:B0-----:R-:W-:-:S03]  /*9090*/  IMAD.MOV.U32 R5, RZ, RZ, R17 ;  /* 0x000000ffff057224 */ /* 0x001fc600078e0011 */
[----:B------:R0:W-:Y:S04]  /*90a0*/  STL [R1+0x20ac], R8 ;  /* 0x0020ac0801007387 */ /* 0x0001e80000100800 */
[----:B------:R1:W-:Y:S01]  /*90b0*/  STL [R1+0x20a0], R5 ;  /* 0x0020a00501007387 */ /* 0x0003e20000100800 */
[----:B0-----:R-:W-:-:S03]  /*90c0*/  IMAD.MOV.U32 R8, RZ, RZ, R9 ;  /* 0x000000ffff087224 */ /* 0x001fc600078e0009 */
[----:B-1----:R-:W4:Y:S04]  /*90d0*/  LDL.LU R5, [R1+0x36c] ;  /* 0x00036c0001057983 */ /* 0x002f280000300800 */
[----:B------:R0:W-:Y:S04]  /*90e0*/  STL [R1+0x20a8], R8 ;  /* 0x0020a80801007387 */ /* 0x0001e80000100800 */
[----:B0-----:R-:W4:Y:S01]  /*90f0*/  LDL.LU R8, [R1+0x370] ;  /* 0x0003700001087983 */ /* 0x001f220000300800 */
[----:B---3--:R-:W-:-:S03]  /*9100*/  IMAD.MOV.U32 R9, RZ, RZ, R15 ;  /* 0x000000ffff097224 */ /* 0x008fc600078e000f */
[----:B------:R0:W-:Y:S04]  /*9110*/  STL [R1+0x20b4], R14 ;  /* 0x0020b40e01007387 */ /* 0x0001e80000100800 */
[----:B------:R1:W-:Y:S01]  /*9120*/  STL [R1+0x20b0], R9 ;  /* 0x0020b00901007387 */ /* 0x0003e20000100800 */
[----:B--2---:R-:W-:Y:S01]  /*9130*/  IMAD R0, R0, UR9, RZ ;  /* 0x0000000900007c24 */ /* 0x004fe2000f8e02ff */
[----:B------:R-:W-:Y:S01]  /*9140*/  UIMAD UR8, UR6, 0x3f, URZ ;  /* 0x0000003f060878a4 */ /* 0x000fe2000f8e023f */
[----:B0-----:R-:W0:Y:S01]  /*9150*/  LDC R14, c[0x0][0x238] ;  /* 0x00008e00ff0e7b82 */ /* 0x001e220000000800 */
[----:B-1----:R-:W-:Y:S01]  /*9160*/  IMAD.MOV.U32 R9, RZ, RZ, R13 ;  /* 0x000000ffff097224 */ /* 0x002fe200078e000d */
[----:B------:R1:W-:Y:S06]  /*9170*/  STL [R1+0x20bc], R12 ;  /* 0x0020bc0c01007387 */ /* 0x0003ec0000100800 */
[----:B------:R-:W2:Y:S01]  /*9180*/  LDC R15, c[0x0][0x238] ;  /* 0x00008e00ff0f7b82 */ /* 0x000ea20000000800 */
[----:B------:R3:W-:Y:S01]  /*9190*/  STL [R1+0x20b8], R9 ;  /* 0x0020b80901007387 */ /* 0x0007e20000100800 */
[----:B------:R-:W-:-:S04]  /*91a0*/  LEA R30, P0, R0, UR12, 0x1 ;  /* 0x0000000c001e7c11 */ /* 0x000fc8000f8008ff */
[----:B------:R-:W-:Y:S02]  /*91b0*/  LEA.HI.X.SX32 R31, R0, UR13, 0x1, P0 ;  /* 0x0000000d001f7c11 */ /* 0x000fe400080f0eff */
[----:B-1----:R-:W1:Y:S01]  /*91c0*/  LDC R12, c[0x0][0x238] ;  /* 0x00008e00ff0c7b82 */ /* 0x002e620000000800 */
[----:B------:R3:W-:Y:S07]  /*91d0*/  STL [R1+0x20c4], R6 ;  /* 0x0020c40601007387 */ /* 0x0007ee0000100800 */
[----:B------:R-:W0:Y:S01]  /*91e0*/  LDC R13, c[0x0][0x238] ;  /* 0x00008e00ff0d7b82 */ /* 0x000e220000000800 */
[----:B---3--:R-:W3:Y:S01]  /*91f0*/  LDL.LU R9, [R1+0x374] ;  /* 0x0003740001097983 */ /* 0x008ee20000300800 */
[----:B------:R-:W-:-:S05]  /*9200*/  IMAD.MOV.U32 R6, RZ, RZ, R7 ;  /* 0x000000ffff067224 */ /* 0x000fca00078e0007 */
[----:B------:R-:W-:Y:S04]  /*9210*/  STL [R1+0x20c0], R6 ;  /* 0x0020c00601007387 */ /* 0x000fe80000100800 */
[----:B------:R2:W-:Y:S04]  /*9220*/  STL [R1+0x20cc], R2 ;  /* 0x0020cc0201007387 */ /* 0x0005e80000100800 */
[----:B------:R-:W3:Y:S01]  /*9230*/  LDL.LU R60, [R1+0x378] ;  /* 0x00037800013c7983 */ /* 0x000ee20000300800 */
[----:B----4-:R-:W-:-:S03]  /*9240*/  IMAD R0, R61, UR9, RZ ;  /* 0x000000093d007c24 */ /* 0x010fc6000f8e02ff */
[----:B------:R-:W4:Y:S01]  /*9250*/  LDL.LU R61, [R1+0x37c] ;  /* 0x00037c00013d7983 */ /* 0x000f220000300800 */
[----:B--2---:R-:W-:Y:S02]  /*9260*/  IMAD.MOV.U32 R2, RZ, RZ, R3 ;  /* 0x000000ffff027224 */ /* 0x004fe400078e0003 */
[----:B------:R-:W-:-:S03]  /*9270*/  IMAD R4, R4, UR9, RZ ;  /* 0x0000000904047c24 */ /* 0x000fc6000f8e02ff */
[----:B------:R2:W-:Y:S01]  /*9280*/  STL [R1+0x20c8], R2 ;  /* 0x0020c80201007387 */ /* 0x0005e20000100800 */
[----:B------:R-:W-:Y:S01]  /*9290*/  IMAD.U32 R7, RZ, RZ, UR8 ;  /* 0x00000008ff077e24 */ /* 0x000fe2000f8e00ff */
[----:B------:R-:W-:Y:S02]  /*92a0*/  LEA R28, P1, R4, UR12, 0x1 ;  /* 0x0000000c041c7c11 */ /* 0x000fe4000f8208ff */
[----:B------:R-:W-:Y:S01]  /*92b0*/  STL.64 [R1+0xa98], R30 ;  /* 0x000a981e01007387 */ /* 0x000fe20000100a00 */
[----:B------:R-:W-:Y:S02]  /*92c0*/  LEA R26, P0, R0, UR12, 0x1 ;  /* 0x0000000c001a7c11 */ /* 0x000fe4000f8008ff */
[----:B------:R-:W-:Y:S02]  /*92d0*/  LEA.HI.X.SX32 R29, R4, UR13, 0x1, P1 ;  /* 0x0000000d041d7c11 */ /* 0x000fe400088f0eff */
[----:B------:R-:W-:Y:S01]  /*92e0*/  LEA.HI.X.SX32 R27, R0, UR13, 0x1, P0 ;  /* 0x0000000d001b7c11 */ /* 0x000fe200080f0eff */
[----:B--2---:R-:W-:-:S04]  /*92f0*/  IMAD.WIDE R2, R7, 0x2, R30 ;  /* 0x0000000207027825 */ /* 0x004fc800078e021e */
[----:B------:R-:W-:Y:S01]  /*9300*/  IMAD.MOV.U32 R6, RZ, RZ, R11 ;  /* 0x000000ffff067224 */ /* 0x000fe200078e000b */
[----:B------:R-:W-:Y:S04]  /*9310*/  STL [R1+0x20d4], R10 ;  /* 0x0020d40a01007387 */ /* 0x000fe80000100800 */
[----:B------:R2:W-:Y:S04]  /*9320*/  STL [R1+0x20d0], R6 ;  /* 0x0020d00601007387 */ /* 0x0005e80000100800 */
[----:B------:R-:W-:Y:S04]  /*9330*/  STL [R1+0x20d8], R2 ;  /* 0x0020d80201007387 */ /* 0x000fe80000100800 */
[----:B------:R1:W-:Y:S01]  /*9340*/  STL [R1+0x1f88], R3 ;  /* 0x001f880301007387 */ /* 0x0003e20000100800 */
[----:B------:R-:W-:Y:S01]  /*9350*/  UIMAD UR8, UR6, 0x3e, URZ ;  /* 0x0000003e060878a4 */ /* 0x000fe2000f8e023f */
[----:B------:R-:W0:Y:S02]  /*9360*/  LDC R11, c[0x0][0x238] ;  /* 0x00008e00ff0b7b82 */ /* 0x000e240000000800 */
[----:B------:R-:W-:Y:S01]  /*9370*/  STL.64 [R1+0xc20], R28 ;  /* 0x000c201c01007387 */ /* 0x000fe20000100a00 */
[----:B--2---:R-:W-:-:S02]  /*9380*/  IMAD R6, R5, UR9, RZ ;  /* 0x0000000905067c24 */ /* 0x004fc4000f8e02ff */
[----:B------:R-:W-:-:S03]  /*9390*/  IMAD.WIDE R4, R7, 0x2, R28 ;  /* 0x0000000207047825 */ /* 0x000fc600078e021c */
[C---:B------:R-:W-:Y:S01]  /*93a0*/  LEA R24, P1, R6.reuse, UR12, 0x1 ;  /* 0x0000000c06187c11 */ /* 0x040fe2000f8208ff */
[C---:B-1----:R-:W-:Y:S01]  /*93b0*/  IMAD.WIDE R2, R7.reuse, 0x2, R26 ;  /* 0x0000000207027825 */ /* 0x042fe200078e021a */
[----:B------:R-:W-:Y:S02]  /*93c0*/  STL.64 [R1+0xc28], R26 ;  /* 0x000c281a01007387 */ /* 0x000fe40000100a00 */
[----:B------:R-:W-:Y:S01]  /*93d0*/  LEA.HI.X.SX32 R25, R6, UR13, 0x1, P1 ;  /* 0x0000000d06197c11 */ /* 0x000fe200088f0eff */
[----:B------:R-:W-:Y:S01]  /*93e0*/  IMAD R0, R8, UR9, RZ ;  /* 0x0000000908007c24 */ /* 0x000fe2000f8e02ff */
[----:B------:R-:W-:Y:S04]  /*93f0*/  STL [R1+0x1f8c], R4 ;  /* 0x001f8c0401007387 */ /* 0x000fe80000100800 */
[C---:B------:R-:W-:Y:S01]  /*9400*/  LEA R22, P0, R0.reuse, UR12, 0x1 ;  /* 0x0000000c00167c11 */ /* 0x040fe2000f8008ff */
[----:B------:R1:W-:Y:S03]  /*9410*/  STL [R1+0x1f78], R5 ;  /* 0x001f780501007387 */ /* 0x0003e60000100800 */
[----:B------:R-:W-:Y:S01]  /*9420*/  LEA.HI.X.SX32 R23, R0, UR13, 0x1, P0 ;  /* 0x0000000d00177c11 */ /* 0x000fe200080f0eff */
[----:B------:R-:W-:Y:S04]  /*9430*/  STL [R1+0x1f7c], R2 ;  /* 0x001f7c0201007387 */ /* 0x000fe80000100800 */
[----:B------:R2:W-:Y:S01]  /*9440*/  STL [R1+0x1f70], R3 ;  /* 0x001f700301007387 */ /* 0x0005e20000100800 */
[----:B-1----:R-:W-:-:S03]  /*9450*/  IMAD.WIDE R4, R7, 0x2, R24 ;  /* 0x0000000207047825 */ /* 0x002fc600078e0218 */
[----:B------:R-:W-:Y:S04]  /*9460*/  STL.64 [R1+0xc30], R24 ;  /* 0x000c301801007387 */ /* 0x000fe80000100a00 */
[----:B------:R-:W-:Y:S01]  /*9470*/  STL.64 [R1+0xc38], R22 ;  /* 0x000c381601007387 */ /* 0x000fe20000100a00 */
[----:B--2---:R-:W-:-:S03]  /*9480*/  IMAD.WIDE R2, R7, 0x2, R22 ;  /* 0x0000000207027825 */ /* 0x004fc600078e0216 */
[----:B------:R-:W-:Y:S04]  /*9490*/  STL [R1+0x1f74], R4 ;  /* 0x001f740401007387 */ /* 0x000fe80000100800 */
[----:B------:R-:W-:Y:S04]  /*94a0*/  STL [R1+0x1f60], R5 ;  /* 0x001f600501007387 */ /* 0x000fe80000100800 */
[----:B------:R-:W-:Y:S04]  /*94b0*/  STL [R1+0x1f64], R2 ;  /* 0x001f640201007387 */ /* 0x000fe80000100800 */
[----:B------:R1:W-:Y:S01]  /*94c0*/  STL [R1+0x1f58], R3 ;  /* 0x001f580301007387 */ /* 0x0003e20000100800 */
[----:B---3--:R-:W-:-:S05]  /*94d0*/  IMAD R6, R9, UR9, RZ ;  /* 0x0000000909067c24 */ /* 0x008fca000f8e02ff */
[----:B------:R-:W-:-:S04]  /*94e0*/  LEA R20, P0, R6, UR12, 0x1 ;  /* 0x0000000c06147c11 */ /* 0x000fc8000f8008ff */
[----:B------:R-:W-:-:S03]  /*94f0*/  LEA.HI.X.SX32 R21, R6, UR13, 0x1, P0 ;  /* 0x0000000d06157c11 */ /* 0x000fc600080f0eff */
[----:B-1----:R-:W-:Y:S02]  /*9500*/  IMAD.WIDE R2, R7, 0x2, R20 ;  /* 0x0000000207027825 */ /* 0x002fe400078e0214 */
[----:B------:R-:W-:Y:S02]  /*9510*/  STL.64 [R1+0xc40], R20 ;  /* 0x000c401401007387 */ /* 0x000fe40000100a00 */
[----:B------:R-:W-:-:S05]  /*9520*/  IMAD R0, R60, UR9, RZ ;  /* 0x000000093c007c24 */ /* 0x000fca000f8e02ff */
[----:B------:R-:W-:-:S04]  /*9530*/  LEA R18, P1, R0, UR12, 0x1 ;  /* 0x0000000c00127c11 */ /* 0x000fc8000f8208ff */
[----:B------:R-:W-:Y:S01]  /*9540*/  LEA.HI.X.SX32 R19, R0, UR13, 0x1, P1 ;  /* 0x0000000d00137c11 */ /* 0x000fe200088f0eff */
[----:B------:R-:W-:-:S04]  /*9550*/  IMAD.U32 R0, RZ, RZ, UR8 ;  /* 0x00000008ff007e24 */ /* 0x000fc8000f8e00ff */
[----:B------:R-:W-:Y:S04]  /*9560*/  STL.64 [R1+0xc48], R18 ;  /* 0x000c481201007387 */ /* 0x000fe80000100a00 */
[----:B------:R-:W-:Y:S04]  /*9570*/  STL [R1+0x1f5c], R2 ;  /* 0x001f5c0201007387 */ /* 0x000fe80000100800 */
[----:B------:R1:W-:Y:S01]  /*9580*/  STL [R1+0x1f48], R3 ;  /* 0x001f480301007387 */ /* 0x0003e20000100800 */
[----:B------:R-:W-:-:S06]  /*9590*/  UIMAD UR8, UR6, 0x3d, URZ ;  /* 0x0000003d060878a4 */ /* 0x000fcc000f8e023f */
[----:B------:R-:W-:Y:S01]  /*95a0*/  IMAD.U32 R8, RZ, RZ, UR8 ;  /* 0x00000008ff087e24 */ /* 0x000fe2000f8e00ff */
[----:B------:R-:W-:Y:S01]  /*95b0*/  UIMAD UR8, UR6, 0x3c, URZ ;  /* 0x0000003c060878a4 */ /* 0x000fe2000f8e023f */
[----:B----4-:R-:W-:-:S05]  /*95c0*/  IMAD R4, R61, UR9, RZ ;  /* 0x000000093d047c24 */ /* 0x010fca000f8e02ff */
[----:B------:R-:W-:-:S04]  /*95d0*/  LEA R16, P0, R4, UR12, 0x1 ;  /* 0x0000000c04107c11 */ /* 0x000fc8000f8008ff */
[----:B------:R-:W-:Y:S01]  /*95e0*/  LEA.HI.X.SX32 R17, R4, UR13, 0x1, P0 ;  /* 0x0000000d04117c11 */ /* 0x000fe200080f0eff */
[----:B------:R-:W-:-:S04]  /*95f0*/  IMAD.WIDE R4, R7, 0x2, R18 ;  /* 0x0000000207047825 */ /* 0x000fc800078e0212 */
[----:B-1----:R-:W-:Y:S01]  /*9600*/  IMAD.WIDE R2, R7, 0x2, R16 ;  /* 0x0000000207027825 */ /* 0x002fe200078e0210 */
[----:B------:R-:W-:Y:S03]  /*9610*/  STL.64 [R1+0xc50], R16 ;  /* 0x000c501001007387 */ /* 0x000fe60000100a00 */
[C---:B------:R-:W-:Y:S01]  /*9620*/  IMAD.WIDE R6, R0.reuse, 0x2, R30 ;  /* 0x0000000200067825 */ /* 0x040fe200078e021e */
[----:B------:R-:W-:Y:S04]  /*9630*/  STL [R1+0x1f4c], R4 ;  /* 0x001f4c0401007387 */ /* 0x000fe80000100800 */
[----:B------:R1:W-:Y:S04]  /*9640*/  STL [R1+0x1f40], R5 ;  /* 0x001f400501007387 */ /* 0x0003e80000100800 */
[----:B------:R-:W-:Y:S04]  /*9650*/  STL [R1+0x1f44], R2 ;  /* 0x001f440201007387 */ /* 0x000fe80000100800 */
[----:B------:R2:W-:Y:S01]  /*9660*/  STL [R1+0x1f34], R3 ;  /* 0x001f340301007387 */ /* 0x0005e20000100800 */
[----:B-1----:R-:W-:-:S03]  /*9670*/  IMAD.WIDE R4, R0, 0x2, R28 ;  /* 0x0000000200047825 */ /* 0x002fc600078e021c */
[----:B------:R-:W-:Y:S04]  /*9680*/  STL [R1+0x1f38], R6 ;  /* 0x001f380601007387 */ /* 0x000fe80000100800 */
[----:B------:R-:W-:Y:S01]  /*9690*/  STL [R1+0x1efc], R7 ;  /* 0x001efc0701007387 */ /* 0x000fe20000100800 */
[----:B--2---:R-:W-:-:S03]  /*96a0*/  IMAD.WIDE R2, R0, 0x2, R26 ;  /* 0x0000000200027825 */ /* 0x004fc600078e021a */
[----:B------:R-:W-:Y:S04]  /*96b0*/  STL [R1+0x1f30], R4 ;  /* 0x001f300401007387 */ /* 0x000fe80000100800 */
[----:B------:R1:W-:Y:S04]  /*96c0*/  STL [R1+0x1f28], R5 ;  /* 0x001f280501007387 */ /* 0x0003e80000100800 */
[----:B------:R-:W-:Y:S01]  /*96d0*/  STL [R1+0x1f2c], R2 ;  /* 0x001f2c0201007387 */ /* 0x000fe20000100800 */
[----:B-1----:R-:W-:-:S03]  /*96e0*/  IMAD.WIDE R4, R0, 0x2, R24 ;  /* 0x0000000200047825 */ /* 0x002fc600078e0218 */
[----:B------:R1:W-:Y:S04]  /*96f0*/  STL [R1+0x1f20], R3 ;  /* 0x001f200301007387 */ /* 0x0003e80000100800 */
[----:B------:R-:W-:Y:S04]  /*9700*/  STL [R1+0x1f24], R4 ;  /* 0x001f240401007387 */ /* 0x000fe80000100800 */
[----:B------:R2:W-:Y:S01]  /*9710*/  STL [R1+0x1f18], R5 ;  /* 0x001f180501007387 */ /* 0x0005e20000100800 */
[----:B-1----:R-:W-:-:S05]  /*9720*/  IMAD.WIDE R2, R0, 0x2, R22 ;  /* 0x0000000200027825 */ /* 0x002fca00078e0216 */
[----:B------:R-:W-:Y:S01]  /*9730*/  STL [R1+0x1f1c], R2 ;  /* 0x001f1c0201007387 */ /* 0x000fe20000100800 */
[----:B--2---:R-:W-:-:S03]  /*9740*/  IMAD.WIDE R4, R0, 0x2, R20 ;  /* 0x0000000200047825 */ /* 0x004fc600078e0214 */
[----:B------:R1:W-:Y:S04]  /*9750*/  STL [R1+0x1f10], R3 ;  /* 0x001f100301007387 */ /* 0x0003e80000100800 */
[----:B------:R-:W-:Y:S01]  /*9760*/  STL [R1+0x1f14], R4 ;  /* 0x001f140401007387 */ /* 0x000fe20000100800 */
[----:B------:R-:W-:-:S03]  /*9770*/  IMAD.WIDE R6, R8, 0x2, R30 ;  /* 0x0000000208067825 */ /* 0x000fc600078e021e */
[----:B------:R2:W-:Y:S01]  /*9780*/  STL [R1+0x1f08], R5 ;  /* 0x001f080501007387 */ /* 0x0005e20000100800 */
[----:B-1----:R-:W-:-:S05]  /*9790*/  IMAD.WIDE R2, R0, 0x2, R18 ;  /* 0x0000000200027825 */ /* 0x002fca00078e0212 */
[----:B------:R-:W-:Y:S01]  /*97a0*/  STL [R1+0x1f0c], R2 ;  /* 0x001f0c0201007387 */ /* 0x000fe20000100800 */
[----:B--2---:R-:W-:-:S03]  /*97b0*/  IMAD.WIDE R4, R0, 0x2, R16 ;  /* 0x0000000200047825 */ /* 0x004fc600078e0210 */
        /* <DEDUP_REMOVED lines=17> */
[----:B------:R1:W-:Y:S01]  /*98d0*/  STL [R1+0x1ed0], R5 ;  /* 0x001ed00501007387 */ /* 0x0003e20000100800 */
[----:B------:R-:W-:-:S03]  /*98e0*/  IMAD.U32 R0, RZ, RZ, UR8 ;  /* 0x00000008ff007e24 */ /* 0x000fc6000f8e00ff */
[----:B------:R-:W-:Y:S04]  /*98f0*/  STL [R1+0x1ed4], R2 ;  /* 0x001ed40201007387 */ /* 0x000fe80000100800 */
[----:B------:R2:W-:Y:S01]  /*9900*/  STL [R1+0x1ec8], R3 ;  /* 0x001ec80301007387 */ /* 0x0005e20000100800 */
[----:B-1----:R-:W-:-:S04]  /*9910*/  IMAD.WIDE R4, R8, 0x2, R18 ;  /* 0x0000000208047825 */ /* 0x002fc800078e0212 */
[----:B------:R-:W-:Y:S01]  /*9920*/  IMAD.WIDE R6, R0, 0x2, R30 ;  /* 0x0000000200067825 */ /* 0x000fe200078e021e */
[----:B------:R-:W-:Y:S03]  /*9930*/  STL [R1+0x1ecc], R4 ;  /* 0x001ecc0401007387 */ /* 0x000fe60000100800 */
[----:B--2---:R-:W-:Y:S01]  /*9940*/  IMAD.WIDE R2, R8, 0x2, R16 ;  /* 0x0000000208027825 */ /* 0x004fe200078e0210 */
        /* <DEDUP_REMOVED lines=11> */
[----:B------:R1:W-:Y:S01]  /*9a00*/  STL [R1+0x1ea0], R3 ;  /* 0x001ea00301007387 */ /* 0x0003e20000100800 */
[----:B------:R-:W-:-:S03]  /*9a10*/  UIMAD UR8, UR6, 0x3b, URZ ;  /* 0x0000003b060878a4 */ /* 0x000fc6000f8e023f */
        /* <DEDUP_REMOVED lines=22> */
[----:B------:R-:W-:Y:S04]  /*9b80*/  STL [R1+0x1e6c], R4 ;  /* 0x001e6c0401007387 */ /* 0x000fe80000100800 */
[----:B------:R2:W-:Y:S01]  /*9b90*/  STL [R1+0x1e60], R5 ;  /* 0x001e600501007387 */ /* 0x0005e20000100800 */
[----:B-1----:R-:W-:Y:S01]  /*9ba0*/  IMAD.WIDE R2, R8, 0x2, R24 ;  /* 0x0000000208027825 */ /* 0x002fe200078e0218 */
[----:B------:R-:W-:-:S04]  /*9bb0*/  UIMAD UR8, UR6, 0x3a, URZ ;  /* 0x0000003a060878a4 */ /* 0x000fc8000f8e023f */
[----:B------:R-:W-:Y:S01]  /*9bc0*/  STL [R1+0x1e64], R2 ;  /* 0x001e640201007387 */ /* 0x000fe20000100800 */
[----:B--2---:R-:W-:-:S03]  /*9bd0*/  IMAD.WIDE R4, R8, 0x2, R22 ;  /* 0x0000000208047825 */ /* 0x004fc600078e0216 */
[----:B------:R1:W-:Y:S04]  /*9be0*/  STL [R1+0x1e58], R3 ;  /* 0x001e580301007387 */ /* 0x0003e80000100800 */
[----:B------:R-:W-:Y:S04]  /*9bf0*/  STL [R1+0x1e5c], R4 ;  /* 0x001e5c0401007387 */ /* 0x000fe80000100800 */
[----:B------:R2:W-:Y:S01]  /*9c00*/  STL [R1+0x1e50], R5 ;  /* 0x001e500501007387 */ /* 0x0005e20000100800 */
[----:B-1----:R-:W-:-:S04]  /*9c10*/  IMAD.WIDE R2, R8, 0x2, R20 ;  /* 0x0000000208027825 */ /* 0x002fc800078e0214 */
[----:B------:R-:W-:Y:S01]  /*9c20*/  IMAD.U32 R0, RZ, RZ, UR8 ;  /* 0x00000008ff007e24 */ /* 0x000fe2000f8e00ff */
[----:B------:R-:W-:Y:S01]  /*9c30*/  STL [R1+0x1e54], R2 ;  /* 0x001e540201007387 */ /* 0x000fe20000100800 */
[----:B--2---:R-:W-:-:S03]  /*9c40*/  IMAD.WIDE R4, R8, 0x2, R18 ;  /* 0x0000000208047825 */ /* 0x004fc600078e0212 */
[----:B------:R1:W-:Y:S04]  /*9c50*/  STL [R1+0x1e48], R3 ;  /* 0x001e480301007387 */ /* 0x0003e80000100800 */
[----:B------:R-:W-:Y:S01]  /*9c60*/  STL [R1+0x1e4c], R4 ;  /* 0x001e4c0401007387 */ /* 0x000fe20000100800 */
[----:B------:R-:W-:-:S03]  /*9c70*/  IMAD.WIDE R6, R0, 0x2, R28 ;  /* 0x0000000200067825 */ /* 0x000fc600078e021c */
[----:B------:R2:W-:Y:S01]  /*9c80*/  STL [R1+0xfbc], R5 ;  /* 0x000fbc0501007387 */ /* 0x0005e20000100800 */
[----:B-1----:R-:W-:-:S04]  /*9c90*/  IMAD.WIDE R2, R8, 0x2, R16 ;  /* 0x0000000208027825 */ /* 0x002fc800078e0210 */
[C---:B------:R-:W-:Y:S01]  /*9ca0*/  IMAD.WIDE R8, R0.reuse, 0x2, R26 ;  /* 0x0000000200087825 */ /* 0x040fe200078e021a */
[----:B------:R-:W-:Y:S03]  /*9cb0*/  STL [R1+0x1e44], R2 ;  /* 0x001e440201007387 */ /* 0x000fe60000100800 */
[C---:B--2---:R-:W-:Y:S01]  /*9cc0*/  IMAD.WIDE R4, R0.reuse, 0x2, R30 ;  /* 0x0000000200047825 */ /* 0x044fe200078e021e */
[----:B------:R1:W-:Y:S04]  /*9cd0*/  STL [R1+0xfc0], R3 ;  /* 0x000fc00301007387 */ /* 0x0003e80000100800 */
[----:B------:R-:W-:Y:S04]  /*9ce0*/  STL [R1+0xfc8], R4 ;  /* 0x000fc80401007387 */ /* 0x000fe80000100800 */
[----:B------:R2:W-:Y:S01]  /*9cf0*/  STL [R1+0xfc4], R5 ;  /* 0x000fc40501007387 */ /* 0x0005e20000100800 */
[----:B-1----:R-:W-:-:S03]  /*9d00*/  IMAD.WIDE R2, R0, 0x2, R24 ;  /* 0x0000000200027825 */ /* 0x002fc600078e0218 */
[----:B------:R-:W-:Y:S04]  /*9d10*/  STL [R1+0xfd0], R6 ;  /* 0x000fd00601007387 */ /* 0x000fe80000100800 */
[----:B------:R-:W-:Y:S01]  /*9d20*/  STL [R1+0xfcc], R7 ;  /* 0x000fcc0701007387 */ /* 0x000fe20000100800 */
[----:B--2---:R-:W-:-:S03]  /*9d30*/  IMAD.WIDE R4, R0, 0x2, R22 ;  /* 0x0000000200047825 */ /* 0x004fc600078e0216 */
[----:B------:R-:W-:Y:S01]  /*9d40*/  STL [R1+0xfd8], R8 ;  /* 0x000fd80801007387 */ /* 0x000fe20000100800 */
[----:B------:R-:W-:-:S03]  /*9d50*/  UIMAD UR8, UR6, 0x39, URZ ;  /* 0x00000039060878a4 */ /* 0x000fc6000f8e023f */
[----:B------:R-:W-:Y:S04]  /*9d60*/  STL [R1+0xfd4], R9 ;  /* 0x000fd40901007387 */ /* 0x000fe80000100800 */
[----:B------:R-:W-:Y:S04]  /*9d70*/  STL [R1+0xfe0], R2 ;  /* 0x000fe00201007387 */ /* 0x000fe80000100800 */
        /* <DEDUP_REMOVED lines=647> */
[----:B------:R-:W-:-:S03]  /*c5f0*/  USHF.L.U32 UR8, UR6, 0x5, URZ ;  /* 0x0000000506087899 */ /* 0x000fc6000800063f */
        /* <DEDUP_REMOVED lines=54> */
[----:B------:R1:W-:Y:S01]  /*c960*/  STL [R1+0x169c], R3 ;  /* 0x00169c0301007387 */ /* 0x0003e20000100800 */
[----:B------:R-:W-:-:S03]  /*c970*/  IMAD.U32 R0, RZ, RZ, UR8 ;  /* 0x00000008ff007e24 */ /* 0x000fc6000f8e00ff */
[----:B------:R-:W-:Y:S01]  /*c980*/  STL [R1+0x16a8], R4 ;  /* 0x0016a80401007387 */ /* 0x000fe20000100800 */
[----:B-1----:R-:W-:-:S03]  /*c990*/  IMAD.WIDE R2, R10, 0x2, R20 ;  /* 0x000000020a027825 */ /* 0x002fc600078e0214 */
        /* <DEDUP_REMOVED lines=12> */
[----:B------:R1:W-:Y:S01]  /*ca60*/  STL [R1+0x16c4], R7 ;  /* 0x0016c40701007387 */ /* 0x0003e20000100800 */
[----:B--2---:R-:W-:-:S03]  /*ca70*/  IMAD.WIDE R2, R0, 0x2, R26 ;  /* 0x0000000200027825 */ /* 0x004fc600078e021a */
[----:B------:R-:W-:Y:S01]  /*ca80*/  STL [R1+0x16d0], R4 ;  /* 0x0016d00401007387 */ /* 0x000fe20000100800 */
[----:B------:R-:W-:-:S03]  /*ca90*/  UIMAD UR8, UR6, 0x1d, URZ ;  /* 0x0000001d060878a4 */ /* 0x000fc6000f8e023f */
[----:B------:R2:W-:Y:S01]  /*caa0*/  STL [R1+0x16cc], R5 ;  /* 0x0016cc0501007387 */ /* 0x0005e20000100800 */
[----:B-1----:R-:W-:-:S03]  /*cab0*/  IMAD.WIDE R6, R0, 0x2, R22 ;  /* 0x0000000200067825 */ /* 0x002fc600078e0216 */
[----:B------:R-:W-:Y:S01]  /*cac0*/  STL [R1+0x16d8], R2 ;  /* 0x0016d80201007387 */ /* 0x000fe20000100800 */
[----:B--2---:R-:W-:-:S03]  /*cad0*/  IMAD.WIDE R4, R0, 0x2, R24 ;  /* 0x0000000200047825 */ /* 0x004fc600078e0218 */
[----:B------:R1:W-:Y:S04]  /*cae0*/  STL [R1+0x16d4], R3 ;  /* 0x0016d40301007387 */ /* 0x0003e80000100800 */
[----:B------:R-:W-:Y:S01]  /*caf0*/  STL [R1+0x16e0], R4 ;  /* 0x0016e00401007387 */ /* 0x000fe20000100800 */
[----:B------:R-:W-:-:S03]  /*cb00*/  IMAD.U32 R10, RZ, RZ, UR8 ;  /* 0x00000008ff0a7e24 */ /* 0x000fc6000f8e00ff */
[----:B------:R2:W-:Y:S01]  /*cb10*/  STL [R1+0x16dc], R5 ;  /* 0x0016dc0501007387 */ /* 0x0005e20000100800 */
[----:B-1----:R-:W-:-:S03]  /*cb20*/  IMAD.WIDE R2, R0, 0x2, R20 ;  /* 0x0000000200027825 */ /* 0x002fc600078e0214 */
[----:B------:R-:W-:Y:S04]  /*cb30*/  STL [R1+0x16e8], R6 ;  /* 0x0016e80601007387 */ /* 0x000fe80000100800 */
[----:B------:R1:W-:Y:S01]  /*cb40*/  STL [R1+0x16e4], R7 ;  /* 0x0016e40701007387 */ /* 0x0003e20000100800 */
[----:B--2---:R-:W-:-:S03]  /*cb50*/  IMAD.WIDE R4, R0, 0x2, R18 ;  /* 0x0000000200047825 */ /* 0x004fc600078e0212 */
[----:B------:R-:W-:Y:S01]  /*cb60*/  STL [R1+0x16f0], R2 ;  /* 0x0016f00201007387 */ /* 0x000fe20000100800 */
[----:B------:R-:W-:-:S03]  /*cb70*/  IMAD.WIDE R8, R10, 0x2, R30 ;  /* 0x000000020a087825 */ /* 0x000fc600078e021e */
[----:B------:R2:W-:Y:S01]  /*cb80*/  STL [R1+0x16ec], R3 ;  /* 0x0016ec0301007387 */ /* 0x0005e20000100800 */
[----:B-1----:R-:W-:-:S03]  /*cb90*/  IMAD.WIDE R6, R0, 0x2, R16 ;  /* 0x0000000200067825 */ /* 0x002fc600078e0210 */
[----:B------:R-:W-:Y:S04]  /*cba0*/  STL [R1+0x16f8], R4 ;  /* 0x0016f80401007387 */ /* 0x000fe80000100800 */
[----:B------:R1:W-:Y:S01]  /*cbb0*/  STL [R1+0x16f4], R5 ;  /* 0x0016f40501007387 */ /* 0x0003e20000100800 */
[----:B--2---:R-:W-:-:S03]  /*cbc0*/  IMAD.WIDE R2, R10, 0x2, R28 ;  /* 0x000000020a027825 */ /* 0x004fc600078e021c */
        /* <DEDUP_REMOVED lines=10> */
[----:B-1----:R-:W-:-:S03]  /*cc70*/  IMAD.WIDE R2, R10, 0x2, R22 ;  /* 0x000000020a027825 */ /* 0x002fc600078e0216 */
[----:B------:R-:W-:Y:S04]  /*cc80*/  STL [R1+0x1720], R6 ;  /* 0x0017200601007387 */ /* 0x000fe80000100800 */
[----:B------:R1:W-:Y:S04]  /*cc90*/  STL [R1+0x171c], R7 ;  /* 0x00171c0701007387 */ /* 0x0003e80000100800 */
[----:B------:R-:W-:Y:S01]  /*cca0*/  STL [R1+0x1728], R2 ;  /* 0x0017280201007387 */ /* 0x000fe20000100800 */
[----:B0-----:R-:W-:Y:S02]  /*ccb0*/  IMAD R0, R11, 0x1c, RZ ;  /* 0x0000001c0b007824 */ /* 0x001fe400078e02ff */
[C---:B--2---:R-:W-:Y:S01]  /*ccc0*/  IMAD.WIDE R4, R10.reuse, 0x2, R18 ;  /* 0x000000020a047825 */ /* 0x044fe200078e0212 */
[----:B------:R0:W-:Y:S01]  /*ccd0*/  STL [R1+0x1724], R3 ;  /* 0x0017240301007387 */ /* 0x0001e20000100800 */
[----:B------:R-:W2:Y:S02]  /*cce0*/  LDC R11, c[0x0][0x238] ;  /* 0x00008e00ff0b7b82 */ /* 0x000ea40000000800 */
[----:B-1----:R-:W-:-:S04]  /*ccf0*/  IMAD.WIDE R6, R10, 0x2, R16 ;  /* 0x000000020a067825 */ /* 0x002fc800078e0210 */
[----:B0-----:R-:W-:-:S04]  /*cd00*/  IMAD.WIDE R2, R10, 0x2, R20 ;  /* 0x000000020a027825 */ /* 0x001fc800078e0214 */
[C---:B------:R-:W-:Y:S01]  /*cd10*/  IMAD.WIDE R8, R0.reuse, 0x2, R30 ;  /* 0x0000000200087825 */ /* 0x040fe200078e021e */
[----:B------:R-:W-:Y:S04]  /*cd20*/  STL [R1+0x1730], R2 ;  /* 0x0017300201007387 */ /* 0x000fe80000100800 */
[----:B------:R0:W-:Y:S04]  /*cd30*/  STL [R1+0x172c], R3 ;  /* 0x00172c0301007387 */ /* 0x0001e80000100800 */
[----:B------:R-:W-:Y:S04]  /*cd40*/  STL [R1+0x1738], R4 ;  /* 0x0017380401007387 */ /* 0x000fe80000100800 */
[----:B------:R1:W-:Y:S01]  /*cd50*/  STL [R1+0x1734], R5 ;  /* 0x0017340501007387 */ /* 0x0003e20000100800 */
[----:B0-----:R-:W-:-:S03]  /*cd60*/  IMAD.WIDE R2, R0, 0x2, R28 ;  /* 0x0000000200027825 */ /* 0x001fc600078e021c */
[----:B------:R-:W-:Y:S04]  /*cd70*/  STL [R1+0x1740], R6 ;  /* 0x0017400601007387 */ /* 0x000fe80000100800 */
[----:B------:R0:W-:Y:S01]  /*cd80*/  STL [R1+0x173c], R7 ;  /* 0x00173c0701007387 */ /* 0x0001e20000100800 */
[----:B-1----:R-:W-:-:S03]  /*cd90*/  IMAD.WIDE R4, R0, 0x2, R26 ;  /* 0x0000000200047825 */ /* 0x002fc600078e021a */
[----:B------:R-:W-:Y:S04]  /*cda0*/  STL [R1+0x1748], R8 ;  /* 0x0017480801007387 */ /* 0x000fe80000100800 */
[----:B------:R-:W-:Y:S01]  /*cdb0*/  STL [R1+0x1744], R9 ;  /* 0x0017440901007387 */ /* 0x000fe20000100800 */
[----:B0-----:R-:W-:-:S03]  /*cdc0*/  IMAD.WIDE R6, R0, 0x2, R24 ;  /* 0x0000000200067825 */ /* 0x001fc600078e0218 */
[----:B------:R-:W-:Y:S04]  /*cdd0*/  STL [R1+0x1750], R2 ;  /* 0x0017500201007387 */ /* 0x000fe80000100800 */
[----:B------:R0:W-:Y:S04]  /*cde0*/  STL [R1+0x174c], R3 ;  /* 0x00174c0301007387 */ /* 0x0001e80000100800 */
[----:B------:R-:W-:Y:S04]  /*cdf0*/  STL [R1+0x1758], R4 ;  /* 0x0017580401007387 */ /* 0x000fe80000100800 */
[----:B------:R1:W-:Y:S01]  /*ce00*/  STL [R1+0x1754], R5 ;  /* 0x0017540501007387 */ /* 0x0003e20000100800 */
[----:B0-----:R-:W-:-:S03]  /*ce10*/  IMAD.WIDE R2, R0, 0x2, R22 ;  /* 0x0000000200027825 */ /* 0x001fc600078e0216 */
[----:B------:R-:W-:Y:S04]  /*ce20*/  STL [R1+0x1760], R6 ;  /* 0x0017600601007387 */ /* 0x000fe80000100800 */
[----:B------:R0:W-:Y:S04]  /*ce30*/  STL [R1+0x175c], R7 ;  /* 0x00175c0701007387 */ /* 0x0001e80000100800 */
[----:B------:R-:W-:Y:S01]  /*ce40*/  STL [R1+0x1768], R2 ;  /* 0x0017680201007387 */ /* 0x000fe20000100800 */
[----:B------:R-:W-:Y:S02]  /*ce50*/  IMAD R10, R12, 0x1b, RZ ;  /* 0x0000001b0c0a7824 */ /* 0x000fe400078e02ff */
[C---:B-1----:R-:W-:Y:S01]  /*ce60*/  IMAD.WIDE R4, R0.reuse, 0x2, R18 ;  /* 0x0000000200047825 */ /* 0x042fe200078e0212 */
[----:B------:R1:W-:Y:S01]  /*ce70*/  STL [R1+0x1764], R3 ;  /* 0x0017640301007387 */ /* 0x0003e20000100800 */
[----:B------:R-:W3:Y:S02]  /*ce80*/  LDC R12, c[0x0][0x238] ;  /* 0x00008e00ff0c7b82 */ /* 0x000ee40000000800 */
[----:B0-----:R-:W-:-:S04]  /*ce90*/  IMAD.WIDE R6, R0, 0x2, R16 ;  /* 0x0000000200067825 */ /* 0x001fc800078e0210 */
[----:B-1----:R-:W-:-:S04]  /*cea0*/  IMAD.WIDE R2, R0, 0x2, R20 ;  /* 0x0000000200027825 */ /* 0x002fc800078e0214 */
        /* <DEDUP_REMOVED lines=20> */
[----:B--2---:R-:W-:Y:S02]  /*cff0*/  IMAD R0, R11, 0x1a, RZ ;  /* 0x0000001a0b007824 */ /* 0x004fe400078e02ff */
[C---:B-1----:R-:W-:Y:S01]  /*d000*/  IMAD.WIDE R4, R10.reuse, 0x2, R18 ;  /* 0x000000020a047825 */ /* 0x042fe200078e0212 */
[----:B------:R1:W-:Y:S01]  /*d010*/  STL [R1+0x17a4], R3 ;  /* 0x0017a40301007387 */ /* 0x0003e20000100800 */
[----:B------:R-:W2:Y:S02]  /*d020*/  LDC R11, c[0x0][0x238] ;  /* 0x00008e00ff0b7b82 */ /* 0x000ea40000000800 */
        /* <DEDUP_REMOVED lines=22> */
[----:B---3--:R-:W-:Y:S02]  /*d190*/  IMAD R10, R12, 0x19, RZ ;  /* 0x000000190c0a7824 */ /* 0x008fe400078e02ff */
        /* <DEDUP_REMOVED lines=233> */
[----:B--2---:R-:W-:Y:S02]  /*e030*/  IMAD.SHL.U32 R0, R11, 0x10, RZ ;  /* 0x000000100b007824 */ /* 0x004fe400078e00ff */
        /* <DEDUP_REMOVED lines=363> */
[----:B--2---:R-:W-:Y:S02]  /*f6f0*/  IMAD.SHL.U32 R0, R11, 0x2, RZ ;  /* 0x000000020b007824 */ /* 0x004fe400078e00ff */
[----:B-1----:R-:W-:Y:S01]  /*f700*/  IMAD.WIDE R4, R10, 0x2, R18 ;  /* 0x000000020a047825 */ /* 0x002fe200078e0212 */
[----:B------:R1:W-:Y:S01]  /*f710*/  STL [R1+0x1da8], R8 ;  /* 0x001da80801007387 */ /* 0x0003e20000100800 */
[----:B------:R-:W2:Y:S03]  /*f720*/  LDC R11, c[0x0][0x238] ;  /* 0x00008e00ff0b7b82 */ /* 0x000ea60000000800 */
[----:B------:R4:W-:Y:S04]  /*f730*/  STL [R1+0x1da4], R9 ;  /* 0x001da40901007387 */ /* 0x0009e80000100800 */
[----:B------:R-:W-:Y:S01]  /*f740*/  STL [R1+0x1db0], R2 ;  /* 0x001db00201007387 */ /* 0x000fe20000100800 */
[----:B0-----:R-:W-:-:S03]  /*f750*/  IMAD.WIDE R6, R0, 0x2, R30 ;  /* 0x0000000200067825 */ /* 0x001fc600078e021e */
[----:B------:R0:W-:Y:S01]  /*f760*/  STL [R1+0x1dac], R3 ;  /* 0x001dac0301007387 */ /* 0x0001e20000100800 */
[----:B-1----:R-:W1:Y:S03]  /*f770*/  LDC R8, c[0x0][0x238] ;  /* 0x00008e00ff087b82 */ /* 0x002e660000000800 */
[----:B------:R-:W-:Y:S05]  /*f780*/  STL [R1+0x1db8], R4 ;  /* 0x001db80401007387 */ /* 0x000fea0000100800 */
[----:B----4-:R-:W4:Y:S01]  /*f790*/  LDC R9, c[0x0][0x238] ;  /* 0x00008e00ff097b82 */ /* 0x010f220000000800 */
[----:B0-----:R-:W-:Y:S01]  /*f7a0*/  IMAD.WIDE R2, R10, 0x2, R16 ;  /* 0x000000020a027825 */ /* 0x001fe200078e0210 */
[----:B------:R0:W-:Y:S04]  /*f7b0*/  STL [R1+0x1db4], R5 ;  /* 0x001db40501007387 */ /* 0x0001e80000100800 */
[----:B------:R-:W-:Y:S02]  /*f7c0*/  STL [R1+0x1dc0], R2 ;  /* 0x001dc00201007387 */ /* 0x000fe40000100800 */
[----:B------:R-:W3:Y:S02]  /*f7d0*/  LDC R10, c[0x0][0x238] ;  /* 0x00008e00ff0a7b82 */ /* 0x000ee40000000800 */
[----:B------:R0:W-:Y:S02]  /*f7e0*/  STL [R1+0x1dbc], R3 ;  /* 0x001dbc0301007387 */ /* 0x0001e40000100800 */
[----:B0-----:R-:W-:-:S02]  /*f7f0*/  IMAD.WIDE R4, R0, 0x2, R28 ;  /* 0x0000000200047825 */ /* 0x001fc400078e021c */
[----:B------:R-:W-:Y:S04]  /*f800*/  STL [R1+0x1dc8], R6 ;  /* 0x001dc80601007387 */ /* 0x000fe80000100800 */
[----:B------:R0:W-:Y:S01]  /*f810*/  STL [R1+0x1dc4], R7 ;  /* 0x001dc40701007387 */ /* 0x0001e20000100800 */
[----:B------:R-:W-:-:S03]  /*f820*/  IMAD.WIDE R2, R0, 0x2, R26 ;  /* 0x0000000200027825 */ /* 0x000fc600078e021a */
[----:B------:R-:W-:Y:S04]  /*f830*/  STL [R1+0x1dd0], R4 ;  /* 0x001dd00401007387 */ /* 0x000fe80000100800 */
[----:B------:R2:W-:Y:S01]  /*f840*/  STL [R1+0x1dcc], R5 ;  /* 0x001dcc0501007387 */ /* 0x0005e20000100800 */
[----:B0-----:R-:W-:-:S03]  /*f850*/  IMAD.WIDE R6, R0, 0x2, R22 ;  /* 0x0000000200067825 */ /* 0x001fc600078e0216 */
[----:B------:R-:W-:Y:S01]  /*f860*/  STL [R1+0x1dd8], R2 ;  /* 0x001dd80201007387 */ /* 0x000fe20000100800 */
[----:B--2---:R-:W-:-:S03]  /*f870*/  IMAD.WIDE R4, R0, 0x2, R24 ;  /* 0x0000000200047825 */ /* 0x004fc600078e0218 */
[----:B------:R0:W-:Y:S04]  /*f880*/  STL [R1+0x1dd4], R3 ;  /* 0x001dd40301007387 */ /* 0x0001e80000100800 */
[----:B------:R-:W-:Y:S04]  /*f890*/  STL [R1+0x1de0], R4 ;  /* 0x001de00401007387 */ /* 0x000fe80000100800 */
[----:B------:R2:W-:Y:S01]  /*f8a0*/  STL [R1+0x1ddc], R5 ;  /* 0x001ddc0501007387 */ /* 0x0005e20000100800 */
[----:B0-----:R-:W-:-:S03]  /*f8b0*/  IMAD.WIDE R2, R0, 0x2, R20 ;  /* 0x0000000200027825 */ /* 0x001fc600078e0214 */
[----:B------:R-:W-:Y:S04]  /*f8c0*/  STL [R1+0x1de8], R6 ;  /* 0x001de80601007387 */ /* 0x000fe80000100800 */
[----:B------:R0:W-:Y:S01]  /*f8d0*/  STL [R1+0x1de4], R7 ;  /* 0x001de40701007387 */ /* 0x0001e20000100800 */
[----:B--2---:R-:W-:-:S03]  /*f8e0*/  IMAD.WIDE R4, R0, 0x2, R18 ;  /* 0x0000000200047825 */ /* 0x004fc600078e0212 */
        /* <DEDUP_REMOVED lines=8> */
[----:B----4-:R-:W-:-:S03]  /*f970*/  IMAD.WIDE R4, R9, 0x2, R28 ;  /* 0x0000000209047825 */ /* 0x010fc600078e021c */
[----:B------:R-:W-:Y:S01]  /*f980*/  STL [R1+0x1e08], R2 ;  /* 0x001e080201007387 */ /* 0x000fe20000100800 */
[----:B------:R-:W-:-:S03]  /*f990*/  IMAD.WIDE R8, R11, 0x2, R24 ;  /* 0x000000020b087825 */ /* 0x000fc600078e0218 */
[----:B------:R0:W-:Y:S01]  /*f9a0*/  STL [R1+0x1e04], R3 ;  /* 0x001e040301007387 */ /* 0x0001e20000100800 */
[----:B---3--:R-:W-:-:S03]  /*f9b0*/  IMAD.WIDE R6, R10, 0x2, R26 ;  /* 0x000000020a067825 */ /* 0x008fc600078e021a */
        /* <DEDUP_REMOVED lines=12> */
[----:B------:R-:W-:Y:S01]  /*fa80*/  STL [R1+0x1e2c], R5 ;  /* 0x001e2c0501007387 */ /* 0x000fe20000100800 */
[----:B0-----:R-:W-:-:S03]  /*fa90*/  IMAD.WIDE R2, R15, 0x2, R16 ;  /* 0x000000020f027825 */ /* 0x001fc600078e0210 */
[----:B------:R-:W-:Y:S04]  /*faa0*/  STL [R1+0x1e38], R6 ;  /* 0x001e380601007387 */ /* 0x000fe80000100800 */
[----:B------:R-:W-:Y:S04]  /*fab0*/  STL [R1+0x1e34], R7 ;  /* 0x001e340701007387 */ /* 0x000fe80000100800 */
[----:B------:R0:W-:Y:S04]  /*fac0*/  STL [R1+0x1e40], R2 ;  /* 0x001e400201007387 */ /* 0x0001e80000100800 */
[----:B------:R1:W-:Y:S04]  /*fad0*/  STL [R1+0x1e3c], R3 ;  /* 0x001e3c0301007387 */ /* 0x0003e80000100800 */
[----:B------:R2:W-:Y:S04]  /*fae0*/  STL [R1+0xf74], RZ ;  /* 0x000f74ff01007387 */ /* 0x0005e80000100800 */
        /* <DEDUP_REMOVED lines=488> */
[----:B------:R-:W3:Y:S01]  /*11970*/  LDL R60, [R1+0xa94] ;  /* 0x000a9400013c7983 */ /* 0x000ee20000100800 */
[----:B------:R-:W4:Y:S03]  /*11980*/  S2R R61, SR_TID.X ;  /* 0x00000000003d7919 */ /* 0x000f260000002100 */
[----:B------:R2:W-:Y:S04]  /*11990*/  STL [R1+0x8f0], RZ ;  /* 0x0008f0ff01007387 */ /* 0x0005e80000100800 */
[----:B------:R2:W-:Y:S04]  /*119a0*/  STL [R1+0x8f4], RZ ;  /* 0x0008f4ff01007387 */ /* 0x0005e80000100800 */
[----:B------:R2:W-:Y:S04]  /*119b0*/  STL [R1+0x8f8], RZ ;  /* 0x0008f8ff01007387 */ /* 0x0005e80000100800 */
[----:B------:R2:W-:Y:S01]  /*119c0*/  STL [R1+0x8fc], RZ ;  /* 0x0008fcff01007387 */ /* 0x0005e20000100800 */
[----:B----4-:R-:W-:-:S05]  /*119d0*/  LOP3.LUT R61, R61, 0x1f, RZ, 0xc0, !PT ;  /* 0x0000001f3d3d7812 */ /* 0x010fca00078ec0ff */
[----:B------:R-:W-:Y:S02]  /*119e0*/  IMAD.SHL.U32 R0, R61, 0x2, RZ ;  /* 0x000000023d007824 */ /* 0x000fe400078e00ff */
[----:B------:R-:W4:Y:S01]  /*119f0*/  S2R R61, SR_TID.X ;  /* 0x00000000003d7919 */ /* 0x000f220000002100 */
        /* <DEDUP_REMOVED lines=17> */
[----:B------:R2:W-:Y:S01]  /*11b10*/  STL [R1+0x7c4], RZ ;  /* 0x0007c4ff01007387 */ /* 0x0005e20000100800 */
[----:B----4-:R-:W-:-:S03]  /*11b20*/  LOP3.LUT R16, R61, 0x7, RZ, 0xc0, !PT ;  /* 0x000000073d107812 */ /* 0x010fc600078ec0ff */
[----:B------:R2:W-:Y:S04]  /*11b30*/  STL [R1+0x7c8], RZ ;  /* 0x0007c8ff01007387 */ /* 0x0005e80000100800 */
[----:B------:R2:W-:Y:S01]  /*11b40*/  STL [R1+0x7cc], RZ ;  /* 0x0007ccff01007387 */ /* 0x0005e20000100800 */
[C---:B------:R-:W-:Y:S02]  /*11b50*/  IMAD.SHL.U32 R17, R61.reuse, 0x100, RZ ;  /* 0x000001003d117824 */ /* 0x040fe400078e00ff */
[----:B------:R-:W-:Y:S02]  /*11b60*/  IMAD R16, R16, 0x210, RZ ;  /* 0x0000021010107824 */ /* 0x000fe400078e02ff */
[----:B------:R-:W-:Y:S01]  /*11b70*/  IMAD.SHL.U32 R61, R61, 0x2, RZ ;  /* 0x000000023d3d7824 */ /* 0x000fe200078e00ff */
[----:B------:R-:W-:-:S04]  /*11b80*/  USHF.R.S32.HI UR8, URZ, 0x1f, UR4 ;  /* 0x0000001f3f087899 */ /* 0x000fc80008011404 */
[----:B------:R-:W-:Y:S01]  /*11b90*/  LOP3.LUT R61, R16, 0x10, R61, 0x78, !PT ;  /* 0x00000010103d7812 */ /* 0x000fe200078e783d */
[----:B------:R-:W-:Y:S02]  /*11ba0*/  USHF.L.U32 UR6, UR6, 0x6, URZ ;  /* 0x0000000606067899 */ /* 0x000fe4000800063f */
[----:B------:R-:W-:Y:S01]  /*11bb0*/  USHF.L.U32 UR7, UR7, 0x6, URZ ;  /* 0x0000000607077899 */ /* 0x000fe2000800063f */
[----:B------:R-:W-:Y:S01]  /*11bc0*/  LOP3.LUT R61, R61, 0x1000, R17, 0xf8, !PT ;  /* 0x000010003d3d7812 */ /* 0x000fe200078ef811 */
[----:B------:R-:W-:Y:S01]  /*11bd0*/  ULEA.HI UR8, UR8, UR4, URZ, 0x6 ;  /* 0x0000000408087291 */ /* 0x000fe2000f8f303f */
[C---:B0-----:R-:W-:Y:S01]  /*11be0*/  LOP3.LUT R2, R0.reuse, 0x10, RZ, 0x3c, !PT ;  /* 0x0000001000027812 */ /* 0x041fe200078e3cff */
[----:B------:R-:W-:Y:S01]  /*11bf0*/  USHF.R.S32.HI UR4, URZ, 0x1f, UR6 ;  /* 0x0000001f3f047899 */ /* 0x000fe20008011406 */
[C---:B------:R-:W-:Y:S01]  /*11c00*/  LOP3.LUT R4, R0.reuse, 0x20, RZ, 0x3c, !PT ;  /* 0x0000002000047812 */ /* 0x040fe200078e3cff */
[----:B------:R-:W-:Y:S01]  /*11c10*/  USHF.R.S32.HI UR9, URZ, 0x1f, UR7 ;  /* 0x0000001f3f097899 */ /* 0x000fe20008011407 */
[----:B-1----:R-:W-:-:S02]  /*11c20*/  LOP3.LUT R3, R0, 0x30, RZ, 0x3c, !PT ;  /* 0x0000003000037812 */ /* 0x002fc400078e3cff */
[C---:B------:R-:W-:Y:S02]  /*11c30*/  LOP3.LUT R4, R61.reuse, 0x20, RZ, 0x3c, !PT ;  /* 0x000000203d047812 */ /* 0x040fe400078e3cff */
[----:B------:R-:W-:Y:S01]  /*11c40*/  LOP3.LUT R3, R61, 0x40, RZ, 0x3c, !PT ;  /* 0x000000403d037812 */ /* 0x000fe200078e3cff */
[----:B------:R-:W-:Y:S02]  /*11c50*/  USHF.L.U32 UR13, UR6, 0x1, URZ ;  /* 0x00000001060d7899 */ /* 0x000fe4000800063f */
[----:B------:R-:W-:Y:S02]  /*11c60*/  USHF.L.U32 UR12, UR7, 0x1, URZ ;  /* 0x00000001070c7899 */ /* 0x000fe4000800063f */
[----:B------:R-:W-:Y:S02]  /*11c70*/  USHF.R.S32.HI UR8, URZ, 0x6, UR8 ;  /* 0x000000063f087899 */ /* 0x000fe40008011408 */
[----:B------:R-:W-:Y:S02]  /*11c80*/  USHF.L.U64.HI UR4, UR6, 0x1, UR4 ;  /* 0x0000000106047899 */ /* 0x000fe40008010204 */
[----:B------:R-:W-:Y:S01]  /*11c90*/  USHF.L.U64.HI UR9, UR7, 0x1, UR9 ;  /* 0x0000000107097899 */ /* 0x000fe20008010209 */
[----:B---3--:R-:W-:-:S02]  /*11ca0*/  LOP3.LUT R2, R60, 0x40, RZ, 0x3c, !PT ;  /* 0x000000403c027812 */ /* 0x008fc400078e3cff */
[----:B--2---:R-:W-:-:S09]  /*11cb0*/  LOP3.LUT R2, R61, 0x60, RZ, 0x3c, !PT ;  /* 0x000000603d027812 */ /* 0x004fd200078e3cff */
.L_x_1:
[----:B0-----:R-:W2:Y:S01]  /*11cc0*/  LDL.64 R4, [R1+0xc50] ;  /* 0x000c500001047983 */ /* 0x001ea20000100a00 */
[----:B------:R-:W0:Y:S03]  /*11cd0*/  LDC R2, c[0x0][0x230] ;  /* 0x00008c00ff027b82 */ /* 0x000e260000000800 */
[----:B--2---:R1:W-:Y:S04]  /*11ce0*/  STL [R1+0x3d50], R5 ;  /* 0x003d500501007387 */ /* 0x0043e80000100800 */
[----:B-1----:R-:W0:Y:S04]  /*11cf0*/  LDL R5, [R1+0xf74] ;  /* 0x000f740001057983 */ /* 0x002e280000100800 */
[----:B-----5:R-:W-:Y:S04]  /*11d00*/  STL [R1+0x37a4], R29 ;  /* 0x0037a41d01007387 */ /* 0x020fe80000100800 */
[----:B------:R-:W-:Y:S04]  /*11d10*/  STL [R1+0x37ac], R29 ;  /* 0x0037ac1d01007387 */ /* 0x000fe80000100800 */
        /* <DEDUP_REMOVED lines=72> */
[----:B------:R-:W-:Y:S01]  /*121a0*/  STL [R1+0x39f4], R29 ;  /* 0x0039f41d01007387 */ /* 0x000fe20000100800 */
[----:B0-----:R-:W-:-:S03]  /*121b0*/  IMAD R2, R5, -0x40, R2 ;  /* 0xffffffc005027824 */ /* 0x001fc600078e0202 */
        /* <DEDUP_REMOVED lines=289> */
[----:B------:R0:W-:Y:S04]  /*133d0*/  STL [R1+0x3d4c], R9 ;  /* 0x003d4c0901007387 */ /* 0x0001e80000100800 */
        /* <DEDUP_REMOVED lines=55> */
[----:B------:R-:W2:Y:S01]  /*13750*/  LDL.LU R5, [R1+0x3d50] ;  /* 0x003d500001057983 */ /* 0x000ea20000300800 */
[----:B------:R-:W-:-:S02]  /*13760*/  ISETP.GT.AND P0, PT, R2, RZ, PT ;  /* 0x000000ff0200720c */ /* 0x000fc40003f04270 */
[----:B0-----:R-:W-:Y:S02]  /*13770*/  PRMT R9, RZ, 0x7610, R9 ;  /* 0x00007610ff097816 */ /* 0x001fe40000000009 */
[----:B------:R-:W-:Y:S02]  /*13780*/  PRMT R28, RZ, 0x7610, R28 ;  /* 0x00007610ff1c7816 */ /* 0x000fe4000000001c */
[----:B------:R-:W-:-:S07]  /*13790*/  PRMT R29, RZ, 0x7610, R29 ;  /* 0x00007610ff1d7816 */ /* 0x000fce000000001d */
[----:B--2---:R-:W2:Y:S04]  /*137a0*/  @P0 LDG.E.U16 R9, desc[UR10][R4.64] ;  /* 0x0000000a04090981 */ /* 0x004ea8000c1e1500 */
[----:B--2---:R0:W-:Y:S04]  /*137b0*/  STL [R1+0xf28], R9 ;  /* 0x000f280901007387 */ /* 0x0041e80000100800 */
[----:B0-----:R-:W2:Y:S04]  /*137c0*/  LDL.LU R9, [R1+0x3d4c] ;  /* 0x003d4c0001097983 */ /* 0x001ea80000300800 */
[----:B------:R-:W3:Y:S04]  /*137d0*/  LDL.64 R4, [R1+0xc48] ;  /* 0x000c480001047983 */ /* 0x000ee80000100a00 */
[----:B---3--:R-:W3:Y:S04]  /*137e0*/  @P0 LDG.E.U16 R28, desc[UR10][R4.64] ;  /* 0x0000000a041c0981 */ /* 0x008ee8000c1e1500 */
[----:B---3--:R0:W-:Y:S04]  /*137f0*/  STL [R1+0xf24], R28 ;  /* 0x000f241c01007387 */ /* 0x0081e80000100800 */
[----:B0-----:R-:W3:Y:S04]  /*13800*/  LDL.LU R28, [R1+0x3d48] ;  /* 0x003d4800011c7983 */ /* 0x001ee80000300800 */
[----:B------:R-:W4:Y:S01]  /*13810*/  LDL.64 R4, [R1+0xc40] ;  /* 0x000c400001047983 */ /* 0x000f220000100a00 */
[----:B---3--:R-:W-:-:S03]  /*13820*/  PRMT R28, RZ, 0x7610, R28 ;  /* 0x00007610ff1c7816 */ /* 0x008fc6000000001c */
[----:B----4-:R-:W3:Y:S04]  /*13830*/  @P0 LDG.E.U16 R29, desc[UR10][R4.64] ;  /* 0x0000000a041d0981 */ /* 0x010ee8000c1e1500 */
        /* <DEDUP_REMOVED lines=8> */
[----:B------:R-:W-:-:S02]  /*138c0*/  ISETP.GT.AND P1, PT, R2, 0x1, PT ;  /* 0x000000010200780c */ /* 0x000fc40003f24270 */
[----:B---3--:R-:W-:Y:S01]  /*138d0*/  PRMT R28, RZ, 0x7610, R28 ;  /* 0x00007610ff1c7816 */ /* 0x008fe2000000001c */
        /* <DEDUP_REMOVED lines=18> */
[----:B------:R-:W4:Y:S04]  /*13a00*/  LDL R4, [R1+0x1e3c] ;  /* 0x001e3c0001047983 */ /* 0x000f280000100800 */
[----:B------:R-:W4:Y:S01]  /*13a10*/  LDL R5, [R1+0x1e40] ;  /* 0x001e400001057983 */ /* 0x000f220000100800 */
[----:B---3--:R-:W-:-:S02]  /*13a20*/  PRMT R28, RZ, 0x7610, R28 ;  /* 0x00007610ff1c7816 */ /* 0x008fc4000000001c */
[----:B----4-:R-:W-:-:S04]  /*13a30*/  @P1 LOP3.LUT R5, R5, R4, RZ, 0x3c, !PT ;  /* 0x0000000405051212 */ /* 0x010fc800078e3cff */
[----:B------:R-:W-:-:S04]  /*13a40*/  @P1 LOP3.LUT R4, R5, R4, RZ, 0x3c, !PT ;  /* 0x0000000405041212 */ /* 0x000fc800078e3cff */
[----:B------:R-:W-:-:S05]  /*13a50*/  @P1 LOP3.LUT R5, R5, R4, RZ, 0x3c, !PT ;  /* 0x0000000405051212 */ /* 0x000fca00078e3cff */
[----:B------:R-:W3:Y:S04]  /*13a60*/  @P1 LDG.E.U16 R29, desc[UR10][R4.64] ;  /* 0x0000000a041d1981 */ /* 0x000ee8000c1e1500 */
        /* <DEDUP_REMOVED lines=31> */
[----:B------:R-:W-:-:S02]  /*13c60*/  ISETP.GT.AND P0, PT, R2, 0x2, PT ;  /* 0x000000020200780c */ /* 0x000fc40003f04270 */
[----:B---3--:R-:W-:Y:S02]  /*13c70*/  PRMT R28, RZ, 0x7610, R28 ;  /* 0x00007610ff1c7816 */ /* 0x008fe4000000001c */
        /* <DEDUP_REMOVED lines=3201> */
[----:B--2---:R-:W-:-:S02]  /*20490*/  PRMT R9, RZ, 0x7610, R9 ;  /* 0x00007610ff097816 */ /* 0x004fc40000000009 */
[----:B----4-:R-:W-:-:S04]  /*204a0*/  @P1 LOP3.LUT R5, R5, R4, RZ, 0x3c, !PT ;  /* 0x0000000405051212 */ /* 0x010fc800078e3cff */
[----:B------:R-:W-:-:S04]  /*204b0*/  @P1 LOP3.LUT R4, R5, R4, RZ, 0x3c, !PT ;  /* 0x0000000405041212 */ /* 0x000fc800078e3cff */
[----:B------:R-:W-:-:S05]  /*204c0*/  @P1 LOP3.LUT R5, R5, R4, RZ, 0x3c, !PT ;  /* 0x0000000405051212 */ /* 0x000fca00078e3cff */
[----:B------:R-:W2:Y:S04]  /*204d0*/  @P1 LDG.E.U16 R28, desc[UR10][R4.64] ;  /* 0x0000000a041c1981 */ /* 0x000ea8000c1e1500 */
[----:B--2---:R0:W-:Y:S04]  /*204e0*/  STL [R1+0xec], R28 ;  /* 0x0000ec1c01007387 */ /* 0x0041e80000100800 */
[----:B0-----:R-:W2:Y:S04]  /*204f0*/  LDL.LU R28, [R1+0x37a0] ;  /* 0x0037a000011c7983 */ /* 0x001ea80000300800 */
[----:B------:R-:W4:Y:S04]  /*20500*/  LDL R4, [R1+0x131c] ;  /* 0x00131c0001047983 */ /* 0x000f280000100800 */
[----:B------:R-:W4:Y:S01]  /*20510*/  LDL R5, [R1+0x1320] ;  /* 0x0013200001057983 */ /* 0x000f220000100800 */
[----:B------:R-:W-:-:S02]  /*20520*/  PRMT R8, RZ, 0x7610, R8 ;  /* 0x00007610ff087816 */ /* 0x000fc40000000008 */
[----:B------:R-:W-:Y:S02]  /*20530*/  PRMT R14, RZ, 0x7610, R14 ;  /* 0x00007610ff0e7816 */ /* 0x000fe4000000000e */
[----:B------:R-:W-:Y:S02]  /*20540*/  PRMT R11, RZ, 0x7610, R11 ;  /* 0x00007610ff0b7816 */ /* 0x000fe4000000000b */
[----:B------:R-:W-:Y:S02]  /*20550*/  ISETP.GT.AND P0, PT, R2, 0x2e, PT ;  /* 0x0000002e0200780c */ /* 0x000fe40003f04270 */
[----:B----4-:R-:W-:-:S04]  /*20560*/  @P1 LOP3.LUT R5, R5, R4, RZ, 0x3c, !PT ;  /* 0x0000000405051212 */ /* 0x010fc800078e3cff */
[----:B------:R-:W-:-:S04]  /*20570*/  @P1 LOP3.LUT R4, R5, R4, RZ, 0x3c, !PT ;  /* 0x0000000405041212 */ /* 0x000fc800078e3cff */
[----:B------:R-:W-:-:S05]  /*20580*/  @P1 LOP3.LUT R5, R5, R4, RZ, 0x3c, !PT ;  /* 0x0000000405051212 */ /* 0x000fca00078e3cff */
[----:B------:R-:W4:Y:S04]  /*20590*/  @P1 LDG.E.U16 R9, desc[UR10][R4.64] ;  /* 0x0000000a04091981 */ /* 0x000f28000c1e1500 */
[----:B----4-:R0:W-:Y:S04]  /*205a0*/  STL [R1+0xe8], R9 ;  /* 0x0000e80901007387 */ /* 0x0101e80000100800 */
[----:B0-----:R-:W4:Y:S04]  /*205b0*/  LDL.LU R9, [R1+0x379c] ;  /* 0x00379c0001097983 */ /* 0x001f280000300800 */
[----:B------:R-:W3:Y:S04]  /*205c0*/  LDL R4, [R1+0x1314] ;  /* 0x0013140001047983 */ /* 0x000ee80000100800 */
[----:B------:R-:W3:Y:S02]  /*205d0*/  LDL R5, [R1+0x1318] ;  /* 0x0013180001057983 */ /* 0x000ee40000100800 */
[----:B---3--:R-:W-:-:S04]  /*205e0*/  @P1 LOP3.LUT R5, R5, R4, RZ, 0x3c, !PT ;  /* 0x0000000405051212 */ /* 0x008fc800078e3cff */
[----:B------:R-:W-:-:S04]  /*205f0*/  @P1 LOP3.LUT R4, R5, R4, RZ, 0x3c, !PT ;  /* 0x0000000405041212 */ /* 0x000fc800078e3cff */
[----:B------:R-:W-:-:S05]  /*20600*/  @P1 LOP3.LUT R5, R5, R4, RZ, 0x3c, !PT ;  /* 0x0000000405051212 */ /* 0x000fca00078e3cff */
[----:B------:R-:W3:Y:S04]  /*20610*/  @P1 LDG.E.U16 R8, desc[UR10][R4.64] ;  /* 0x0000000a04081981 */ /* 0x000ee8000c1e1500 */
[----:B---3--:R0:W-:Y:S04]  /*20620*/  STL [R1+0xe4], R8 ;  /* 0x0000e40801007387 */ /* 0x0081e80000100800 */
[----:B0-----:R-:W3:Y:S04]  /*20630*/  LDL.LU R8, [R1+0x3798] ;  /* 0x0037980001087983 */ /* 0x001ee80000300800 */
[----:B------:R-:W2:Y:S04]  /*20640*/  LDL R4, [R1+0x130c] ;  /* 0x00130c0001047983 */ /* 0x000ea80000100800 */
[----:B------:R-:W2:Y:S02]  /*20650*/  LDL R5, [R1+0x1310] ;  /* 0x0013100001057983 */ /* 0x000ea40000100800 */
[----:B--2---:R-:W-:-:S04]  /*20660*/  @P1 LOP3.LUT R5, R5, R4, RZ, 0x3c, !PT ;  /* 0x0000000405051212 */ /* 0x004fc800078e3cff */
        /* <DEDUP_REMOVED lines=8> */
[----:B----4-:R-:W-:-:S04]  /*206f0*/  @P1 LOP3.LUT R5, R5, R4, RZ, 0x3c, !PT ;  /* 0x0000000405051212 */ /* 0x010fc800078e3cff */
[----:B------:R-:W-:-:S04]  /*20700*/  @P1 LOP3.LUT R4, R5, R4, RZ, 0x3c, !PT ;  /* 0x0000000405041212 */ /* 0x000fc800078e3cff */
[----:B------:R-:W-:-:S05]  /*20710*/  @P1 LOP3.LUT R5, R5, R4, RZ, 0x3c, !PT ;  /* 0x0000000405051212 */ /* 0x000fca00078e3cff */
[----:B------:R-:W4:Y:S04]  /*20720*/  @P1 LDG.E.U16 R11, desc[UR10][R4.64] ;  /* 0x0000000a040b1981 */ /* 0x000f28000c1e1500 */
[----:B----4-:R0:W-:Y:S04]  /*20730*/  STL [R1+0xdc], R11 ;  /* 0x0000dc0b01007387 */ /* 0x0101e80000100800 */
[----:B0-----:R-:W4:Y:S04]  /*20740*/  LDL.LU R11, [R1+0x3790] ;  /* 0x00379000010b7983 */ /* 0x001f280000300800 */
[----:B------:R-:W3:Y:S04]  /*20750*/  LDL R4, [R1+0x12fc] ;  /* 0x0012fc0001047983 */ /* 0x000ee80000100800 */
[----:B------:R-:W3:Y:S01]  /*20760*/  LDL R5, [R1+0x1300] ;  /* 0x0013000001057983 */ /* 0x000ee20000100800 */
[----:B------:R-:W-:-:S02]  /*20770*/  PRMT R0, RZ, 0x7610, R0 ;  /* 0x00007610ff007816 */ /* 0x000fc40000000000 */
[----:B---3--:R-:W-:-:S04]  /*20780*/  @P0 LOP3.LUT R5, R5, R4, RZ, 0x3c, !PT ;  /* 0x0000000405050212 */ /* 0x008fc800078e3cff */
[----:B------:R-:W-:-:S04]  /*20790*/  @P0 LOP3.LUT R4, R5, R4, RZ, 0x3c, !PT ;  /* 0x0000000405040212 */ /* 0x000fc800078e3cff */
[----:B------:R-:W-:-:S05]  /*207a0*/  @P0 LOP3.LUT R5, R5, R4, RZ, 0x3c, !PT ;  /* 0x0000000405050212 */ /* 0x000fca00078e3cff */
[----:B------:R-:W3:Y:S04]  /*207b0*/  @P0 LDG.E.U16 R10, desc[UR10][R4.64] ;  /* 0x0000000a040a0981 */ /* 0x000ee8000c1e1500 */
[----:B---3--:R0:W-:Y:S04]  /*207c0*/  STL [R1+0xd8], R10 ;  /* 0x0000d80a01007387 */ /* 0x0081e80000100800 */
[----:B0-----:R-:W3:Y:S04]  /*207d0*/  LDL.LU R10, [R1+0x378c] ;  /* 0x00378c00010a7983 */ /* 0x001ee80000300800 */
[----:B------:R-:W2:Y:S04]  /*207e0*/  LDL R4, [R1+0x12f4] ;  /* 0x0012f40001047983 */ /* 0x000ea80000100800 */
[----:B------:R-:W2:Y:S01]  /*207f0*/  LDL R5, [R1+0x12f8] ;  /* 0x0012f80001057983 */ /* 0x000ea20000100800 */
[----:B------:R-:W-:-:S02]  /*20800*/  PRMT R6, RZ, 0x7610, R6 ;  /* 0x00007610ff067816 */ /* 0x000fc40000000006 */
        /* <DEDUP_REMOVED lines=34> */
[----:B------:R-:W4:Y:S02]  /*20a30*/  LDL R5, [R1+0x12d8] ;  /* 0x0012d80001057983 */ /* 0x000f240000100800 */
        /* <DEDUP_REMOVED lines=18> */
[----:B------:R-:W-:Y:S02]  /*20b60*/  ISETP.GT.AND P1, PT, R2, 0x2f, PT ;  /* 0x0000002f0200780c */ /* 0x000fe40003f24270 */
        /* <DEDUP_REMOVED lines=72> */
[----:B------:R-:W-:Y:S02]  /*20ff0*/  ISETP.GT.AND P0, PT, R2, 0x30, PT ;  /* 0x000000300200780c */ /* 0x000fe40003f04270 */
        /* <DEDUP_REMOVED lines=140> */
[----:B------:R-:W2:Y:S04]  /*218c0*/  LDL R4, [R1+0x1204] ;  /* 0x0012040001047983 */ /* 0x000ea80000100800 */
[----:B------:R-:W2:Y:S01]  /*218d0*/  LDL R5, [R1+0x1208] ;  /* 0x0012080001057983 */ /* 0x000ea20000100800 */
[----:B------:R-:W-:-:S03]  /*218e0*/  PRMT R42, RZ, 0x7610, R42 ;  /* 0x00007610ff2a7816 */ /* 0x000fc6000000002a */
[----:B---3--:R0:W-:Y:S04]  /*218f0*/  STL [R1+0x60], R29 ;  /* 0x0000601d01007387 */ /* 0x0081e80000100800 */
[----:B0-----:R-:W3:Y:S01]  /*21900*/  LDL R29, [R1+0x11e0] ;  /* 0x0011e000011d7983 */ /* 0x001ee20000100800 */
[-C--:B--2---:R-:W-:Y:S02]  /*21910*/  @P1 LOP3.LUT R5, R5, R4.reuse, RZ, 0x3c, !PT ;  /* 0x0000000405051212 */ /* 0x084fe400078e3cff */
[----:B------:R-:W-:Y:S02]  /*21920*/  ISETP.GT.AND P0, PT, R2, 0x32, PT ;  /* 0x000000320200780c */ /* 0x000fe40003f04270 */
        /* <DEDUP_REMOVED lines=38> */
[----:B------:R-:W4:Y:S01]  /*21b90*/  @P0 LDG.E.U16 R34, desc[UR10][R4.64] ;  /* 0x0000000a04220981 */ /* 0x000f22000c1e1500 */
[----:B------:R-:W-:-:S03]  /*21ba0*/  PRMT R28, RZ, 0x7610, R28 ;  /* 0x00007610ff1c7816 */ /* 0x000fc6000000001c */
[----:B----4-:R0:W-:Y:S04]  /*21bb0*/  STL [R1+0x4c], R34 ;  /* 0x00004c2201007387 */ /* 0x0101e80000100800 */
[----:B0-----:R-:W4:Y:S04]  /*21bc0*/  LDL.LU R34, [R1+0x3704] ;  /* 0x0037040001227983 */ /* 0x001f280000300800 */
[----:B------:R-:W3:Y:S01]  /*21bd0*/  LDL R5, [R1+0x11dc] ;  /* 0x0011dc0001057983 */ /* 0x000ee20000100800 */
[----:B------:R-:W-:Y:S01]  /*21be0*/  @P0 IMAD.MOV.U32 R4, RZ, RZ, R29 ;  /* 0x000000ffff040224 */ /* 0x000fe200078e001d */
[----:B------:R-:W-:-:S02]  /*21bf0*/  PRMT R32, RZ, 0x7610, R32 ;  /* 0x00007610ff207816 */ /* 0x000fc40000000020 */
[----:B------:R-:W2:Y:S04]  /*21c00*/  LDL R29, [R1+0x11ac] ;  /* 0x0011ac00011d7983 */ /* 0x000ea80000100800 */
[----:B---3--:R0:W3:Y:S04]  /*21c10*/  @P0 LDG.E.U16 R28, desc[UR10][R4.64] ;  /* 0x0000000a041c0981 */ /* 0x0080e8000c1e1500 */
[----:B------:R-:W0:Y:S04]  /*21c20*/  LDL R4, [R1+0x11d4] ;  /* 0x0011d40001047983 */ /* 0x000e280000100800 */
[----:B------:R-:W0:Y:S02]  /*21c30*/  LDL R5, [R1+0x11d8] ;  /* 0x0011d80001057983 */ /* 0x000e240000100800 */
[----:B0-----:R-:W-:-:S04]  /*21c40*/  @P0 LOP3.LUT R5, R5, R4, RZ, 0x3c, !PT ;  /* 0x0000000405050212 */ /* 0x001fc800078e3cff */
[----:B------:R-:W-:-:S04]  /*21c50*/  @P0 LOP3.LUT R4, R5, R4, RZ, 0x3c, !PT ;  /* 0x0000000405040212 */ /* 0x000fc800078e3cff */
[----:B------:R-:W-:-:S05]  /*21c60*/  @P0 LOP3.LUT R5, R5, R4, RZ, 0x3c, !PT ;  /* 0x0000000405050212 */ /* 0x000fca00078e3cff */
[----:B------:R-:W4:Y:S04]  /*21c70*/  @P0 LDG.E.U16 R32, desc[UR10][R4.64] ;  /* 0x0000000a04200981 */ /* 0x000f28000c1e1500 */
[----:B---3--:R0:W-:Y:S04]  /*21c80*/  STL [R1+0x48], R28 ;  /* 0x0000481c01007387 */ /* 0x0081e80000100800 */
[----:B0-----:R-:W3:Y:S04]  /*21c90*/  LDL R28, [R1+0x11b0] ;  /* 0x0011b000011c7983 */ /* 0x001ee80000100800 */
[----:B----4-:R0:W-:Y:S04]  /*21ca0*/  STL [R1+0x44], R32 ;  /* 0x0000442001007387 */ /* 0x0101e80000100800 */
[----:B0-----:R-:W4:Y:S04]  /*21cb0*/  LDL.LU R32, [R1+0x3700] ;  /* 0x0037000001207983 */ /* 0x001f280000300800 */
        /* <DEDUP_REMOVED lines=9> */
[----:B------:R-:W3:Y:S04]  /*21d50*/  LDL R4, [R1+0x11c4] ;  /* 0x0011c40001047983 */ /* 0x000ee80000100800 */
[----:B------:R-:W3:Y:S01]  /*21d60*/  LDL R5, [R1+0x11c8] ;  /* 0x0011c80001057983 */ /* 0x000ee20000100800 */
[----:B------:R-:W-:-:S02]  /*21d70*/  PRMT R17, RZ, 0x7610, R17 ;  /* 0x00007610ff117816 */ /* 0x000fc40000000011 */
[----:B---3--:R-:W-:-:S04]  /*21d80*/  @P0 LOP3.LUT R5, R5, R4, RZ, 0x3c, !PT ;  /* 0x0000000405050212 */ /* 0x008fc800078e3cff */
[----:B------:R-:W-:-:S04]  /*21d90*/  @P0 LOP3.LUT R4, R5, R4, RZ, 0x3c, !PT ;  /* 0x0000000405040212 */ /* 0x000fc800078e3cff */
[----:B------:R-:W-:-:S05]  /*21da0*/  @P0 LOP3.LUT R5, R5, R4, RZ, 0x3c, !PT ;  /* 0x0000000405050212 */ /* 0x000fca00078e3cff */
[----:B------:R-:W3:Y:S01]  /*21db0*/  @P0 LDG.E.U16 R17, desc[UR10][R4.64] ;  /* 0x0000000a04110981 */ /* 0x000ee2000c1e1500 */
[----:B------:R-:W-:-:S03]  /*21dc0*/  ISETP.GT.AND P1, PT, R2, 0x33, PT ;  /* 0x000000330200780c */ /* 0x000fc60003f24270 */
[----:B---3--:R0:W-:Y:S04]  /*21dd0*/  STL [R1+0x3c], R17 ;  /* 0x00003c1101007387 */ /* 0x0081e80000100800 */
[----:B0-----:R-:W3:Y:S04]  /*21de0*/  LDL.LU R17, [R1+0x36f8] ;  /* 0x0036f80001117983 */ /* 0x001ee80000300800 */
        /* <DEDUP_REMOVED lines=9> */
[----:B------:R-:W2:Y:S04]  /*21e80*/  LDL R4, [R1+0x11b4] ;  /* 0x0011b40001047983 */ /* 0x000ea80000100800 */
[----:B------:R-:W2:Y:S01]  /*21e90*/  LDL R5, [R1+0x11b8] ;  /* 0x0011b80001057983 */ /* 0x000ea20000100800 */
[----:B------:R-:W-:-:S02]  /*21ea0*/  PRMT R25, RZ, 0x7610, R25 ;  /* 0x00007610ff197816 */ /* 0x000fc40000000019 */
[----:B------:R-:W-:Y:S02]  /*21eb0*/  PRMT R23, RZ, 0x7610, R23 ;  /* 0x00007610ff177816 */ /* 0x000fe40000000017 */
[----:B--2---:R-:W-:-:S04]  /*21ec0*/  @P1 LOP3.LUT R5, R5, R4, RZ, 0x3c, !PT ;  /* 0x0000000405051212 */ /* 0x004fc800078e3cff */
[----:B------:R-:W-:-:S04]  /*21ed0*/  @P1 LOP3.LUT R4, R5, R4, RZ, 0x3c, !PT ;  /* 0x0000000405041212 */ /* 0x000fc800078e3cff */
[----:B------:R-:W-:-:S05]  /*21ee0*/  @P1 LOP3.LUT R5, R5, R4, RZ, 0x3c, !PT ;  /* 0x0000000405051212 */ /* 0x000fca00078e3cff */
[----:B------:R0:W2:Y:S02]  /*21ef0*/  @P1 LDG.E.U16 R25, desc[UR10][R4.64] ;  /* 0x0000000a04191981 */ /* 0x0000a4000c1e1500 */
[----:B0-----:R-:W-:Y:S02]  /*21f00*/  @P1 IMAD.MOV.U32 R4, RZ, RZ, R28 ;  /* 0x000000ffff041224 */ /* 0x001fe400078e001c */
[----:B------:R-:W-:-:S05]  /*21f10*/  @P1 IMAD.MOV.U32 R5, RZ, RZ, R29 ;  /* 0x000000ffff051224 */ /* 0x000fca00078e001d */
[----:B------:R-:W3:Y:S04]  /*21f20*/  @P1 LDG.E.U16 R23, desc[UR10][R4.64] ;  /* 0x0000000a04171981 */ /* 0x000ee8000c1e1500 */
[----:B--2---:R0:W-:Y:S04]  /*21f30*/  STL [R1+0x394], R25 ;  /* 0x0003941901007387 */ /* 0x0041e80000100800 */
[----:B0-----:R-:W2:Y:S04]  /*21f40*/  LDL.LU R25, [R1+0x36f0] ;  /* 0x0036f00001197983 */ /* 0x001ea80000300800 */
[----:B------:R-:W4:Y:S04]  /*21f50*/  LDL R29, [R1+0x1184] ;  /* 0x00118400011d7983 */ /* 0x000f280000100800 */
[----:B------:R-:W2:Y:S04]  /*21f60*/  LDL R28, [R1+0x1188] ;  /* 0x00118800011c7983 */ /* 0x000ea80000100800 */
        /* <DEDUP_REMOVED lines=26> */
[----:B------:R0:W3:Y:S04]  /*22110*/  @P1 LDG.E.U16 R9, desc[UR10][R4.64] ;  /* 0x0000000a04091981 */ /* 0x0000e8000c1e1500 */
[----:B------:R-:W0:Y:S04]  /*22120*/  LDL R4, [R1+0x118c] ;  /* 0x00118c0001047983 */ /* 0x000e280000100800 */
[----:B------:R-:W0:Y:S01]  /*22130*/  LDL R5, [R1+0x1190] ;  /* 0x0011900001057983 */ /* 0x000e220000100800 */
[----:B------:R-:W-:Y:S02]  /*22140*/  PRMT R27, RZ, 0x7610, R27 ;  /* 0x00007610ff1b7816 */ /* 0x000fe4000000001b */
[----:B------:R-:W-:-:S02]  /*22150*/  PRMT R31, RZ, 0x7610, R31 ;  /* 0x00007610ff1f7816 */ /* 0x000fc4000000001f */
[----:B0-----:R-:W-:-:S04]  /*22160*/  @P1 LOP3.LUT R5, R5, R4, RZ, 0x3c, !PT ;  /* 0x0000000405051212 */ /* 0x001fc800078e3cff */
[----:B------:R-:W-:-:S04]  /*22170*/  @P1 LOP3.LUT R4, R5, R4, RZ, 0x3c, !PT ;  /* 0x0000000405041212 */ /* 0x000fc800078e3cff */
[----:B------:R-:W-:-:S05]  /*22180*/  @P1 LOP3.LUT R5, R5, R4, RZ, 0x3c, !PT ;  /* 0x0000000405051212 */ /* 0x000fca00078e3cff */
[----:B------:R0:W4:Y:S02]  /*22190*/  @P1 LDG.E.U16 R27, desc[UR10][R4.64] ;  /* 0x0000000a041b1981 */ /* 0x000124000c1e1500 */
[----:B0-----:R-:W-:Y:S02]  /*221a0*/  @P1 IMAD.MOV.U32 R4, RZ, RZ, R28 ;  /* 0x000000ffff041224 */ /* 0x001fe400078e001c */
[----:B------:R-:W-:-:S05]  /*221b0*/  @P1 IMAD.MOV.U32 R5, RZ, RZ, R29 ;  /* 0x000000ffff051224 */ /* 0x000fca00078e001d */
[----:B------:R-:W2:Y:S04]  /*221c0*/  @P1 LDG.E.U16 R31, desc[UR10][R4.64] ;  /* 0x0000000a041f1981 */ /* 0x000ea8000c1e1500 */
[----:B---3--:R0:W-:Y:S04]  /*221d0*/  STL [R1+0x374], R9 ;  /* 0x0003740901007387 */ /* 0x0081e80000100800 */
[----:B0-----:R-:W3:Y:S04]  /*221e0*/  LDL R9, [R1+0x1170] ;  /* 0x0011700001097983 */ /* 0x001ee80000100800 */
[----:B----4-:R0:W-:Y:S04]  /*221f0*/  STL [R1+0x370], R27 ;  /* 0x0003701b01007387 */ /* 0x0101e80000100800 */
[----:B0-----:R-:W4:Y:S04]  /*22200*/  LDL.LU R27, [R1+0x36e0] ;  /* 0x0036e000011b7983 */ /* 0x001f280000300800 */
[----:B------:R-:W4:Y:S04]  /*22210*/  LDL R29, [R1+0x115c] ;  /* 0x00115c00011d7983 */ /* 0x000f280000100800 */
[----:B------:R-:W4:Y:S04]  /*22220*/  LDL R28, [R1+0x1160] ;  /* 0x00116000011c7983 */ /* 0x000f280000100800 */
[----:B--2---:R0:W-:Y:S04]  /*22230*/  STL [R1+0x36c], R31 ;  /* 0x00036c1f01007387 */ /* 0x0041e80000100800 */
[----:B0-----:R-:W2:Y:S04]  /*22240*/  LDL.LU R31, [R1+0x36dc] ;  /* 0x0036dc00011f7983 */ /* 0x001ea80000300800 */
[----:B------:R-:W3:Y:S04]  /*22250*/  LDL R4, [R1+0x117c] ;  /* 0x00117c0001047983 */ /* 0x000ee80000100800 */
[----:B------:R-:W3:Y:S01]  /*22260*/  LDL R5, [R1+0x1180] ;  /* 0x0011800001057983 */ /* 0x000ee20000100800 */
[----:B------:R-:W-:-:S02]  /*22270*/  ISETP.GT.AND P0, PT, R2, 0x34, PT ;  /* 0x000000340200780c */ /* 0x000fc40003f04270 */
[----:B------:R-:W-:-:S11]  /*22280*/  PRMT R33, RZ, 0x7610, R33 ;  /* 0x00007610ff217816 */ /* 0x000fd60000000021 */
[----:B---3--:R-:W-:-:S04]  /*22290*/  @P0 LOP3.LUT R5, R5, R4, RZ, 0x3c, !PT ;  /* 0x0000000405050212 */ /* 0x008fc800078e3cff */
[----:B------:R-:W-:-:S04]  /*222a0*/  @P0 LOP3.LUT R4, R5, R4, RZ, 0x3c, !PT ;  /* 0x0000000405040212 */ /* 0x000fc800078e3cff */
[----:B------:R-:W-:-:S05]  /*222b0*/  @P0 LOP3.LUT R5, R5, R4, RZ, 0x3c, !PT ;  /* 0x0000000405050212 */ /* 0x000fca00078e3cff */
[----:B------:R-:W3:Y:S04]  /*222c0*/  @P0 LDG.E.U16 R33, desc[UR10][R4.64] ;  /* 0x0000000a04210981 */ /* 0x000ee8000c1e1500 */
        /* <DEDUP_REMOVED lines=12> */
[----:B------:R-:W2:Y:S01]  /*22390*/  LDL R5, [R1+0x116c] ;  /* 0x00116c0001057983 */ /* 0x000ea20000100800 */
[----:B------:R-:W-:Y:S01]  /*223a0*/  @P0 IMAD.MOV.U32 R4, RZ, RZ, R9 ;  /* 0x000000ffff040224 */ /* 0x000fe200078e0009 */
[----:B------:R-:W-:-:S02]  /*223b0*/  PRMT R37, RZ, 0x7610, R37 ;  /* 0x00007610ff257816 */ /* 0x000fc40000000025 */
[----:B------:R-:W-:Y:S01]  /*223c0*/  PRMT R14, RZ, 0x7610, R14 ;  /* 0x00007610ff0e7816 */ /* 0x000fe2000000000e */
[----:B------:R-:W3:Y:S04]  /*223d0*/  LDL R9, [R1+0x1144] ;  /* 0x0011440001097983 */ /* 0x000ee80000100800 */
[----:B--2---:R0:W2:Y:S04]  /*223e0*/  @P0 LDG.E.U16 R8, desc[UR10][R4.64] ;  /* 0x0000000a04080981 */ /* 0x0040a8000c1e1500 */
[----:B------:R-:W0:Y:S04]  /*223f0*/  LDL R4, [R1+0x1164] ;  /* 0x0011640001047983 */ /* 0x000e280000100800 */
[----:B------:R-:W0:Y:S02]  /*22400*/  LDL R5, [R1+0x1168] ;  /* 0x0011680001057983 */ /* 0x000e240000100800 */
[----:B0-----:R-:W-:-:S04]  /*22410*/  @P0 LOP3.LUT R5, R5, R4, RZ, 0x3c, !PT ;  /* 0x0000000405050212 */ /* 0x001fc800078e3cff */
[----:B------:R-:W-:-:S04]  /*22420*/  @P0 LOP3.LUT R4, R5, R4, RZ, 0x3c, !PT ;  /* 0x0000000405040212 */ /* 0x000fc800078e3cff */
[----:B------:R-:W-:-:S05]  /*22430*/  @P0 LOP3.LUT R5, R5, R4, RZ, 0x3c, !PT ;  /* 0x0000000405050212 */ /* 0x000fca00078e3cff */
[----:B------:R0:W4:Y:S04]  /*22440*/  @P0 LDG.E.U16 R37, desc[UR10][R4.64] ;  /* 0x0000000a04250981 */ /* 0x000128000c1e1500 */
[----:B--2---:R1:W-:Y:S01]  /*22450*/  STL [R1+0x30], R8 ;  /* 0x0000300801007387 */ /* 0x0043e20000100800 */
[----:B0-----:R-:W-:Y:S02]  /*22460*/  @P0 IMAD.MOV.U32 R4, RZ, RZ, R28 ;  /* 0x000000ffff040224 */ /* 0x001fe400078e001c */
[----:B------:R-:W-:Y:S01]  /*22470*/  @P0 IMAD.MOV.U32 R5, RZ, RZ, R29 ;  /* 0x000000ffff050224 */ /* 0x000fe200078e001d */
[----:B-1----:R-:W2:Y:S04]  /*22480*/  LDL R8, [R1+0x1148] ;  /* 0x0011480001087983 */ /* 0x002ea80000100800 */
[----:B------:R0:W3:Y:S04]  /*22490*/  @P0 LDG.E.U16 R14, desc[UR10][R4.64] ;  /* 0x0000000a040e0981 */ /* 0x0000e8000c1e1500 */
[----:B----4-:R1:W-:Y:S04]  /*224a0*/  STL [R1+0x2c], R37 ;  /* 0x00002c2501007387 */ /* 0x0103e80000100800 */
[----:B-1----:R-:W4:Y:S04]  /*224b0*/  LDL.LU R37, [R1+0x36d0] ;  /* 0x0036d00001257983 */ /* 0x002f280000300800 */
[----:B------:R-:W0:Y:S04]  /*224c0*/  LDL R4, [R1+0x1154] ;  /* 0x0011540001047983 */ /* 0x000e280000100800 */
[----:B------:R-:W0:Y:S01]  /*224d0*/  LDL R5, [R1+0x1158] ;  /* 0x0011580001057983 */ /* 0x000e220000100800 */
[----:B------:R-:W-:-:S03]  /*224e0*/  PRMT R39, RZ, 0x7610, R39 ;  /* 0x00007610ff277816 */ /* 0x000fc60000000027 */
[----:B------:R-:W4:Y:S04]  /*224f0*/  LDL R29, [R1+0x1140] ;  /* 0x00114000011d7983 */ /* 0x000f280000100800 */
[----:B------:R-:W4:Y:S01]  /*22500*/  LDL R28, [R1+0x1134] ;  /* 0x00113400011c7983 */ /* 0x000f220000100800 */
[----:B0-----:R-:W-:-:S04]  /*22510*/  @P0 LOP3.LUT R5, R5, R4, RZ, 0x3c, !PT ;  /* 0x0000000405050212 */ /* 0x001fc800078e3cff */
[----:B------:R-:W-:-:S04]  /*22520*/  @P0 LOP3.LUT R4, R5, R4, RZ, 0x3c, !PT ;  /* 0x0000000405040212 */ /* 0x000fc800078e3cff */
[----:B------:R-:W-:-:S05]  /*22530*/  @P0 LOP3.LUT R5, R5, R4, RZ, 0x3c, !PT ;  /* 0x0000000405050212 */ /* 0x000fca00078e3cff */
[----:B------:R-:W2:Y:S04]  /*22540*/  @P0 LDG.E.U16 R39, desc[UR10][R4.64] ;  /* 0x0000000a04270981 */ /* 0x000ea8000c1e1500 */
[----:B---3--:R0:W-:Y:S04]  /*22550*/  STL [R1+0x28], R14 ;  /* 0x0000280e01007387 */ /* 0x0081e80000100800 */
[----:B0-----:R-:W3:Y:S04]  /*22560*/  LDL R14, [R1+0x1138] ;  /* 0x00113800010e7983 */ /* 0x001ee80000100800 */
[----:B--2---:R0:W-:Y:S04]  /*22570*/  STL [R1+0x24], R39 ;  /* 0x0000242701007387 */ /* 0x0041e80000100800 */
[----:B0-----:R-:W2:Y:S04]  /*22580*/  LDL.LU R39, [R1+0x36cc] ;  /* 0x0036cc0001277983 */ /* 0x001ea80000300800 */
[----:B------:R-:W4:Y:S04]  /*22590*/  LDL R4, [R1+0x114c] ;  /* 0x00114c0001047983 */ /* 0x000f280000100800 */
[----:B------:R-:W4:Y:S01]  /*225a0*/  LDL R5, [R1+0x1150] ;  /* 0x0011500001057983 */ /* 0x000f220000100800 */
[----:B------:R-:W-:-:S02]  /*225b0*/  PRMT R41, RZ, 0x7610, R41 ;  /* 0x00007610ff297816 */ /* 0x000fc40000000029 */
[----:B------:R-:W-:Y:S02]  /*225c0*/  PRMT R43, RZ, 0x7610, R43 ;  /* 0x00007610ff2b7816 */ /* 0x000fe4000000002b */
[----:B----4-:R-:W-:-:S04]  /*225d0*/  @P0 LOP3.LUT R5, R5, R4, RZ, 0x3c, !PT ;  /* 0x0000000405050212 */ /* 0x010fc800078e3cff */
[----:B------:R-:W-:-:S04]  /*225e0*/  @P0 LOP3.LUT R4, R5, R4, RZ, 0x3c, !PT ;  /* 0x0000000405040212 */ /* 0x000fc800078e3cff */
[----:B------:R-:W-:-:S05]  /*225f0*/  @P0 LOP3.LUT R5, R5, R4, RZ, 0x3c, !PT ;  /* 0x0000000405050212 */ /* 0x000fca00078e3cff */
[----:B------:R0:W4:Y:S02]  /*22600*/  @P0 LDG.E.U16 R41, desc[UR10][R4.64] ;  /* 0x0000000a04290981 */ /* 0x000124000c1e1500 */
[----:B0-----:R-:W-:Y:S02]  /*22610*/  @P0 IMAD.MOV.U32 R4, RZ, RZ, R8 ;  /* 0x000000ffff040224 */ /* 0x001fe400078e0008 */
[----:B------:R-:W-:-:S05]  /*22620*/  @P0 IMAD.MOV.U32 R5, RZ, RZ, R9 ;  /* 0x000000ffff050224 */ /* 0x000fca00078e0009 */
[----:B------:R-:W3:Y:S04]  /*22630*/  @P0 LDG.E.U16 R43, desc[UR10][R4.64] ;  /* 0x0000000a042b0981 */ /* 0x000ee8000c1e1500 */
[----:B----4-:R0:W-:Y:S04]  /*22640*/  STL [R1+0x20], R41 ;  /* 0x0000202901007387 */ /* 0x0101e80000100800 */
[----:B0-----:R-:W4:Y:S04]  /*22650*/  LDL.LU R41, [R1+0x36c8] ;  /* 0x0036c80001297983 */ /* 0x001f280000300800 */
[----:B------:R-:W2:Y:S04]  /*22660*/  LDL R9, [R1+0x1124] ;  /* 0x0011240001097983 */ /* 0x000ea80000100800 */
[----:B------:R-:W4:Y:S04]  /*22670*/  LDL R8, [R1+0x1128] ;  /* 0x0011280001087983 */ /* 0x000f280000100800 */
[----:B---3--:R0:W-:Y:S04]  /*22680*/  STL [R1+0x1c], R43 ;  /* 0x00001c2b01007387 */ /* 0x0081e80000100800 */
[----:B0-----:R-:W3:Y:S04]  /*22690*/  LDL.LU R43, [R1+0x36c4] ;  /* 0x0036c400012b7983 */ /* 0x001ee80000300800 */
[----:B------:R-:W2:Y:S01]  /*226a0*/  LDL R5, [R1+0x113c] ;  /* 0x00113c0001057983 */ /* 0x000ea20000100800 */
[----:B------:R-:W-:-:S02]  /*226b0*/  ISETP.GT.AND P1, PT, R2, 0x35, PT ;  /* 0x000000350200780c */ /* 0x000fc40003f24270 */
[----:B------:R-:W-:-:S11]  /*226c0*/  PRMT R11, RZ, 0x7610, R11 ;  /* 0x00007610ff0b7816 */ /* 0x000fd6000000000b */
[----:B------:R-:W-:-:S05]  /*226d0*/  @P1 IMAD.MOV.U32 R4, RZ, RZ, R29 ;  /* 0x000000ffff041224 */ /* 0x000fca00078e001d */
[----:B--2---:R0:W2:Y:S01]  /*226e0*/  @P1 LDG.E.U16 R11, desc[UR10][R4.64] ;  /* 0x0000000a040b1981 */ /* 0x0040a2000c1e1500 */
[----:B------:R-:W-:Y:S01]  /*226f0*/  PRMT R10, RZ, 0x7610, R10 ;  /* 0x00007610ff0a7816 */ /* 0x000fe2000000000a */
[----:B0-----:R-:W-:Y:S02]  /*22700*/  @P1 IMAD.MOV.U32 R4, RZ, RZ, R14 ;  /* 0x000000ffff041224 */ /* 0x001fe400078e000e */
[----:B------:R-:W-:-:S05]  /*22710*/  @P1 IMAD.MOV.U32 R5, RZ, RZ, R28 ;  /* 0x000000ffff051224 */ /* 0x000fca00078e001c */
[----:B------:R0:W3:Y:S04]  /*22720*/  @P1 LDG.E.U16 R10, desc[UR10][R4.64] ;  /* 0x0000000a040a1981 */ /* 0x0000e8000c1e1500 */
[----:B--2---:R1:W-:Y:S04]  /*22730*/  STL [R1+0x18], R11 ;  /* 0x0000180b01007387 */ /* 0x0043e80000100800 */
[----:B------:R-:W0:Y:S04]  /*22740*/  LDL R4, [R1+0x112c] ;  /* 0x00112c0001047983 */ /* 0x000e280000100800 */
[----:B------:R-:W0:Y:S01]  /*22750*/  LDL R5, [R1+0x1130] ;  /* 0x0011300001057983 */ /* 0x000e220000100800 */
[----:B------:R-:W-:-:S02]  /*22760*/  PRMT R45, RZ, 0x7610, R45 ;  /* 0x00007610ff2d7816 */ /* 0x000fc4000000002d */
[----:B------:R-:W-:Y:S01]  /*22770*/  PRMT R0, RZ, 0x7610, R0 ;  /* 0x00007610ff007816 */ /* 0x000fe20000000000 */
[----:B------:R-:W2:Y:S04]  /*22780*/  LDL R29, [R1+0x1114] ;  /* 0x00111400011d7983 */ /* 0x000ea80000100800 */
[----:B------:R-:W2:Y:S04]  /*22790*/  LDL R28, [R1+0x1118] ;  /* 0x00111800011c7983 */ /* 0x000ea80000100800 */
[----:B------:R-:W2:Y:S04]  /*227a0*/  LDL R14, [R1+0x110c] ;  /* 0x00110c00010e7983 */ /* 0x000ea80000100800 */
[----:B-1----:R-:W2:Y:S01]  /*227b0*/  LDL R11, [R1+0x1120] ;  /* 0x00112000010b7983 */ /* 0x002ea20000100800 */
[----:B0-----:R-:W-:-:S04]  /*227c0*/  @P1 LOP3.LUT R5, R5, R4, RZ, 0x3c, !PT ;  /* 0x0000000405051212 */ /* 0x001fc800078e3cff */
[----:B------:R-:W-:-:S04]  /*227d0*/  @P1 LOP3.LUT R4, R5, R4, RZ, 0x3c, !PT ;  /* 0x0000000405041212 */ /* 0x000fc800078e3cff */
[----:B------:R-:W-:-:S05]  /*227e0*/  @P1 LOP3.LUT R5, R5, R4, RZ, 0x3c, !PT ;  /* 0x0000000405051212 */ /* 0x000fca00078e3cff */
[----:B------:R4:W2:Y:S02]  /*227f0*/  @P1 LDG.E.U16 R45, desc[UR10][R4.64] ;  /* 0x0000000a042d1981 */ /* 0x0008a4000c1e1500 */
[----:B----4-:R-:W-:Y:S02]  /*22800*/  @P1 IMAD.MOV.U32 R4, RZ, RZ, R8 ;  /* 0x000000ffff041224 */ /* 0x010fe400078e0008 */
[----:B------:R-:W-:-:S05]  /*22810*/  @P1 IMAD.MOV.U32 R5, RZ, RZ, R9 ;  /* 0x000000ffff051224 */ /* 0x000fca00078e0009 */
[----:B------:R-:W4:Y:S04]  /*22820*/  @P1 LDG.E.U16 R0, desc[UR10][R4.64] ;  /* 0x0000000a04001981 */ /* 0x000f28000c1e1500 */
[----:B---3--:R0:W-:Y:S04]  /*22830*/  STL [R1+0x14], R10 ;  /* 0x0000140a01007387 */ /* 0x0081e80000100800 */
[----:B0-----:R-:W3:Y:S04]  /*22840*/  LDL R10, [R1+0x1110] ;  /* 0x00111000010a7983 */ /* 0x001ee80000100800 */
[----:B--2---:R0:W-:Y:S04]  /*22850*/  STL [R1+0x10], R45 ;  /* 0x0000102d01007387 */ /* 0x0041e80000100800 */
[----:B0-----:R-:W2:Y:S04]  /*22860*/  LDL.LU R45, [R1+0x36c0] ;  /* 0x0036c000012d7983 */ /* 0x001ea80000300800 */
[----:B------:R-:W2:Y:S04]  /*22870*/  LDL R9, [R1+0x1104] ;  /* 0x0011040001097983 */ /* 0x000ea80000100800 */
[----:B------:R-:W2:Y:S04]  /*22880*/  LDL R8, [R1+0x1108] ;  /* 0x0011080001087983 */ /* 0x000ea80000100800 */
[----:B----4-:R-:W-:Y:S04]  /*22890*/  STL [R1+0xc], R0 ;  /* 0x00000c0001007387 */ /* 0x010fe80000100800 */
[----:B------:R-:W4:Y:S01]  /*228a0*/  LDL R5, [R1+0x111c] ;  /* 0x00111c0001057983 */ /* 0x000f220000100800 */
[----:B------:R-:W-:Y:S01]  /*228b0*/  PRMT R6, RZ, 0x7610, R6 ;  /* 0x00007610ff067816 */ /* 0x000fe20000000006 */
[----:B------:R-:W-:Y:S01]  /*228c0*/  @P1 IMAD.MOV.U32 R4, RZ, RZ, R11 ;  /* 0x000000ffff041224 */ /* 0x000fe200078e000b */
[----:B------:R-:W-:-:S02]  /*228d0*/  PRMT R19, RZ, 0x7610, R19 ;  /* 0x00007610ff137816 */ /* 0x000fc40000000013 */
[----:B------:R-:W-:Y:S02]  /*228e0*/  PRMT R7, RZ, 0x7610, R7 ;  /* 0x00007610ff077816 */ /* 0x000fe40000000007 */
[----:B------:R-:W-:Y:S01]  /*228f0*/  PRMT R61, RZ, 0x7610, R61 ;  /* 0x00007610ff3d7816 */ /* 0x000fe2000000003d */
[----:B------:R-:W2:Y:S04]  /*22900*/  LDL R11, [R1+0x10fc] ;  /* 0x0010fc00010b7983 */ /* 0x000ea80000100800 */
[----:B----4-:R0:W4:Y:S02]  /*22910*/  @P1 LDG.E.U16 R6, desc[UR10][R4.64] ;  /* 0x0000000a04061981 */ /* 0x010124000c1e1500 */
[----:B0-----:R-:W-:Y:S02]  /*22920*/  @P1 IMAD.MOV.U32 R4, RZ, RZ, R28 ;  /* 0x000000ffff041224 */ /* 0x001fe400078e001c */
[----:B------:R-:W-:-:S05]  /*22930*/  @P1 IMAD.MOV.U32 R5, RZ, RZ, R29 ;  /* 0x000000ffff051224 */ /* 0x000fca00078e001d */
[----:B------:R3:W4:Y:S02]  /*22940*/  @P1 LDG.E.U16 R19, desc[UR10][R4.64] ;  /* 0x0000000a04131981 */ /* 0x000724000c1e1500 */
[----:B---3--:R-:W-:Y:S02]  /*22950*/  @P1 IMAD.MOV.U32 R4, RZ, RZ, R10 ;  /* 0x000000ffff041224 */ /* 0x008fe400078e000a */
[----:B------:R-:W-:-:S05]  /*22960*/  @P1 IMAD.MOV.U32 R5, RZ, RZ, R14 ;  /* 0x000000ffff051224 */ /* 0x000fca00078e000e */
[----:B------:R2:W3:Y:S02]  /*22970*/  @P1 LDG.E.U16 R7, desc[UR10][R4.64] ;  /* 0x0000000a04071981 */ /* 0x0004e4000c1e1500 */
[----:B--2---:R-:W-:Y:S02]  /*22980*/  @P1 IMAD.MOV.U32 R4, RZ, RZ, R8 ;  /* 0x000000ffff041224 */ /* 0x004fe400078e0008 */
[----:B------:R-:W-:-:S05]  /*22990*/  @P1 IMAD.MOV.U32 R5, RZ, RZ, R9 ;  /* 0x000000ffff051224 */ /* 0x000fca00078e0009 */
[----:B------:R-:W2:Y:S04]  /*229a0*/  @P1 LDG.E.U16 R61, desc[UR10][R4.64] ;  /* 0x0000000a043d1981 */ /* 0x000ea8000c1e1500 */
[----:B----4-:R0:W-:Y:S04]  /*229b0*/  STL [R1+0x8], R6 ;  /* 0x0000080601007387 */ /* 0x0101e80000100800 */
[----:B------:R-:W4:Y:S04]  /*229c0*/  LDL R10, [R1+0x10f4] ;  /* 0x0010f400010a7983 */ /* 0x000f280000100800 */
[----:B0-----:R-:W4:Y:S04]  /*229d0*/  LDL R6, [R1+0x1100] ;  /* 0x0011000001067983 */ /* 0x001f280000100800 */
[----:B---3--:R0:W-:Y:S04]  /*229e0*/  STL [R1], R7 ;  /* 0x0000000701007387 */ /* 0x0081e80000100800 */
[----:B------:R-:W3:Y:S04]  /*229f0*/  LDL R9, [R1+0x10ec] ;  /* 0x0010ec0001097983 */ /* 0x000ee80000100800 */
[----:B------:R-:W3:Y:S04]  /*22a00*/  LDL R8, [R1+0x10f0] ;  /* 0x0010f00001087983 */ /* 0x000ee80000100800 */
[----:B0-----:R-:W3:Y:S04]  /*22a10*/  LDL R7, [R1+0x10f8] ;  /* 0x0010f80001077983 */ /* 0x001ee80000100800 */
[----:B--2---:R-:W-:Y:S04]  /*22a20*/  STL [R1+0x3688], R61 ;  /* 0x0036883d01007387 */ /* 0x004fe80000100800 */
[----:B------:R0:W-:Y:S04]  /*22a30*/  STL [R1+0x4], R19 ;  /* 0x0000041301007387 */ /* 0x0001e80000100800 */
[----:B------:R-:W2:Y:S04]  /*22a40*/  LDL R14, [R1+0x10e8] ;  /* 0x0010e800010e7983 */ /* 0x000ea80000100800 */
[----:B0-----:R-:W2:Y:S01]  /*22a50*/  LDL R19, [R1+0x10e4] ;  /* 0x0010e40001137983 */ /* 0x001ea20000100800 */
[----:B------:R-:W-:-:S02]  /*22a60*/  ISETP.GT.AND P0, PT, R2, 0x36, PT ;  /* 0x000000360200780c */ /* 0x000fc40003f04270 */
[----:B------:R-:W-:Y:S02]  /*22a70*/  PRMT R60, RZ, 0x7610, R60 ;  /* 0x00007610ff3c7816 */ /* 0x000fe4000000003c */
[----:B------:R-:W-:-:S09]  /*22a80*/  PRMT R59, RZ, 0x7610, R59 ;  /* 0x00007610ff3b7816 */ /* 0x000fd2000000003b */
[----:B------:R-:W-:Y:S01]  /*22a90*/  @P0 IMAD.MOV.U32 R5, RZ, RZ, R11 ;  /* 0x000000ffff050224 */ /* 0x000fe200078e000b */
[----:B------:R-:W-:Y:S02]  /*22aa0*/  PRMT R58, RZ, 0x7610, R58 ;  /* 0x00007610ff3a7816 */ /* 0x000fe4000000003a */
[----:B------:R-:W-:Y:S01]  /*22ab0*/  PRMT R57, RZ, 0x7610, R57 ;  /* 0x00007610ff397816 */ /* 0x000fe20000000039 */
[----:B------:R-:W2:Y:S01]  /*22ac0*/  LDL R11, [R1+0x10dc] ;  /* 0x0010dc00010b7983 */ /* 0x000ea20000100800 */
[----:B----4-:R-:W-:-:S03]  /*22ad0*/  @P0 IMAD.MOV.U32 R4, RZ, RZ, R6 ;  /* 0x000000ffff040224 */ /* 0x010fc600078e0006 */
[----:B------:R-:W4:Y:S04]  /*22ae0*/  LDL R6, [R1+0x10e0] ;  /* 0x0010e00001067983 */ /* 0x000f280000100800 */
[----:B------:R0:W4:Y:S02]  /*22af0*/  @P0 LDG.E.U16 R60, desc[UR10][R4.64] ;  /* 0x0000000a043c0981 */ /* 0x000124000c1e1500 */
[----:B0-----:R-:W-:Y:S02]  /*22b00*/  @P0 IMAD.MOV.U32 R5, RZ, RZ, R10 ;  /* 0x000000ffff050224 */ /* 0x001fe400078e000a */
[----:B---3--:R-:W-:-:S05]  /*22b10*/  @P0 IMAD.MOV.U32 R4, RZ, RZ, R7 ;  /* 0x000000ffff040224 */ /* 0x008fca00078e0007 */
[----:B------:R0:W3:Y:S02]  /*22b20*/  @P0 LDG.E.U16 R59, desc[UR10][R4.64] ;  /* 0x0000000a043b0981 */ /* 0x0000e4000c1e1500 */
[----:B0-----:R-:W-:Y:S02]  /*22b30*/  @P0 IMAD.MOV.U32 R4, RZ, RZ, R8 ;  /* 0x000000ffff040224 */ /* 0x001fe400078e0008 */
[----:B------:R-:W-:-:S05]  /*22b40*/  @P0 IMAD.MOV.U32 R5, RZ, RZ, R9 ;  /* 0x000000ffff050224 */ /* 0x000fca00078e0009 */
[----:B------:R2:W3:Y:S02]  /*22b50*/  @P0 LDG.E.U16 R58, desc[UR10][R4.64] ;  /* 0x0000000a043a0981 */ /* 0x0004e4000c1e1500 */
[----:B--2---:R-:W-:Y:S02]  /*22b60*/  @P0 IMAD.MOV.U32 R4, RZ, RZ, R14 ;  /* 0x000000ffff040224 */ /* 0x004fe400078e000e */
[----:B------:R-:W-:-:S05]  /*22b70*/  @P0 IMAD.MOV.U32 R5, RZ, RZ, R19 ;  /* 0x000000ffff050224 */ /* 0x000fca00078e0013 */
[----:B------:R0:W2:Y:S01]  /*22b80*/  @P0 LDG.E.U16 R57, desc[UR10][R4.64] ;  /* 0x0000000a04390981 */ /* 0x0000a2000c1e1500 */
[----:B------:R-:W-:Y:S01]  /*22b90*/  PRMT R56, RZ, 0x7610, R56 ;  /* 0x00007610ff387816 */ /* 0x000fe20000000038 */
[----:B0-----:R-:W-:Y:S02]  /*22ba0*/  @P0 IMAD.MOV.U32 R5, RZ, RZ, R11 ;  /* 0x000000ffff050224 */ /* 0x001fe400078e000b */
[----:B----4-:R-:W-:Y:S04]  /*22bb0*/  STL [R1+0x3650], R60 ;  /* 0x0036503c01007387 */ /* 0x010fe80000100800 */
[----:B------:R-:W4:Y:S04]  /*22bc0*/  LDL R10, [R1+0x10d4] ;  /* 0x0010d400010a7983 */ /* 0x000f280000100800 */
[----:B------:R-:W4:Y:S01]  /*22bd0*/  LDL R7, [R1+0x10d8] ;  /* 0x0010d80001077983 */ /* 0x000f220000100800 */
[----:B------:R-:W-:-:S05]  /*22be0*/  @P0 IMAD.MOV.U32 R4, RZ, RZ, R6 ;  /* 0x000000ffff040224 */ /* 0x000fca00078e0006 */
[----:B------:R4:W4:Y:S04]  /*22bf0*/  @P0 LDG.E.U16 R56, desc[UR10][R4.64] ;  /* 0x0000000a04380981 */ /* 0x000928000c1e1500 */
[----:B---3--:R-:W-:Y:S04]  /*22c00*/  STL [R1+0x3654], R59 ;  /* 0x0036543b01007387 */ /* 0x008fe80000100800 */
[----:B------:R-:W3:Y:S04]  /*22c10*/  LDL R9, [R1+0x10cc] ;  /* 0x0010cc0001097983 */ /* 0x000ee80000100800 */
[----:B------:R-:W3:Y:S04]  /*22c20*/  LDL R8, [R1+0x10d0] ;  /* 0x0010d00001087983 */ /* 0x000ee80000100800 */
[----:B------:R-:W-:Y:S04]  /*22c30*/  STL [R1+0x3658], R58 ;  /* 0x0036583a01007387 */ /* 0x000fe80000100800 */
[----:B--2---:R-:W-:Y:S04]  /*22c40*/  STL [R1+0x365c], R57 ;  /* 0x00365c3901007387 */ /* 0x004fe80000100800 */
[----:B------:R-:W2:Y:S04]  /*22c50*/  LDL R19, [R1+0x10c4] ;  /* 0x0010c40001137983 */ /* 0x000ea80000100800 */
[----:B------:R-:W2:Y:S01]  /*22c60*/  LDL R6, [R1+0x10c8] ;  /* 0x0010c80001067983 */ /* 0x000ea20000100800 */
[----:B------:R-:W-:-:S02]  /*22c70*/  PRMT R55, RZ, 0x7610, R55 ;  /* 0x00007610ff377816 */ /* 0x000fc40000000037 */
[----:B------:R-:W-:Y:S02]  /*22c80*/  PRMT R54, RZ, 0x7610, R54 ;  /* 0x00007610ff367816 */ /* 0x000fe40000000036 */
[----:B------:R-:W-:Y:S01]  /*22c90*/  PRMT R53, RZ, 0x7610, R53 ;  /* 0x00007610ff357816 */ /* 0x000fe20000000035 */
[----:B----4-:R-:W-:Y:S02]  /*22ca0*/  @P0 IMAD.MOV.U32 R5, RZ, RZ, R10 ;  /* 0x000000ffff050224 */ /* 0x010fe400078e000a */
[----:B------:R-:W-:-:S05]  /*22cb0*/  @P0 IMAD.MOV.U32 R4, RZ, RZ, R7 ;  /* 0x000000ffff040224 */ /* 0x000fca00078e0007 */
[----:B------:R3:W4:Y:S04]  /*22cc0*/  @P0 LDG.E.U16 R55, desc[UR10][R4.64] ;  /* 0x0000000a04370981 */ /* 0x000728000c1e1500 */
[----:B------:R-:W-:Y:S04]  /*22cd0*/  STL [R1+0x3660], R56 ;  /* 0x0036603801007387 */ /* 0x000fe80000100800 */
[----:B------:R-:W4:Y:S04]  /*22ce0*/  LDL R14, [R1+0x10bc] ;  /* 0x0010bc00010e7983 */ /* 0x000f280000100800 */
[----:B------:R-:W4:Y:S01]  /*22cf0*/  LDL R7, [R1+0x10c0] ;  /* 0x0010c00001077983 */ /* 0x000f220000100800 */
[----:B---3--:R-:W-:-:S02]  /*22d00*/  @P0 IMAD.MOV.U32 R5, RZ, RZ, R9 ;  /* 0x000000ffff050224 */ /* 0x008fc400078e0009 */
[----:B------:R-:W-:-:S05]  /*22d10*/  @P0 IMAD.MOV.U32 R4, RZ, RZ, R8 ;  /* 0x000000ffff040224 */ /* 0x000fca00078e0008 */
[----:B------:R2:W3:Y:S02]  /*22d20*/  @P0 LDG.E.U16 R54, desc[UR10][R4.64] ;  /* 0x0000000a04360981 */ /* 0x0004e4000c1e1500 */
[----:B--2---:R-:W-:Y:S02]  /*22d30*/  @P0 IMAD.MOV.U32 R5, RZ, RZ, R19 ;  /* 0x000000ffff050224 */ /* 0x004fe400078e0013 */
[----:B------:R-:W-:-:S05]  /*22d40*/  @P0 IMAD.MOV.U32 R4, RZ, RZ, R6 ;  /* 0x000000ffff040224 */ /* 0x000fca00078e0006 */
[----:B------:R0:W2:Y:S01]  /*22d50*/  @P0 LDG.E.U16 R53, desc[UR10][R4.64] ;  /* 0x0000000a04350981 */ /* 0x0000a2000c1e1500 */
[----:B------:R-:W-:-:S03]  /*22d60*/  ISETP.GT.AND P1, PT, R2, 0x37, PT ;  /* 0x000000370200780c */ /* 0x000fc60003f24270 */
[----:B----4-:R-:W-:Y:S04]  /*22d70*/  STL [R1+0x3664], R55 ;  /* 0x0036643701007387 */ /* 0x010fe80000100800 */
[----:B------:R-:W4:Y:S04]  /*22d80*/  LDL R9, [R1+0x10b4] ;  /* 0x0010b40001097983 */ /* 0x000f280000100800 */
[----:B------:R-:W4:Y:S04]  /*22d90*/  LDL R8, [R1+0x10b8] ;  /* 0x0010b80001087983 */ /* 0x000f280000100800 */
[----:B------:R-:W4:Y:S04]  /*22da0*/  LDL R11, [R1+0x10ac] ;  /* 0x0010ac00010b7983 */ /* 0x000f280000100800 */
[----:B------:R-:W4:Y:S01]  /*22db0*/  LDL R10, [R1+0x10b0] ;  /* 0x0010b000010a7983 */ /* 0x000f220000100800 */
[----:B0-----:R-:W-:-:S02]  /*22dc0*/  @P1 IMAD.MOV.U32 R4, RZ, RZ, R7 ;  /* 0x000000ffff041224 */ /* 0x001fc400078e0007 */
[----:B------:R-:W-:Y:S01]  /*22dd0*/  @P1 IMAD.MOV.U32 R5, RZ, RZ, R14 ;  /* 0x000000ffff051224 */ /* 0x000fe200078e000e */
[----:B---3--:R-:W-:Y:S04]  /*22de0*/  STL [R1+0x3668], R54 ;  /* 0x0036683601007387 */ /* 0x008fe80000100800 */
[----:B------:R-:W3:Y:S04]  /*22df0*/  LDL R19, [R1+0x10a4] ;  /* 0x0010a40001137983 */ /* 0x000ee80000100800 */
[----:B------:R-:W3:Y:S04]  /*22e00*/  LDL R6, [R1+0x10a8] ;  /* 0x0010a80001067983 */ /* 0x000ee80000100800 */
[----:B--2---:R-:W-:Y:S04]  /*22e10*/  STL [R1+0x366c], R53 ;  /* 0x00366c3501007387 */ /* 0x004fe80000100800 */
[----:B------:R-:W2:Y:S04]  /*22e20*/  LDL R14, [R1+0x109c] ;  /* 0x00109c00010e7983 */ /* 0x000ea80000100800 */
[----:B------:R-:W2:Y:S01]  /*22e30*/  LDL R7, [R1+0x10a0] ;  /* 0x0010a00001077983 */ /* 0x000ea20000100800 */
[----:B------:R-:W-:-:S02]  /*22e40*/  PRMT R24, RZ, 0x7610, R24 ;  /* 0x00007610ff187816 */ /* 0x000fc40000000018 */
[----:B------:R-:W-:-:S04]  /*22e50*/  PRMT R21, RZ, 0x7610, R21 ;  /* 0x00007610ff157816 */ /* 0x000fc80000000015 */
[----:B------:R4:W2:Y:S01]  /*22e60*/  @P1 LDG.E.U16 R24, desc[UR10][R4.64] ;  /* 0x0000000a04181981 */ /* 0x0008a2000c1e1500 */
[----:B------:R-:W-:Y:S02]  /*22e70*/  PRMT R20, RZ, 0x7610, R20 ;  /* 0x00007610ff147816 */ /* 0x000fe40000000014 */
[----:B------:R-:W-:Y:S02]  /*22e80*/  PRMT R18, RZ, 0x7610, R18 ;  /* 0x00007610ff127816 */ /* 0x000fe40000000012 */
[----:B------:R-:W-:Y:S01]  /*22e90*/  PRMT R15, RZ, 0x7610, R15 ;  /* 0x00007610ff0f7816 */ /* 0x000fe2000000000f */
[----:B----4-:R-:W-:Y:S02]  /*22ea0*/  @P1 IMAD.MOV.U32 R5, RZ, RZ, R9 ;  /* 0x000000ffff051224 */ /* 0x010fe400078e0009 */
[----:B------:R-:W-:Y:S01]  /*22eb0*/  @P1 IMAD.MOV.U32 R4, RZ, RZ, R8 ;  /* 0x000000ffff041224 */ /* 0x000fe200078e0008 */
[----:B------:R-:W4:Y:S04]  /*22ec0*/  LDL R9, [R1+0x1094] ;  /* 0x0010940001097983 */ /* 0x000f280000100800 */
[----:B------:R-:W4:Y:S04]  /*22ed0*/  LDL R8, [R1+0x1098] ;  /* 0x0010980001087983 */ /* 0x000f280000100800 */
[----:B------:R0:W4:Y:S02]  /*22ee0*/  @P1 LDG.E.U16 R21, desc[UR10][R4.64] ;  /* 0x0000000a04151981 */ /* 0x000124000c1e1500 */
[----:B0-----:R-:W-:-:S02]  /*22ef0*/  @P1 IMAD.MOV.U32 R4, RZ, RZ, R10 ;  /* 0x000000ffff041224 */ /* 0x001fc400078e000a */
[----:B------:R-:W-:Y:S01]  /*22f00*/  @P1 IMAD.MOV.U32 R5, RZ, RZ, R11 ;  /* 0x000000ffff051224 */ /* 0x000fe200078e000b */
[----:B------:R-:W4:Y:S04]  /*22f10*/  LDL R10, [R1+0x1090] ;  /* 0x00109000010a7983 */ /* 0x000f280000100800 */
[----:B------:R-:W4:Y:S04]  /*22f20*/  LDL R11, [R1+0x108c] ;  /* 0x00108c00010b7983 */ /* 0x000f280000100800 */
[----:B------:R3:W4:Y:S02]  /*22f30*/  @P1 LDG.E.U16 R20, desc[UR10][R4.64] ;  /* 0x0000000a04141981 */ /* 0x000724000c1e1500 */
[----:B---3--:R-:W-:-:S02]  /*22f40*/  @P1 IMAD.MOV.U32 R5, RZ, RZ, R19 ;  /* 0x000000ffff051224 */ /* 0x008fc400078e0013 */
[----:B------:R-:W-:Y:S02]  /*22f50*/  @P1 IMAD.MOV.U32 R4, RZ, RZ, R6 ;  /* 0x000000ffff041224 */ /* 0x000fe400078e0006 */
[----:B------:R-:W3:Y:S04]  /*22f60*/  LDL R6, [R1+0x1088] ;  /* 0x0010880001067983 */ /* 0x000ee80000100800 */
[----:B------:R2:W3:Y:S02]  /*22f70*/  @P1 LDG.E.U16 R18, desc[UR10][R4.64] ;  /* 0x0000000a04121981 */ /* 0x0004e4000c1e1500 */
[----:B--2---:R-:W-:Y:S02]  /*22f80*/  @P1 IMAD.MOV.U32 R5, RZ, RZ, R14 ;  /* 0x000000ffff051224 */ /* 0x004fe400078e000e */
[----:B------:R-:W-:Y:S01]  /*22f90*/  @P1 IMAD.MOV.U32 R4, RZ, RZ, R7 ;  /* 0x000000ffff041224 */ /* 0x000fe200078e0007 */
[----:B------:R-:W2:Y:S04]  /*22fa0*/  LDL R14, [R1+0x1080] ;  /* 0x00108000010e7983 */ /* 0x000ea80000100800 */
[----:B------:R-:W2:Y:S04]  /*22fb0*/  LDL R7, [R1+0x1084] ;  /* 0x0010840001077983 */ /* 0x000ea80000100800 */
[----:B------:R-:W4:Y:S01]  /*22fc0*/  @P1 LDG.E.U16 R15, desc[UR10][R4.64] ;  /* 0x0000000a040f1981 */ /* 0x000f22000c1e1500 */
[----:B------:R-:W-:-:S02]  /*22fd0*/  PRMT R12, RZ, 0x7610, R12 ;  /* 0x00007610ff0c7816 */ /* 0x000fc4000000000c */
[----:B------:R-:W-:Y:S02]  /*22fe0*/  PRMT R13, RZ, 0x7610, R13 ;  /* 0x00007610ff0d7816 */ /* 0x000fe4000000000d */
[----:B------:R-:W-:Y:S02]  /*22ff0*/  ISETP.GT.AND P0, PT, R2, 0x38, PT ;  /* 0x000000380200780c */ /* 0x000fe40003f04270 */
[----:B------:R-:W-:Y:S01]  /*23000*/  PRMT R16, RZ, 0x7610, R16 ;  /* 0x00007610ff107816 */ /* 0x000fe20000000010 */
[----:B----4-:R0:W-:Y:S04]  /*23010*/  STL [R1+0x28c], R15 ;  /* 0x00028c0f01007387 */ /* 0x0101e80000100800 */
[----:B0-----:R-:W4:Y:S01]  /*23020*/  LDL R15, [R1+0x107c] ;  /* 0x00107c00010f7983 */ /* 0x001f220000100800 */
[----:B------:R-:W-:-:S02]  /*23030*/  @P1 IMAD.MOV.U32 R4, RZ, RZ, R8 ;  /* 0x000000ffff041224 */ /* 0x000fc400078e0008 */
[----:B------:R-:W-:Y:S01]  /*23040*/  @P1 IMAD.MOV.U32 R5, RZ, RZ, R9 ;  /* 0x000000ffff051224 */ /* 0x000fe200078e0009 */
[----:B------:R-:W-:Y:S01]  /*23050*/  PRMT R52, RZ, 0x7610, R52 ;  /* 0x00007610ff347816 */ /* 0x000fe20000000034 */
[----:B------:R-:W4:Y:S04]  /*23060*/  LDL R9, [R1+0x1074] ;  /* 0x0010740001097983 */ /* 0x000f280000100800 */
[----:B------:R0:W4:Y:S04]  /*23070*/  @P1 LDG.E.U16 R12, desc[UR10][R4.64] ;  /* 0x0000000a040c1981 */ /* 0x000128000c1e1500 */
[----:B------:R-:W4:Y:S01]  /*23080*/  LDL R8, [R1+0x1078] ;  /* 0x0010780001087983 */ /* 0x000f220000100800 */
[----:B0-----:R-:W-:-:S02]  /*23090*/  @P1 IMAD.MOV.U32 R4, RZ, RZ, R10 ;  /* 0x000000ffff041224 */ /* 0x001fc400078e000a */
[----:B------:R-:W-:Y:S01]  /*230a0*/  @P1 IMAD.MOV.U32 R5, RZ, RZ, R11 ;  /* 0x000000ffff051224 */ /* 0x000fe200078e000b */
[----:B------:R-:W4:Y:S04]  /*230b0*/  LDL R10, [R1+0x1070] ;  /* 0x00107000010a7983 */ /* 0x000f280000100800 */
[----:B------:R-:W4:Y:S04]  /*230c0*/  LDL R11, [R1+0x106c] ;  /* 0x00106c00010b7983 */ /* 0x000f280000100800 */
[----:B------:R3:W4:Y:S02]  /*230d0*/  @P1 LDG.E.U16 R13, desc[UR10][R4.64] ;  /* 0x0000000a040d1981 */ /* 0x000724000c1e1500 */
[----:B---3--:R-:W-:-:S02]  /*230e0*/  @P1 IMAD.MOV.U32 R4, RZ, RZ, R6 ;  /* 0x000000ffff041224 */ /* 0x008fc400078e0006 */
[----:B--2---:R-:W-:-:S05]  /*230f0*/  @P1 IMAD.MOV.U32 R5, RZ, RZ, R7 ;  /* 0x000000ffff051224 */ /* 0x004fca00078e0007 */
[----:B------:R0:W2:Y:S02]  /*23100*/  @P1 LDG.E.U16 R16, desc[UR10][R4.64] ;  /* 0x0000000a04101981 */ /* 0x0000a4000c1e1500 */
[----:B0-----:R-:W-:Y:S02]  /*23110*/  @P0 IMAD.MOV.U32 R4, RZ, RZ, R14 ;  /* 0x000000ffff040224 */ /* 0x001fe400078e000e */
[----:B----4-:R-:W-:-:S05]  /*23120*/  @P0 IMAD.MOV.U32 R5, RZ, RZ, R15 ;  /* 0x000000ffff050224 */ /* 0x010fca00078e000f */
[----:B------:R0:W3:Y:S04]  /*23130*/  @P0 LDG.E.U16 R52, desc[UR10][R4.64] ;  /* 0x0000000a04340981 */ /* 0x0000e8000c1e1500 */
[----:B------:R1:W-:Y:S04]  /*23140*/  STL [R1+0x284], R12 ;  /* 0x0002840c01007387 */ /* 0x0003e80000100800 */
[----:B------:R-:W-:Y:S04]  /*23150*/  STL [R1+0x2ac], R24 ;  /* 0x0002ac1801007387 */ /* 0x000fe80000100800 */
[----:B-1----:R-:W4:Y:S04]  /*23160*/  LDL R12, [R1+0x1068] ;  /* 0x00106800010c7983 */ /* 0x002f280000100800 */
[----:B------:R-:W-:Y:S04]  /*23170*/  STL [R1+0x2a4], R21 ;  /* 0x0002a41501007387 */ /* 0x000fe80000100800 */
[----:B------:R1:W-:Y:S04]  /*23180*/  STL [R1+0x280], R13 ;  /* 0x0002800d01007387 */ /* 0x0003e80000100800 */
[----:B------:R-:W2:Y:S04]  /*23190*/  LDL R7, [R1+0x105c] ;  /* 0x00105c0001077983 */ /* 0x000ea80000100800 */
[----:B------:R-:W2:Y:S04]  /*231a0*/  LDL R6, [R1+0x1060] ;  /* 0x0010600001067983 */ /* 0x000ea80000100800 */
[----:B-1----:R-:W2:Y:S04]  /*231b0*/  LDL R13, [R1+0x1064] ;  /* 0x00106400010d7983 */ /* 0x002ea80000100800 */
[----:B------:R-:W-:Y:S04]  /*231c0*/  STL [R1+0x29c], R20 ;  /* 0x00029c1401007387 */ /* 0x000fe80000100800 */
[----:B------:R-:W2:Y:S04]  /*231d0*/  LDL R15, [R1+0x1054] ;  /* 0x00105400010f7983 */ /* 0x000ea80000100800 */
[----:B------:R-:W2:Y:S04]  /*231e0*/  LDL R14, [R1+0x1058] ;  /* 0x00105800010e7983 */ /* 0x000ea80000100800 */
[----:B------:R-:W-:Y:S01]  /*231f0*/  STL [R1+0x294], R18 ;  /* 0x0002941201007387 */ /* 0x000fe20000100800 */
[----:B0-----:R-:W-:-:S02]  /*23200*/  @P0 IMAD.MOV.U32 R4, RZ, RZ, R8 ;  /* 0x000000ffff040224 */ /* 0x001fc400078e0008 */
[----:B------:R-:W-:Y:S01]  /*23210*/  @P0 IMAD.MOV.U32 R5, RZ, RZ, R9 ;  /* 0x000000ffff050224 */ /* 0x000fe200078e0009 */
[----:B------:R-:W-:Y:S02]  /*23220*/  PRMT R51, RZ, 0x7610, R51 ;  /* 0x00007610ff337816 */ /* 0x000fe40000000033 */
[----:B------:R-:W-:-:S04]  /*23230*/  PRMT R50, RZ, 0x7610, R50 ;  /* 0x00007610ff327816 */ /* 0x000fc80000000032 */
[----:B------:R0:W2:Y:S04]  /*23240*/  @P0 LDG.E.U16 R51, desc[UR10][R4.64] ;  /* 0x0000000a04330981 */ /* 0x0000a8000c1e1500 */
[----:B---3--:R-:W-:Y:S04]  /*23250*/  STL [R1+0x368c], R52 ;  /* 0x00368c3401007387 */ /* 0x008fe80000100800 */
[----:B------:R-:W3:Y:S04]  /*23260*/  LDL R9, [R1+0x104c] ;  /* 0x00104c0001097983 */ /* 0x000ee80000100800 */
[----:B------:R-:W3:Y:S01]  /*23270*/  LDL R8, [R1+0x1050] ;  /* 0x0010500001087983 */ /* 0x000ee20000100800 */
[----:B0-----:R-:W-:-:S02]  /*23280*/  @P0 IMAD.MOV.U32 R4, RZ, RZ, R10 ;  /* 0x000000ffff040224 */ /* 0x001fc400078e000a */
[----:B------:R-:W-:Y:S01]  /*23290*/  @P0 IMAD.MOV.U32 R5, RZ, RZ, R11 ;  /* 0x000000ffff050224 */ /* 0x000fe200078e000b */
[----:B------:R-:W-:-:S04]  /*232a0*/  PRMT R49, RZ, 0x7610, R49 ;  /* 0x00007610ff317816 */ /* 0x000fc80000000031 */
[----:B------:R4:W3:Y:S01]  /*232b0*/  @P0 LDG.E.U16 R50, desc[UR10][R4.64] ;  /* 0x0000000a04320981 */ /* 0x0008e2000c1e1500 */
[----:B------:R-:W-:Y:S01]  /*232c0*/  PRMT R48, RZ, 0x7610, R48 ;  /* 0x00007610ff307816 */ /* 0x000fe20000000030 */
[----:B----4-:R-:W-:Y:S02]  /*232d0*/  @P0 IMAD.MOV.U32 R4, RZ, RZ, R12 ;  /* 0x000000ffff040224 */ /* 0x010fe400078e000c */
[----:B--2---:R-:W-:-:S05]  /*232e0*/  @P0 IMAD.MOV.U32 R5, RZ, RZ, R13 ;  /* 0x000000ffff050224 */ /* 0x004fca00078e000d */
[----:B------:R0:W2:Y:S01]  /*232f0*/  @P0 LDG.E.U16 R49, desc[UR10][R4.64] ;  /* 0x0000000a04310981 */ /* 0x0000a2000c1e1500 */
[----:B------:R-:W-:Y:S01]  /*23300*/  PRMT R47, RZ, 0x7610, R47 ;  /* 0x00007610ff2f7816 */ /* 0x000fe2000000002f */
[----:B0-----:R-:W-:Y:S02]  /*23310*/  @P0 IMAD.MOV.U32 R4, RZ, RZ, R6 ;  /* 0x000000ffff040224 */ /* 0x001fe400078e0006 */
[----:B------:R-:W-:-:S05]  /*23320*/  @P0 IMAD.MOV.U32 R5, RZ, RZ, R7 ;  /* 0x000000ffff050224 */ /* 0x000fca00078e0007 */
[----:B------:R0:W4:Y:S01]  /*23330*/  @P0 LDG.E.U16 R48, desc[UR10][R4.64] ;  /* 0x0000000a04300981 */ /* 0x000122000c1e1500 */
[----:B------:R-:W-:Y:S01]  /*23340*/  PRMT R46, RZ, 0x7610, R46 ;  /* 0x00007610ff2e7816 */ /* 0x000fe2000000002e */
[----:B0-----:R-:W-:Y:S02]  /*23350*/  @P0 IMAD.MOV.U32 R4, RZ, RZ, R14 ;  /* 0x000000ffff040224 */ /* 0x001fe400078e000e */
[----:B------:R-:W-:-:S05]  /*23360*/  @P0 IMAD.MOV.U32 R5, RZ, RZ, R15 ;  /* 0x000000ffff050224 */ /* 0x000fca00078e000f */
[----:B------:R3:W4:Y:S02]  /*23370*/  @P0 LDG.E.U16 R47, desc[UR10][R4.64] ;  /* 0x0000000a042f0981 */ /* 0x000724000c1e1500 */
[----:B---3--:R-:W-:Y:S02]  /*23380*/  @P0 IMAD.MOV.U32 R5, RZ, RZ, R9 ;  /* 0x000000ffff050224 */ /* 0x008fe400078e0009 */
[----:B------:R-:W-:-:S05]  /*23390*/  @P0 IMAD.MOV.U32 R4, RZ, RZ, R8 ;  /* 0x000000ffff040224 */ /* 0x000fca00078e0008 */
[----:B------:R-:W3:Y:S04]  /*233a0*/  @P0 LDG.E.U16 R46, desc[UR10][R4.64] ;  /* 0x0000000a042e0981 */ /* 0x000ee8000c1e1500 */
[----:B------:R-:W-:Y:S04]  /*233b0*/  STL [R1+0x3690], R51 ;  /* 0x0036903301007387 */ /* 0x000fe80000100800 */
[----:B------:R-:W3:Y:S04]  /*233c0*/  LDL R11, [R1+0x1044] ;  /* 0x00104400010b7983 */ /* 0x000ee80000100800 */
[----:B------:R-:W3:Y:S04]  /*233d0*/  LDL R10, [R1+0x1048] ;  /* 0x00104800010a7983 */ /* 0x000ee80000100800 */
[----:B------:R-:W-:Y:S04]  /*233e0*/  STL [R1+0x3694], R50 ;  /* 0x0036943201007387 */ /* 0x000fe80000100800 */
[----:B------:R-:W3:Y:S04]  /*233f0*/  LDL R13, [R1+0x103c] ;  /* 0x00103c00010d7983 */ /* 0x000ee80000100800 */
[----:B------:R-:W3:Y:S04]  /*23400*/  LDL R12, [R1+0x1040] ;  /* 0x00104000010c7983 */ /* 0x000ee80000100800 */
[----:B--2---:R-:W-:Y:S04]  /*23410*/  STL [R1+0x3698], R49 ;  /* 0x0036983101007387 */ /* 0x004fe80000100800 */
[----:B------:R-:W2:Y:S04]  /*23420*/  LDL R7, [R1+0x1034] ;  /* 0x0010340001077983 */ /* 0x000ea80000100800 */
[----:B------:R-:W2:Y:S04]  /*23430*/  LDL R6, [R1+0x1038] ;  /* 0x0010380001067983 */ /* 0x000ea80000100800 */
[----:B----4-:R-:W-:Y:S04]  /*23440*/  STL [R1+0x369c], R48 ;  /* 0x00369c3001007387 */ /* 0x010fe80000100800 */
[----:B------:R0:W-:Y:S04]  /*23450*/  STL [R1+0x27c], R16 ;  /* 0x00027c1001007387 */ /* 0x0001e80000100800 */
[----:B------:R-:W4:Y:S04]  /*23460*/  LDL R15, [R1+0x102c] ;  /* 0x00102c00010f7983 */ /* 0x000f280000100800 */
[----:B------:R-:W4:Y:S04]  /*23470*/  LDL R14, [R1+0x1030] ;  /* 0x00103000010e7983 */ /* 0x000f280000100800 */
[----:B------:R-:W-:Y:S04]  /*23480*/  STL [R1+0x36a0], R47 ;  /* 0x0036a02f01007387 */ /* 0x000fe80000100800 */
[----:B------:R-:W4:Y:S04]  /*23490*/  LDL R9, [R1+0x1024] ;  /* 0x0010240001097983 */ /* 0x000f280000100800 */
[----:B------:R-:W4:Y:S04]  /*234a0*/  LDL R8, [R1+0x1028] ;  /* 0x0010280001087983 */ /* 0x000f280000100800 */
[----:B0-----:R-:W4:Y:S04]  /*234b0*/  LDL R16, [R1+0x1020] ;  /* 0x0010200001107983 */ /* 0x001f280000100800 */
[----:B---3--:R-:W-:Y:S04]  /*234c0*/  STL [R1+0x36a4], R46 ;  /* 0x0036a42e01007387 */ /* 0x008fe80000100800 */
[----:B------:R-:W3:Y:S01]  /*234d0*/  LDL R18, [R1+0x101c] ;  /* 0x00101c0001127983 */ /* 0x000ee20000100800 */
[----:B------:R-:W-:-:S02]  /*234e0*/  ISETP.GT.AND P1, PT, R2, 0x39, PT ;  /* 0x000000390200780c */ /* 0x000fc40003f24270 */
[----:B------:R-:W-:Y:S01]  /*234f0*/  PRMT R44, RZ, 0x7610, R44 ;  /* 0x00007610ff2c7816 */ /* 0x000fe2000000002c */
[----:B------:R-:W-:Y:S02]  /*23500*/  @P0 IMAD.MOV.U32 R4, RZ, RZ, R10 ;  /* 0x000000ffff040224 */ /* 0x000fe400078e000a */
[----:B------:R-:W-:Y:S01]  /*23510*/  @P0 IMAD.MOV.U32 R5, RZ, RZ, R11 ;  /* 0x000000ffff050224 */ /* 0x000fe200078e000b */
[----:B------:R-:W-:Y:S02]  /*23520*/  PRMT R42, RZ, 0x7610, R42 ;  /* 0x00007610ff2a7816 */ /* 0x000fe4000000002a */
[----:B------:R-:W-:Y:S02]  /*23530*/  PRMT R40, RZ, 0x7610, R40 ;  /* 0x00007610ff287816 */ /* 0x000fe40000000028 */
[----:B------:R-:W-:Y:S02]  /*23540*/  PRMT R38, RZ, 0x7610, R38 ;  /* 0x00007610ff267816 */ /* 0x000fe40000000026 */
[----:B------:R-:W-:Y:S01]  /*23550*/  PRMT R36, RZ, 0x7610, R36 ;  /* 0x00007610ff247816 */ /* 0x000fe20000000024 */
[----:B------:R0:W3:Y:S01]  /*23560*/  @P0 LDG.E.U16 R44, desc[UR10][R4.64] ;  /* 0x0000000a042c0981 */ /* 0x0000e2000c1e1500 */
[----:B------:R-:W-:-:S03]  /*23570*/  PRMT R34, RZ, 0x7610, R34 ;  /* 0x00007610ff227816 */ /* 0x000fc60000000022 */
[----:B------:R-:W3:Y:S04]  /*23580*/  LDL R11, [R1+0x1014] ;  /* 0x00101400010b7983 */ /* 0x000ee80000100800 */
[----:B------:R-:W3:Y:S01]  /*23590*/  LDL R10, [R1+0x1018] ;  /* 0x00101800010a7983 */ /* 0x000ee20000100800 */
[----:B0-----:R-:W-:Y:S02]  /*235a0*/  @P1 IMAD.MOV.U32 R4, RZ, RZ, R12 ;  /* 0x000000ffff041224 */ /* 0x001fe400078e000c */
[----:B------:R-:W-:-:S05]  /*235b0*/  @P1 IMAD.MOV.U32 R5, RZ, RZ, R13 ;  /* 0x000000ffff051224 */ /* 0x000fca00078e000d */
[----:B------:R2:W3:Y:S02]  /*235c0*/  @P1 LDG.E.U16 R42, desc[UR10][R4.64] ;  /* 0x0000000a042a1981 */ /* 0x0004e4000c1e1500 */
[----:B--2---:R-:W-:Y:S02]  /*235d0*/  @P1 IMAD.MOV.U32 R4, RZ, RZ, R6 ;  /* 0x000000ffff041224 */ /* 0x004fe400078e0006 */
[----:B------:R-:W-:-:S05]  /*235e0*/  @P1 IMAD.MOV.U32 R5, RZ, RZ, R7 ;  /* 0x000000ffff051224 */ /* 0x000fca00078e0007 */
[----:B------:R4:W2:Y:S02]  /*235f0*/  @P1 LDG.E.U16 R40, desc[UR10][R4.64] ;  /* 0x0000000a04281981 */ /* 0x0008a4000c1e1500 */
[----:B----4-:R-:W-:Y:S02]  /*23600*/  @P1 IMAD.MOV.U32 R4, RZ, RZ, R14 ;  /* 0x000000ffff041224 */ /* 0x010fe400078e000e */
[----:B------:R-:W-:-:S05]  /*23610*/  @P1 IMAD.MOV.U32 R5, RZ, RZ, R15 ;  /* 0x000000ffff051224 */ /* 0x000fca00078e000f */
[----:B------:R0:W4:Y:S02]  /*23620*/  @P1 LDG.E.U16 R38, desc[UR10][R4.64] ;  /* 0x0000000a04261981 */ /* 0x000124000c1e1500 */
[----:B0-----:R-:W-:Y:S02]  /*23630*/  @P1 IMAD.MOV.U32 R4, RZ, RZ, R8 ;  /* 0x000000ffff041224 */ /* 0x001fe400078e0008 */
[----:B------:R-:W-:-:S05]  /*23640*/  @P1 IMAD.MOV.U32 R5, RZ, RZ, R9 ;  /* 0x000000ffff051224 */ /* 0x000fca00078e0009 */
[----:B------:R0:W4:Y:S02]  /*23650*/  @P1 LDG.E.U16 R36, desc[UR10][R4.64] ;  /* 0x0000000a04241981 */ /* 0x000124000c1e1500 */
[----:B0-----:R-:W-:Y:S02]  /*23660*/  @P1 IMAD.MOV.U32 R4, RZ, RZ, R16 ;  /* 0x000000ffff041224 */ /* 0x001fe400078e0010 */
[----:B---3--:R-:W-:-:S05]  /*23670*/  @P1 IMAD.MOV.U32 R5, RZ, RZ, R18 ;  /* 0x000000ffff051224 */ /* 0x008fca00078e0012 */
        /* <DEDUP_REMOVED lines=11> */
[----:B------:R-:W4:Y:S04]  /*23730*/  LDL R9, [R1+0xff4] ;  /* 0x000ff40001097983 */ /* 0x000f280000100800 */
[----:B------:R-:W4:Y:S04]  /*23740*/  LDL R8, [R1+0xff8] ;  /* 0x000ff80001087983 */ /* 0x000f280000100800 */
[----:B------:R-:W-:Y:S04]  /*23750*/  STL [R1+0x36b8], R36 ;  /* 0x0036b82401007387 */ /* 0x000fe80000100800 */
[----:B------:R-:W4:Y:S04]  /*23760*/  LDL R20, [R1+0xff0] ;  /* 0x000ff00001147983 */ /* 0x000f280000100800 */
[----:B---3--:R-:W-:Y:S04]  /*23770*/  STL [R1+0x36bc], R34 ;  /* 0x0036bc2201007387 */ /* 0x008fe80000100800 */
[----:B------:R-:W3:Y:S01]  /*23780*/  LDL R21, [R1+0xfec] ;  /* 0x000fec0001157983 */ /* 0x000ee20000100800 */
[----:B------:R-:W-:Y:S01]  /*23790*/  PRMT R32, RZ, 0x7610, R32 ;  /* 0x00007610ff207816 */ /* 0x000fe20000000020 */
[----:B------:R-:W-:-:S02]  /*237a0*/  @P1 IMAD.MOV.U32 R4, RZ, RZ, R10 ;  /* 0x000000ffff041224 */ /* 0x000fc400078e000a */
[----:B------:R-:W-:Y:S01]  /*237b0*/  @P1 IMAD.MOV.U32 R5, RZ, RZ, R11 ;  /* 0x000000ffff051224 */ /* 0x000fe200078e000b */
[----:B------:R-:W-:Y:S02]  /*237c0*/  PRMT R3, RZ, 0x7610, R3 ;  /* 0x00007610ff037816 */ /* 0x000fe40000000003 */
[----:B------:R-:W-:Y:S01]  /*237d0*/  ISETP.GT.AND P0, PT, R2, 0x3a, PT ;  /* 0x0000003a0200780c */ /* 0x000fe20003f04270 */
[----:B------:R-:W3:Y:S04]  /*237e0*/  LDL R11, [R1+0xfe4] ;  /* 0x000fe400010b7983 */ /* 0x000ee80000100800 */
[----:B------:R0:W3:Y:S04]  /*237f0*/  @P1 LDG.E.U16 R32, desc[UR10][R4.64] ;  /* 0x0000000a04201981 */ /* 0x0000e8000c1e1500 */
[----:B------:R-:W3:Y:S04]  /*23800*/  LDL R10, [R1+0xfe8] ;  /* 0x000fe800010a7983 */ /* 0x000ee80000100800 */
[----:B------:R-:W3:Y:S04]  /*23810*/  LDL R16, [R1+0xfe0] ;  /* 0x000fe00001107983 */ /* 0x000ee80000100800 */
[----:B------:R-:W3:Y:S04]  /*23820*/  LDL R24, [R1+0xfdc] ;  /* 0x000fdc0001187983 */ /* 0x000ee80000100800 */
[----:B------:R-:W3:Y:S01]  /*23830*/  LDL R18, [R1+0xfd0] ;  /* 0x000fd00001127983 */ /* 0x000ee20000100800 */
[----:B0-----:R-:W-:-:S02]  /*23840*/  @P1 IMAD.MOV.U32 R4, RZ, RZ, R12 ;  /* 0x000000ffff041224 */ /* 0x001fc400078e000c */
[----:B------:R-:W-:Y:S01]  /*23850*/  @P1 IMAD.MOV.U32 R5, RZ, RZ, R13 ;  /* 0x000000ffff051224 */ /* 0x000fe200078e000d */
[----:B------:R-:W3:Y:S04]  /*23860*/  LDL R12, [R1+0xfd8] ;  /* 0x000fd800010c7983 */ /* 0x000ee80000100800 */
[----:B------:R-:W3:Y:S04]  /*23870*/  LDL R13, [R1+0xfd4] ;  /* 0x000fd400010d7983 */ /* 0x000ee80000100800 */
[----:B------:R0:W3:Y:S02]  /*23880*/  @P1 LDG.E.U16 R3, desc[UR10][R4.64] ;  /* 0x0000000a04031981 */ /* 0x0000e4000c1e1500 */
[----:B0-----:R-:W-:-:S02]  /*23890*/  PRMT R4, RZ, 0x7610, R4 ;  /* 0x00007610ff047816 */ /* 0x001fc40000000004 */
[----:B------:R-:W-:-:S04]  /*238a0*/  PRMT R5, RZ, 0x7610, R5 ;  /* 0x00007610ff057816 */ /* 0x000fc80000000005 */
[----:B------:R2:W3:Y:S02]  /*238b0*/  @P1 LDG.E.U16 R4, desc[UR10][R6.64] ;  /* 0x0000000a06041981 */ /* 0x0004e4000c1e1500 */
[----:B--2---:R-:W-:Y:S02]  /*238c0*/  @P0 IMAD.MOV.U32 R6, RZ, RZ, R14 ;  /* 0x000000ffff060224 */ /* 0x004fe400078e000e */
[----:B------:R-:W-:-:S05]  /*238d0*/  @P0 IMAD.MOV.U32 R7, RZ, RZ, R15 ;  /* 0x000000ffff070224 */ /* 0x000fca00078e000f */
[----:B------:R0:W2:Y:S02]  /*238e0*/  @P0 LDG.E.U16 R5, desc[UR10][R6.64] ;  /* 0x0000000a06050981 */ /* 0x0000a4000c1e1500 */
[----:B0-----:R-:W-:Y:S02]  /*238f0*/  PRMT R6, RZ, 0x7610, R6 ;  /* 0x00007610ff067816 */ /* 0x001fe40000000006 */
[----:B------:R-:W-:-:S04]  /*23900*/  PRMT R7, RZ, 0x7610, R7 ;  /* 0x00007610ff077816 */ /* 0x000fc80000000007 */
[----:B----4-:R0:W4:Y:S02]  /*23910*/  @P0 LDG.E.U16 R6, desc[UR10][R8.64] ;  /* 0x0000000a08060981 */ /* 0x010124000c1e1500 */
[----:B0-----:R-:W-:Y:S02]  /*23920*/  @P0 IMAD.MOV.U32 R8, RZ, RZ, R20 ;  /* 0x000000ffff080224 */ /* 0x001fe400078e0014 */
[----:B---3--:R-:W-:-:S05]  /*23930*/  @P0 IMAD.MOV.U32 R9, RZ, RZ, R21 ;  /* 0x000000ffff090224 */ /* 0x008fca00078e0015 */
[----:B------:R0:W3:Y:S02]  /*23940*/  @P0 LDG.E.U16 R7, desc[UR10][R8.64] ;  /* 0x0000000a08070981 */ /* 0x0000e4000c1e1500 */
[----:B0-----:R-:W-:Y:S02]  /*23950*/  PRMT R8, RZ, 0x7610, R8 ;  /* 0x00007610ff087816 */ /* 0x001fe40000000008 */
[----:B------:R-:W-:-:S04]  /*23960*/  PRMT R9, RZ, 0x7610, R9 ;  /* 0x00007610ff097816 */ /* 0x000fc80000000009 */
[----:B------:R0:W3:Y:S02]  /*23970*/  @P0 LDG.E.U16 R8, desc[UR10][R10.64] ;  /* 0x0000000a0a080981 */ /* 0x0000e4000c1e1500 */
[----:B0-----:R-:W-:Y:S02]  /*23980*/  @P0 IMAD.MOV.U32 R10, RZ, RZ, R16 ;  /* 0x000000ffff0a0224 */ /* 0x001fe400078e0010 */
[----:B------:R-:W-:-:S05]  /*23990*/  @P0 IMAD.MOV.U32 R11, RZ, RZ, R24 ;  /* 0x000000ffff0b0224 */ /* 0x000fca00078e0018 */
[----:B------:R0:W3:Y:S04]  /*239a0*/  @P0 LDG.E.U16 R9, desc[UR10][R10.64] ;  /* 0x0000000a0a090981 */ /* 0x0000e8000c1e1500 */
[----:B--2---:R-:W-:Y:S04]  /*239b0*/  STL [R1+0x3670], R5 ;  /* 0x0036700501007387 */ /* 0x004fe80000100800 */
[----:B------:R-:W2:Y:S01]  /*239c0*/  LDL R19, [R1+0xfcc] ;  /* 0x000fcc0001137983 */ /* 0x000ea20000100800 */
[----:B0-----:R-:W-:-:S03]  /*239d0*/  PRMT R10, RZ, 0x7610, R10 ;  /* 0x00007610ff0a7816 */ /* 0x001fc6000000000a */
[----:B------:R-:W2:Y:S04]  /*239e0*/  LDL R15, [R1+0xfc4] ;  /* 0x000fc400010f7983 */ /* 0x000ea80000100800 */
[----:B------:R-:W2:Y:S04]  /*239f0*/  LDL R14, [R1+0xfc8] ;  /* 0x000fc800010e7983 */ /* 0x000ea80000100800 */
[----:B------:R0:W2:Y:S04]  /*23a00*/  @P0 LDG.E.U16 R10, desc[UR10][R12.64] ;  /* 0x0000000a0c0a0981 */ /* 0x0000a8000c1e1500 */
[----:B----4-:R1:W-:Y:S04]  /*23a10*/  STL [R1+0x3674], R6 ;  /* 0x0036740601007387 */ /* 0x0103e80000100800 */
[----:B------:R-:W4:Y:S04]  /*23a20*/  LDL R20, [R1+0x1e44] ;  /* 0x001e440001147983 */ /* 0x000f280000100800 */
[----:B---3--:R3:W-:Y:S04]  /*23a30*/  STL [R1+0x3678], R7 ;  /* 0x0036780701007387 */ /* 0x0087e80000100800 */
[----:B------:R-:W4:Y:S01]  /*23a40*/  LDL R21, [R1+0xfc0] ;  /* 0x000fc00001157983 */ /* 0x000f220000100800 */
[----:B------:R-:W-:-:S03]  /*23a50*/  PRMT R11, RZ, 0x7610, R11 ;  /* 0x00007610ff0b7816 */ /* 0x000fc6000000000b */
[----:B-1----:R-:W4:Y:S01]  /*23a60*/  LDL R6, [R1+0x1e4c] ;  /* 0x001e4c0001067983 */ /* 0x002f220000100800 */
[----:B0-----:R-:W-:Y:S01]  /*23a70*/  @P0 IMAD.MOV.U32 R12, RZ, RZ, R18 ;  /* 0x000000ffff0c0224 */ /* 0x001fe200078e0012 */
[----:B------:R-:W-:Y:S02]  /*23a80*/  ISETP.GT.AND P1, PT, R2, 0x3b, PT ;  /* 0x0000003b0200780c */ /* 0x000fe40003f24270 */
[----:B------:R-:W-:Y:S04]  /*23a90*/  STL [R1+0x367c], R8 ;  /* 0x00367c0801007387 */ /* 0x000fe80000100800 */
[----:B------:R-:W4:Y:S01]  /*23aa0*/  LDL R16, [R1+0xfbc] ;  /* 0x000fbc0001107983 */ /* 0x000f220000100800 */
[----:B------:R-:W-:-:S03]  /*23ab0*/  PRMT R17, RZ, 0x7610, R17 ;  /* 0x00007610ff117816 */ /* 0x000fc60000000011 */
[----:B------:R-:W-:Y:S04]  /*23ac0*/  STL [R1+0x3680], R9 ;  /* 0x0036800901007387 */ /* 0x000fe80000100800 */
[----:B------:R-:W4:Y:S04]  /*23ad0*/  LDL R24, [R1+0x1e48] ;  /* 0x001e480001187983 */ /* 0x000f280000100800 */
[----:B---3--:R-:W3:Y:S01]  /*23ae0*/  LDL R7, [R1+0x1e54] ;  /* 0x001e540001077983 */ /* 0x008ee20000100800 */
[----:B--2---:R-:W-:-:S05]  /*23af0*/  @P0 IMAD.MOV.U32 R13, RZ, RZ, R19 ;  /* 0x000000ffff0d0224 */ /* 0x004fca00078e0013 */
[----:B------:R0:W2:Y:S04]  /*23b00*/  @P0 LDG.E.U16 R11, desc[UR10][R12.64] ;  /* 0x0000000a0c0b0981 */ /* 0x0000a8000c1e1500 */
[----:B------:R1:W-:Y:S04]  /*23b10*/  STL [R1+0x3684], R10 ;  /* 0x0036840a01007387 */ /* 0x0003e80000100800 */
[----:B------:R-:W2:Y:S04]  /*23b20*/  LDL R18, [R1+0x1e5c] ;  /* 0x001e5c0001127983 */ /* 0x000ea80000100800 */
[----:B------:R-:W2:Y:S01]  /*23b30*/  LDL R19, [R1+0x1e50] ;  /* 0x001e500001137983 */ /* 0x000ea20000100800 */
[----:B0-----:R-:W-:-:S03]  /*23b40*/  PRMT R12, RZ, 0x7610, R12 ;  /* 0x00007610ff0c7816 */ /* 0x001fc6000000000c */
[----:B-1----:R-:W2:Y:S04]  /*23b50*/  LDL R10, [R1+0x1e64] ;  /* 0x001e6400010a7983 */ /* 0x002ea80000100800 */
[----:B------:R4:W2:Y:S02]  /*23b60*/  @P0 LDG.E.U16 R12, desc[UR10][R14.64] ;  /* 0x0000000a0e0c0981 */ /* 0x0008a4000c1e1500 */
[----:B----4-:R-:W-:Y:S01]  /*23b70*/  @P1 IMAD.MOV.U32 R14, RZ, RZ, R20 ;  /* 0x000000ffff0e1224 */ /* 0x010fe200078e0014 */
[----:B------:R-:W-:Y:S02]  /*23b80*/  PRMT R26, RZ, 0x7610, R26 ;  /* 0x00007610ff1a7816 */ /* 0x000fe4000000001a */
[----:B------:R-:W-:Y:S02]  /*23b90*/  PRMT R25, RZ, 0x7610, R25 ;  /* 0x00007610ff197816 */ /* 0x000fe40000000019 */
[----:B------:R-:W-:Y:S01]  /*23ba0*/  PRMT R23, RZ, 0x7610, R23 ;  /* 0x00007610ff177816 */ /* 0x000fe20000000017 */
[----:B------:R-:W4:Y:S01]  /*23bb0*/  LDL R20, [R1+0x1e74] ;  /* 0x001e740001147983 */ /* 0x000f220000100800 */
[----:B------:R-:W-:-:S03]  /*23bc0*/  @P1 IMAD.MOV.U32 R15, RZ, RZ, R21 ;  /* 0x000000ffff0f1224 */ /* 0x000fc600078e0015 */
[----:B------:R-:W4:Y:S04]  /*23bd0*/  LDL R21, [R1+0x1e58] ;  /* 0x001e580001157983 */ /* 0x000f280000100800 */
[----:B------:R0:W4:Y:S02]  /*23be0*/  @P1 LDG.E.U16 R17, desc[UR10][R14.64] ;  /* 0x0000000a0e111981 */ /* 0x000124000c1e1500 */
[----:B0-----:R-:W-:Y:S02]  /*23bf0*/  @P1 IMAD.MOV.U32 R14, RZ, RZ, R6 ;  /* 0x000000ffff0e1224 */ /* 0x001fe400078e0006 */
[----:B------:R-:W-:-:S05]  /*23c00*/  @P1 IMAD.MOV.U32 R15, RZ, RZ, R16 ;  /* 0x000000ffff0f1224 */ /* 0x000fca00078e0010 */
[----:B------:R0:W4:Y:S02]  /*23c10*/  @P1 LDG.E.U16 R26, desc[UR10][R14.64] ;  /* 0x0000000a0e1a1981 */ /* 0x000124000c1e1500 */
[----:B0-----:R-:W-:Y:S02]  /*23c20*/  @P1 IMAD.MOV.U32 R15, RZ, RZ, R24 ;  /* 0x000000ffff0f1224 */ /* 0x001fe400078e0018 */
[----:B---3--:R-:W-:-:S05]  /*23c30*/  @P1 IMAD.MOV.U32 R14, RZ, RZ, R7 ;  /* 0x000000ffff0e1224 */ /* 0x008fca00078e0007 */
[----:B------:R2:W3:Y:S01]  /*23c40*/  @P1 LDG.E.U16 R25, desc[UR10][R14.64] ;  /* 0x0000000a0e191981 */ /* 0x0004e2000c1e1500 */
[----:B------:R-:W-:Y:S01]  /*23c50*/  PRMT R22, RZ, 0x7610, R22 ;  /* 0x00007610ff167816 */ /* 0x000fe20000000016 */
[----:B--2---:R-:W-:Y:S02]  /*23c60*/  @P1 IMAD.MOV.U32 R14, RZ, RZ, R18 ;  /* 0x000000ffff0e1224 */ /* 0x004fe400078e0012 */
[----:B------:R-:W-:-:S05]  /*23c70*/  @P1 IMAD.MOV.U32 R15, RZ, RZ, R19 ;  /* 0x000000ffff0f1224 */ /* 0x000fca00078e0013 */
[----:B------:R0:W2:Y:S02]  /*23c80*/  @P1 LDG.E.U16 R23, desc[UR10][R14.64] ;  /* 0x0000000a0e171981 */ /* 0x0000a4000c1e1500 */
[----:B0-----:R-:W-:Y:S02]  /*23c90*/  @P1 IMAD.MOV.U32 R14, RZ, RZ, R10 ;  /* 0x000000ffff0e1224 */ /* 0x001fe400078e000a */
[----:B----4-:R0:W-:Y:S01]  /*23ca0*/  STL [R1+0x21c], R17 ;  /* 0x00021c1101007387 */ /* 0x0101e20000100800 */
[----:B------:R-:W-:-:S03]  /*23cb0*/  @P1 IMAD.MOV.U32 R15, RZ, RZ, R21 ;  /* 0x000000ffff0f1224 */ /* 0x000fc600078e0015 */
[----:B------:R-:W4:Y:S04]  /*23cc0*/  LDL R16, [R1+0x1e80] ;  /* 0x001e800001107983 */ /* 0x000f280000100800 */
[----:B------:R-:W3:Y:S04]  /*23cd0*/  LDL R6, [R1+0x1e8c] ;  /* 0x001e8c0001067983 */ /* 0x000ee80000100800 */
[----:B------:R-:W3:Y:S04]  /*23ce0*/  LDL R7, [R1+0x1e94] ;  /* 0x001e940001077983 */ /* 0x000ee80000100800 */
[----:B------:R1:W3:Y:S04]  /*23cf0*/  @P1 LDG.E.U16 R22, desc[UR10][R14.64] ;  /* 0x0000000a0e161981 */ /* 0x0002e8000c1e1500 */
[----:B------:R-:W3:Y:S01]  /*23d00*/  LDL R24, [R1+0x1e88] ;  /* 0x001e880001187983 */ /* 0x000ee20000100800 */
[----:B------:R-:W-:-:S03]  /*23d10*/  ISETP.GT.AND P0, PT, R2, 0x3c, PT ;  /* 0x0000003c0200780c */ /* 0x000fc60003f04270 */
[----:B------:R-:W3:Y:S04]  /*23d20*/  LDL R19, [R1+0x1e90] ;  /* 0x001e900001137983 */ /* 0x000ee80000100800 */
[----:B0-----:R-:W4:Y:S04]  /*23d30*/  LDL R17, [R1+0x1e84] ;  /* 0x001e840001117983 */ /* 0x001f280000100800 */
[----:B------:R-:W3:Y:S01]  /*23d40*/  LDL R18, [R1+0x1e9c] ;  /* 0x001e9c0001127983 */ /* 0x000ee20000100800 */
[----:B------:R-:W-:-:S03]  /*23d50*/  PRMT R13, RZ, 0x7610, R13 ;  /* 0x00007610ff0d7816 */ /* 0x000fc6000000000d */
[----:B------:R0:W-:Y:S04]  /*23d60*/  STL [R1+0x214], R26 ;  /* 0x0002141a01007387 */ /* 0x0001e80000100800 */
[----:B------:R-:W3:Y:S01]  /*23d70*/  LDL R21, [R1+0x1ea4] ;  /* 0x001ea40001157983 */ /* 0x000ee20000100800 */
[----:B-1----:R-:W-:-:S03]  /*23d80*/  @P0 IMAD.MOV.U32 R15, RZ, RZ, R20 ;  /* 0x000000ffff0f0224 */ /* 0x002fc600078e0014 */
[----:B------:R-:W3:Y:S04]  /*23d90*/  LDL R10, [R1+0x1eac] ;  /* 0x001eac00010a7983 */ /* 0x000ee80000100800 */
[----:B------:R-:W3:Y:S04]  /*23da0*/  LDL R20, [R1+0x1ea0] ;  /* 0x001ea00001147983 */ /* 0x000ee80000100800 */
[----:B0-----:R-:W3:Y:S04]  /*23db0*/  LDL R26, [R1+0x1e98] ;  /* 0x001e9800011a7983 */ /* 0x001ee80000100800 */
[----:B--2---:R0:W-:Y:S04]  /*23dc0*/  STL [R1+0x204], R23 ;  /* 0x0002041701007387 */ /* 0x0041e80000100800 */
[----:B0-----:R-:W2:Y:S01]  /*23dd0*/  LDL R23, [R1+0x1ea8] ;  /* 0x001ea80001177983 */ /* 0x001ea20000100800 */
[----:B----4-:R-:W-:-:S02]  /*23de0*/  @P0 IMAD.MOV.U32 R14, RZ, RZ, R17 ;  /* 0x000000ffff0e0224 */ /* 0x010fc400078e0011 */
[----:B------:R-:W-:Y:S01]  /*23df0*/  @P0 IMAD.MOV.U32 R17, RZ, RZ, R16 ;  /* 0x000000ffff110224 */ /* 0x000fe200078e0010 */
[----:B---3--:R0:W-:Y:S04]  /*23e00*/  STL [R1+0x1fc], R22 ;  /* 0x0001fc1601007387 */ /* 0x0081e80000100800 */
[----:B------:R1:W3:Y:S01]  /*23e10*/  @P0 LDG.E.U16 R13, desc[UR10][R14.64] ;  /* 0x0000000a0e0d0981 */ /* 0x0002e2000c1e1500 */
[----:B------:R-:W-:-:S03]  /*23e20*/  @P0 IMAD.MOV.U32 R16, RZ, RZ, R6 ;  /* 0x000000ffff100224 */ /* 0x000fc600078e0006 */
[----:B------:R-:W4:Y:S04]  /*23e30*/  LDL R6, [R1+0x1eb8] ;  /* 0x001eb80001067983 */ /* 0x000f280000100800 */
[----:B0-----:R-:W3:Y:S01]  /*23e40*/  LDL R22, [R1+0x1eb0] ;  /* 0x001eb00001167983 */ /* 0x001ee20000100800 */
[----:B-1----:R-:W-:-:S06]  /*23e50*/  PRMT R14, RZ, 0x7610, R14 ;  /* 0x00007610ff0e7816 */ /* 0x002fcc000000000e */
[----:B------:R0:W4:Y:S02]  /*23e60*/  @P0 LDG.E.U16 R14, desc[UR10][R16.64] ;  /* 0x0000000a100e0981 */ /* 0x000124000c1e1500 */
[----:B0-----:R-:W-:Y:S02]  /*23e70*/  @P0 IMAD.MOV.U32 R16, RZ, RZ, R7 ;  /* 0x000000ffff100224 */ /* 0x001fe400078e0007 */
[----:B------:R-:W4:Y:S01]  /*23e80*/  LDL R7, [R1+0x1e7c] ;  /* 0x001e7c0001077983 */ /* 0x000f220000100800 */
[----:B------:R-:W-:-:S03]  /*23e90*/  @P0 IMAD.MOV.U32 R17, RZ, RZ, R24 ;  /* 0x000000ffff110224 */ /* 0x000fc600078e0018 */
[----:B------:R0:W-:Y:S04]  /*23ea0*/  STL [R1+0x20c], R25 ;  /* 0x00020c1901007387 */ /* 0x0001e80000100800 */
[----:B------:R-:W4:Y:S04]  /*23eb0*/  LDL R24, [R1+0x1e6c] ;  /* 0x001e6c0001187983 */ /* 0x000f280000100800 */
[----:B------:R-:W4:Y:S04]  /*23ec0*/  LDL R29, [R1+0x1e68] ;  /* 0x001e6800011d7983 */ /* 0x000f280000100800 */
[----:B------:R-:W4:Y:S04]  /*23ed0*/  LDL R28, [R1+0x1e70] ;  /* 0x001e7000011c7983 */ /* 0x000f280000100800 */
[----:B0-----:R-:W4:Y:S01]  /*23ee0*/  LDL R25, [R1+0x1e60] ;  /* 0x001e600001197983 */ /* 0x001f220000100800 */
[----:B------:R-:W-:-:S06]  /*23ef0*/  PRMT R15, RZ, 0x7610, R15 ;  /* 0x00007610ff0f7816 */ /* 0x000fcc000000000f */
[----:B------:R0:W4:Y:S02]  /*23f00*/  @P0 LDG.E.U16 R15, desc[UR10][R16.64] ;  /* 0x0000000a100f0981 */ /* 0x000124000c1e1500 */
[----:B0-----:R-:W-:Y:S02]  /*23f10*/  PRMT R16, RZ, 0x7610, R16 ;  /* 0x00007610ff107816 */ /* 0x001fe40000000010 */
[----:B------:R-:W-:-:S04]  /*23f20*/  PRMT R17, RZ, 0x7610, R17 ;  /* 0x00007610ff117816 */ /* 0x000fc80000000011 */
[----:B------:R0:W4:Y:S02]  /*23f30*/  @P0 LDG.E.U16 R16, desc[UR10][R18.64] ;  /* 0x0000000a12100981 */ /* 0x000124000c1e1500 */
[----:B0-----:R-:W-:Y:S02]  /*23f40*/  @P0 IMAD.MOV.U32 R18, RZ, RZ, R21 ;  /* 0x000000ffff120224 */ /* 0x001fe400078e0015 */
[----:B------:R-:W-:Y:S02]  /*23f50*/  @P0 IMAD.MOV.U32 R19, RZ, RZ, R26 ;  /* 0x000000ffff130224 */ /* 0x000fe400078e001a */
[----:B------:R-:W-:Y:S02]  /*23f60*/  @P0 IMAD.MOV.U32 R21, RZ, RZ, R20 ;  /* 0x000000ffff150224 */ /* 0x000fe400078e0014 */
[----:B------:R-:W-:Y:S01]  /*23f70*/  @P0 IMAD.MOV.U32 R20, RZ, RZ, R10 ;  /* 0x000000ffff140224 */ /* 0x000fe200078e000a */
[----:B------:R-:W-:Y:S02]  /*23f80*/  PRMT R30, RZ, 0x7610, R30 ;  /* 0x00007610ff1e7816 */ /* 0x000fe4000000001e */
[----:B------:R-:W-:Y:S01]  /*23f90*/  PRMT R27, RZ, 0x7610, R27 ;  /* 0x00007610ff1b7816 */ /* 0x000fe2000000001b */
[----:B------:R0:W4:Y:S04]  /*23fa0*/  @P0 LDG.E.U16 R17, desc[UR10][R18.64] ;  /* 0x0000000a12110981 */ /* 0x000128000c1e1500 */
[----:B------:R-:W4:Y:S04]  /*23fb0*/  LDL R10, [R1+0x1e78] ;  /* 0x001e7800010a7983 */ /* 0x000f280000100800 */
[----:B------:R-:W4:Y:S01]  /*23fc0*/  LDL R26, [R1+0xfb8] ;  /* 0x000fb800011a7983 */ /* 0x000f220000100800 */
[----:B0-----:R-:W-:-:S02]  /*23fd0*/  PRMT R18, RZ, 0x7610, R18 ;  /* 0x00007610ff127816 */ /* 0x001fc40000000012 */
[----:B------:R-:W-:-:S04]  /*23fe0*/  PRMT R19, RZ, 0x7610, R19 ;  /* 0x00007610ff137816 */ /* 0x000fc80000000013 */
[----:B------:R2:W4:Y:S02]  /*23ff0*/  @P0 LDG.E.U16 R18, desc[UR10][R20.64] ;  /* 0x0000000a14120981 */ /* 0x000524000c1e1500 */
[----:B--2---:R-:W-:Y:S02]  /*24000*/  @P0 IMAD.MOV.U32 R21, RZ, RZ, R23 ;  /* 0x000000ffff150224 */ /* 0x004fe400078e0017 */
[----:B---3--:R-:W-:Y:S02]  /*24010*/  @P0 IMAD.MOV.U32 R20, RZ, RZ, R22 ;  /* 0x000000ffff140224 */ /* 0x008fe400078e0016 */
[----:B----4-:R-:W-:Y:S02]  /*24020*/  @P0 IMAD.MOV.U32 R22, RZ, RZ, R6 ;  /* 0x000000ffff160224 */ /* 0x010fe400078e0006 */
[----:B------:R-:W2:Y:S04]  /*24030*/  LDL R6, [R1+0x1ec4] ;  /* 0x001ec40001067983 */ /* 0x000ea80000100800 */
[----:B------:R0:W3:Y:S02]  /*24040*/  @P0 LDG.E.U16 R19, desc[UR10][R20.64] ;  /* 0x0000000a14130981 */ /* 0x0000e4000c1e1500 */
[----:B0-----:R-:W-:Y:S01]  /*24050*/  PRMT R20, RZ, 0x7610, R20 ;  /* 0x00007610ff147816 */ /* 0x001fe20000000014 */
[----:B------:R-:W-:-:S02]  /*24060*/  @P0 IMAD.MOV.U32 R23, RZ, RZ, R7 ;  /* 0x000000ffff170224 */ /* 0x000fc400078e0007 */
[----:B------:R-:W4:Y:S04]  /*24070*/  LDL R7, [R1+0x1eb4] ;  /* 0x001eb40001077983 */ /* 0x000f280000100800 */
[----:B------:R0:W3:Y:S02]  /*24080*/  @P0 LDG.E.U16 R20, desc[UR10][R22.64] ;  /* 0x0000000a16140981 */ /* 0x0000e4000c1e1500 */
[----:B0-----:R-:W-:Y:S02]  /*24090*/  @P1 IMAD.MOV.U32 R22, RZ, RZ, R24 ;  /* 0x000000ffff161224 */ /* 0x001fe400078e0018 */
[----:B------:R-:W-:Y:S01]  /*240a0*/  @P1 IMAD.MOV.U32 R23, RZ, RZ, R25 ;  /* 0x000000ffff171224 */ /* 0x000fe200078e0019 */
[----:B------:R-:W3:Y:S04]  /*240b0*/  LDL R24, [R1+0x1ecc] ;  /* 0x001ecc0001187983 */ /* 0x000ee80000100800 */
[----:B------:R-:W3:Y:S04]  /*240c0*/  LDL R25, [R1+0x1ec0] ;  /* 0x001ec00001197983 */ /* 0x000ee80000100800 */
[----:B------:R0:W2:Y:S02]  /*240d0*/  @P1 LDG.E.U16 R30, desc[UR10][R22.64] ;  /* 0x0000000a161e1981 */ /* 0x0000a4000c1e1500 */
[----:B0-----:R-:W-:-:S02]  /*240e0*/  @P1 IMAD.MOV.U32 R22, RZ, RZ, R28 ;  /* 0x000000ffff161224 */ /* 0x001fc400078e001c */
[----:B------:R-:W-:-:S05]  /*240f0*/  @P1 IMAD.MOV.U32 R23, RZ, RZ, R29 ;  /* 0x000000ffff171224 */ /* 0x000fca00078e001d */
[----:B------:R0:W4:Y:S01]  /*24100*/  @P1 LDG.E.U16 R27, desc[UR10][R22.64] ;  /* 0x0000000a161b1981 */ /* 0x000122000c1e1500 */
[----:B------:R-:W-:Y:S01]  /*24110*/  PRMT R31, RZ, 0x7610, R31 ;  /* 0x00007610ff1f7816 */ /* 0x000fe2000000001f */
[----:B0-----:R-:W-:Y:S02]  /*24120*/  @P1 IMAD.MOV.U32 R22, RZ, RZ, R10 ;  /* 0x000000ffff161224 */ /* 0x001fe400078e000a */
[----:B------:R-:W-:-:S05]  /*24130*/  @P1 IMAD.MOV.U32 R23, RZ, RZ, R26 ;  /* 0x000000ffff171224 */ /* 0x000fca00078e001a */
[----:B------:R0:W3:Y:S04]  /*24140*/  @P1 LDG.E.U16 R31, desc[UR10][R22.64] ;  /* 0x0000000a161f1981 */ /* 0x0000e8000c1e1500 */
[----:B--2---:R1:W-:Y:S04]  /*24150*/  STL [R1+0x1f4], R30 ;  /* 0x0001f41e01007387 */ /* 0x0043e80000100800 */
[----:B------:R-:W2:Y:S04]  /*24160*/  LDL R29, [R1+0x1ed4] ;  /* 0x001ed400011d7983 */ /* 0x000ea80000100800 */
[----:B-1----:R-:W2:Y:S04]  /*24170*/  LDL R30, [R1+0x1ec8] ;  /* 0x001ec800011e7983 */ /* 0x002ea80000100800 */
[----:B----4-:R1:W-:Y:S04]  /*24180*/  STL [R1+0x11c], R27 ;  /* 0x00011c1b01007387 */ /* 0x0103e80000100800 */
[----:B------:R-:W4:Y:S04]  /*24190*/  LDL R26, [R1+0x1edc] ;  /* 0x001edc00011a7983 */ /* 0x000f280000100800 */
[----:B------:R-:W4:Y:S01]  /*241a0*/  LDL R10, [R1+0x1ee4] ;  /* 0x001ee400010a7983 */ /* 0x000f220000100800 */
[----:B------:R-:W-:-:S02]  /*241b0*/  ISETP.GT.AND P0, PT, R2, 0x3d, PT ;  /* 0x0000003d0200780c */ /* 0x000fc40003f04270 */
[----:B------:R-:W-:Y:S01]  /*241c0*/  PRMT R21, RZ, 0x7610, R21 ;  /* 0x00007610ff157816 */ /* 0x000fe20000000015 */
[----:B------:R-:W4:Y:S04]  /*241d0*/  LDL R28, [R1+0x1ed8] ;  /* 0x001ed800011c7983 */ /* 0x000f280000100800 */
[----:B------:R-:W4:Y:S04]  /*241e0*/  LDL R42, [R1+0x1ee8] ;  /* 0x001ee800012a7983 */ /* 0x000f280000100800 */
[----:B------:R-:W4:Y:S04]  /*241f0*/  LDL R38, [R1+0x1ef0] ;  /* 0x001ef00001267983 */ /* 0x000f280000100800 */
[----:B-1----:R-:W4:Y:S01]  /*24200*/  LDL R27, [R1+0x1ed0] ;  /* 0x001ed000011b7983 */ /* 0x002f220000100800 */
[----:B0-----:R-:W-:-:S02]  /*24210*/  @P0 IMAD.MOV.U32 R22, RZ, RZ, R6 ;  /* 0x000000ffff160224 */ /* 0x001fc400078e0006 */
[----:B------:R-:W-:Y:S01]  /*24220*/  @P0 IMAD.MOV.U32 R23, RZ, RZ, R7 ;  /* 0x000000ffff170224 */ /* 0x000fe200078e0007 */
[----:B------:R-:W4:Y:S04]  /*24230*/  LDL R6, [R1+0x1eec] ;  /* 0x001eec0001067983 */ /* 0x000f280000100800 */
[----:B------:R-:W4:Y:S04]  /*24240*/  LDL R7, [R1+0x1ee0] ;  /* 0x001ee00001077983 */ /* 0x000f280000100800 */
[----:B------:R0:W4:Y:S02]  /*24250*/  @P0 LDG.E.U16 R21, desc[UR10][R22.64] ;  /* 0x0000000a16150981 */ /* 0x000124000c1e1500 */
[----:B0-----:R-:W-:-:S02]  /*24260*/  PRMT R22, RZ, 0x7610, R22 ;  /* 0x00007610ff167816 */ /* 0x001fc40000000016 */
[----:B------:R-:W-:-:S04]  /*24270*/  PRMT R23, RZ, 0x7610, R23 ;  /* 0x00007610ff177816 */ /* 0x000fc80000000017 */
[----:B---3--:R2:W3:Y:S04]  /*24280*/  @P0 LDG.E.U16 R22, desc[UR10][R24.64] ;  /* 0x0000000a18160981 */ /* 0x0084e8000c1e1500 */
[----:B------:R0:W-:Y:S04]  /*24290*/  STL [R1+0x114], R31 ;  /* 0x0001141f01007387 */ /* 0x0001e80000100800 */
[----:B------:R-:W3:Y:S01]  /*242a0*/  LDL R36, [R1+0x1ef4] ;  /* 0x001ef40001247983 */ /* 0x000ee20000100800 */
[----:B------:R-:W-:-:S03]  /*242b0*/  ISETP.GT.AND P1, PT, R2, 0x3e, PT ;  /* 0x0000003e0200780c */ /* 0x000fc60003f24270 */
[----:B------:R-:W3:Y:S04]  /*242c0*/  LDL R50, [R1+0x1f08] ;  /* 0x001f080001327983 */ /* 0x000ee80000100800 */
[----:B------:R-:W3:Y:S01]  /*242d0*/  LDL R48, [R1+0x1f14] ;  /* 0x001f140001307983 */ /* 0x000ee20000100800 */
[----:B------:R-:W-:-:S03]  /*242e0*/  PRMT R33, RZ, 0x7610, R33 ;  /* 0x00007610ff217816 */ /* 0x000fc60000000021 */
[----:B------:R-:W3:Y:S04]  /*242f0*/  LDL R47, [R1+0x1f20] ;  /* 0x001f2000012f7983 */ /* 0x000ee80000100800 */
[----:B------:R-:W3:Y:S04]  /*24300*/  LDL R44, [R1+0x1f2c] ;  /* 0x001f2c00012c7983 */ /* 0x000ee80000100800 */
[----:B0-----:R-:W3:Y:S01]  /*24310*/  LDL R31, [R1+0x1ebc] ;  /* 0x001ebc00011f7983 */ /* 0x001ee20000100800 */
[----:B------:R-:W-:Y:S02]  /*24320*/  PRMT R35, RZ, 0x7610, R35 ;  /* 0x00007610ff237816 */ /* 0x000fe40000000023 */
[----:B------:R-:W-:-:S02]  /*24330*/  PRMT R37, RZ, 0x7610, R37 ;  /* 0x00007610ff257816 */ /* 0x000fc40000000025 */
[----:B------:R-:W-:Y:S02]  /*24340*/  PRMT R39, RZ, 0x7610, R39 ;  /* 0x00007610ff277816 */ /* 0x000fe40000000027 */
[----:B------:R-:W-:Y:S02]  /*24350*/  PRMT R41, RZ, 0x7610, R41 ;  /* 0x00007610ff297816 */ /* 0x000fe40000000029 */
[----:B------:R-:W-:Y:S02]  /*24360*/  PRMT R43, RZ, 0x7610, R43 ;  /* 0x00007610ff2b7816 */ /* 0x000fe4000000002b */
[----:B------:R-:W-:Y:S02]  /*24370*/  PRMT R45, RZ, 0x7610, R45 ;  /* 0x00007610ff2d7816 */ /* 0x000fe4000000002d */
[----:B------:R-:W-:Y:S01]  /*24380*/  PRMT R9, RZ, 0x7610, R9 ;  /* 0x00007610ff097816 */ /* 0x000fe20000000009 */
[----:B------:R-:W3:Y:S01]  /*24390*/  LDL R51, [R1+0x1f48] ;  /* 0x001f480001337983 */ /* 0x000ee20000100800 */
[----:B--2---:R-:W-:-:S02]  /*243a0*/  @P0 IMAD.MOV.U32 R24, RZ, RZ, R29 ;  /* 0x000000ffff180224 */ /* 0x004fc400078e001d */
[----:B------:R-:W-:Y:S02]  /*243b0*/  @P0 IMAD.MOV.U32 R25, RZ, RZ, R30 ;  /* 0x000000ffff190224 */ /* 0x000fe400078e001e */
[----:B------:R-:W3:Y:S04]  /*243c0*/  LDL R30, [R1+0x1ef8] ;  /* 0x001ef800011e7983 */ /* 0x000ee80000100800 */
[----:B------:R0:W2:Y:S02]  /*243d0*/  @P0 LDG.E.U16 R23, desc[UR10][R24.64] ;  /* 0x0000000a18170981 */ /* 0x0000a4000c1e1500 */
[----:B0-----:R-:W-:-:S06]  /*243e0*/  PRMT R24, RZ, 0x7610, R24 ;  /* 0x00007610ff187816 */ /* 0x001fcc0000000018 */
[----:B----4-:R0:W4:Y:S02]  /*243f0*/  @P0 LDG.E.U16 R24, desc[UR10][R26.64] ;  /* 0x0000000a1a180981 */ /* 0x010124000c1e1500 */
[----:B0-----:R-:W-:Y:S02]  /*24400*/  @P0 IMAD.MOV.U32 R26, RZ, RZ, R10 ;  /* 0x000000ffff1a0224 */ /* 0x001fe400078e000a */
[----:B------:R-:W2:Y:S01]  /*24410*/  LDL R10, [R1+0x1f04] ;  /* 0x001f0400010a7983 */ /* 0x000ea20000100800 */
[----:B------:R-:W-:Y:S01]  /*24420*/  PRMT R25, RZ, 0x7610, R25 ;  /* 0x00007610ff197816 */ /* 0x000fe20000000019 */
[----:B------:R-:W-:Y:S02]  /*24430*/  @P0 IMAD.MOV.U32 R27, RZ, RZ, R28 ;  /* 0x000000ffff1b0224 */ /* 0x000fe400078e001c */
[----:B------:R-:W-:Y:S02]  /*24440*/  @P0 IMAD.MOV.U32 R28, RZ, RZ, R6 ;  /* 0x000000ffff1c0224 */ /* 0x000fe400078e0006 */
[----:B------:R-:W-:Y:S01]  /*24450*/  @P0 IMAD.MOV.U32 R29, RZ, RZ, R7 ;  /* 0x000000ffff1d0224 */ /* 0x000fe200078e0007 */
[----:B------:R-:W4:Y:S04]  /*24460*/  LDL R6, [R1+0x1f0c] ;  /* 0x001f0c0001067983 */ /* 0x000f280000100800 */
[----:B------:R0:W4:Y:S04]  /*24470*/  @P0 LDG.E.U16 R25, desc[UR10][R26.64] ;  /* 0x0000000a1a190981 */ /* 0x000128000c1e1500 */
[----:B------:R-:W4:Y:S01]  /*24480*/  LDL R7, [R1+0x1f00] ;  /* 0x001f000001077983 */ /* 0x000f220000100800 */
[----:B0-----:R-:W-:-:S02]  /*24490*/  PRMT R26, RZ, 0x7610, R26 ;  /* 0x00007610ff1a7816 */ /* 0x001fc4000000001a */
[----:B------:R-:W-:-:S04]  /*244a0*/  PRMT R27, RZ, 0x7610, R27 ;  /* 0x00007610ff1b7816 */ /* 0x000fc8000000001b */
[----:B------:R0:W4:Y:S02]  /*244b0*/  @P0 LDG.E.U16 R26, desc[UR10][R28.64] ;  /* 0x0000000a1c1a0981 */ /* 0x000124000c1e1500 */
[----:B0-----:R-:W-:Y:S02]  /*244c0*/  @P0 IMAD.MOV.U32 R28, RZ, RZ, R38 ;  /* 0x000000ffff1c0224 */ /* 0x001fe400078e0026 */
[----:B------:R-:W-:Y:S01]  /*244d0*/  @P0 IMAD.MOV.U32 R29, RZ, RZ, R42 ;  /* 0x000000ffff1d0224 */ /* 0x000fe200078e002a */
[----:B------:R-:W4:Y:S04]  /*244e0*/  LDL R38, [R1+0x1f1c] ;  /* 0x001f1c0001267983 */ /* 0x000f280000100800 */
[----:B------:R-:W4:Y:S04]  /*244f0*/  LDL R42, [R1+0x1f10] ;  /* 0x001f1000012a7983 */ /* 0x000f280000100800 */
[----:B------:R0:W4:Y:S02]  /*24500*/  @P0 LDG.E.U16 R27, desc[UR10][R28.64] ;  /* 0x0000000a1c1b0981 */ /* 0x000124000c1e1500 */
[----:B0-----:R-:W-:-:S06]  /*24510*/  PRMT R28, RZ, 0x7610, R28 ;  /* 0x00007610ff1c7816 */ /* 0x001fcc000000001c */
[----:B---3--:R0:W3:Y:S02]  /*24520*/  @P0 LDG.E.U16 R28, desc[UR10][R30.64] ;  /* 0x0000000a1e1c0981 */ /* 0x0080e4000c1e1500 */
[----:B0-----:R-:W-:Y:S02]  /*24530*/  @P1 IMAD.MOV.U32 R31, RZ, RZ, R36 ;  /* 0x000000ffff1f1224 */ /* 0x001fe400078e0024 */
[----:B------:R-:W3:Y:S01]  /*24540*/  LDL R36, [R1+0x1f18] ;  /* 0x001f180001247983 */ /* 0x000ee20000100800 */
[----:B--2---:R-:W-:-:S03]  /*24550*/  @P1 IMAD.MOV.U32 R30, RZ, RZ, R10 ;  /* 0x000000ffff1e1224 */ /* 0x004fc600078e000a */
[----:B------:R-:W2:Y:S01]  /*24560*/  LDL R10, [R1+0x1f24] ;  /* 0x001f2400010a7983 */ /* 0x000ea20000100800 */
[----:B------:R-:W-:-:S06]  /*24570*/  PRMT R29, RZ, 0x7610, R29 ;  /* 0x00007610ff1d7816 */ /* 0x000fcc000000001d */
[----:B------:R4:W2:Y:S02]  /*24580*/  @P1 LDG.E.U16 R29, desc[UR10][R30.64] ;  /* 0x0000000a1e1d1981 */ /* 0x0008a4000c1e1500 */
[----:B----4-:R-:W-:Y:S02]  /*24590*/  @P1 IMAD.MOV.U32 R30, RZ, RZ, R6 ;  /* 0x000000ffff1e1224 */ /* 0x010fe400078e0006 */
[----:B------:R-:W-:Y:S01]  /*245a0*/  @P1 IMAD.MOV.U32 R31, RZ, RZ, R7 ;  /* 0x000000ffff1f1224 */ /* 0x000fe200078e0007 */
[----:B------:R-:W4:Y:S04]  /*245b0*/  LDL R6, [R1+0x1f30] ;  /* 0x001f300001067983 */ /* 0x000f280000100800 */
[----:B------:R-:W4:Y:S04]  /*245c0*/  LDL R7, [R1+0x1f28] ;  /* 0x001f280001077983 */ /* 0x000f280000100800 */
[----:B------:R0:W4:Y:S02]  /*245d0*/  @P1 LDG.E.U16 R33, desc[UR10][R30.64] ;  /* 0x0000000a1e211981 */ /* 0x000124000c1e1500 */
[----:B0-----:R-:W-:-:S02]  /*245e0*/  @P1 IMAD.MOV.U32 R30, RZ, RZ, R48 ;  /* 0x000000ffff1e1224 */ /* 0x001fc400078e0030 */
[----:B------:R-:W-:Y:S01]  /*245f0*/  @P1 IMAD.MOV.U32 R31, RZ, RZ, R50 ;  /* 0x000000ffff1f1224 */ /* 0x000fe200078e0032 */
[----:B------:R-:W-:Y:S01]  /*24600*/  ISETP.GT.AND P0, PT, R2, 0x3f, PT ;  /* 0x0000003f0200780c */ /* 0x000fe20003f04270 */
        /* <DEDUP_REMOVED lines=9> */
[----:B------:R-:W3:Y:S01]  /*246a0*/  LDL R36, [R1+0x1f34] ;  /* 0x001f340001247983 */ /* 0x000ee20000100800 */
[----:B--2---:R-:W-:-:S03]  /*246b0*/  @P1 IMAD.MOV.U32 R30, RZ, RZ, R10 ;  /* 0x000000ffff1e1224 */ /* 0x004fc600078e000a */
[----:B------:R-:W2:Y:S04]  /*246c0*/  LDL R10, [R1+0x1f44] ;  /* 0x001f4400010a7983 */ /* 0x000ea80000100800 */
[----:B------:R0:W2:Y:S02]  /*246d0*/  @P1 LDG.E.U16 R39, desc[UR10][R30.64] ;  /* 0x0000000a1e271981 */ /* 0x0000a4000c1e1500 */
[----:B0-----:R-:W-:Y:S02]  /*246e0*/  @P1 IMAD.MOV.U32 R30, RZ, RZ, R44 ;  /* 0x000000ffff1e1224 */ /* 0x001fe400078e002c */
[----:B------:R-:W-:Y:S01]  /*246f0*/  @P1 IMAD.MOV.U32 R31, RZ, RZ, R47 ;  /* 0x000000ffff1f1224 */ /* 0x000fe200078e002f */
[----:B------:R-:W2:Y:S04]  /*24700*/  LDL R44, [R1+0x1f60] ;  /* 0x001f6000012c7983 */ /* 0x000ea80000100800 */
[----:B------:R-:W2:Y:S04]  /*24710*/  LDL R47, [R1+0x1f64] ;  /* 0x001f6400012f7983 */ /* 0x000ea80000100800 */
[----:B------:R4:W2:Y:S02]  /*24720*/  @P1 LDG.E.U16 R41, desc[UR10][R30.64] ;  /* 0x0000000a1e291981 */ /* 0x0008a4000c1e1500 */
[----:B----4-:R-:W-:-:S02]  /*24730*/  @P1 IMAD.MOV.U32 R30, RZ, RZ, R6 ;  /* 0x000000ffff1e1224 */ /* 0x010fc400078e0006 */
        /* <DEDUP_REMOVED lines=13> */
[----:B------:R4:W3:Y:S01]  /*24810*/  @P0 LDG.E.U16 R9, desc[UR10][R30.64] ;  /* 0x0000000a1e090981 */ /* 0x0008e2000c1e1500 */
[----:B------:R-:W-:Y:S02]  /*24820*/  PRMT R52, RZ, 0x7610, R52 ;  /* 0x00007610ff347816 */ /* 0x000fe40000000034 */
[----:B------:R-:W-:Y:S02]  /*24830*/  PRMT R49, RZ, 0x7610, R49 ;  /* 0x00007610ff317816 */ /* 0x000fe40000000031 */
[----:B------:R-:W-:Y:S02]  /*24840*/  PRMT R46, RZ, 0x7610, R46 ;  /* 0x00007610ff2e7816 */ /* 0x000fe4000000002e */
[----:B------:R-:W-:Y:S01]  /*24850*/  PRMT R40, RZ, 0x7610, R40 ;  /* 0x00007610ff287816 */ /* 0x000fe20000000028 */
[----:B----4-:R-:W-:-:S02]  /*24860*/  @P0 IMAD.MOV.U32 R30, RZ, RZ, R6 ;  /* 0x000000ffff1e0224 */ /* 0x010fc400078e0006 */
[----:B------:R-:W-:-:S05]  /*24870*/  @P0 IMAD.MOV.U32 R31, RZ, RZ, R7 ;  /* 0x000000ffff1f0224 */ /* 0x000fca00078e0007 */
[----:B------:R0:W4:Y:S02]  /*24880*/  @P0 LDG.E.U16 R52, desc[UR10][R30.64] ;  /* 0x0000000a1e340981 */ /* 0x000124000c1e1500 */
[----:B0-----:R-:W-:Y:S02]  /*24890*/  @P0 IMAD.MOV.U32 R30, RZ, RZ, R50 ;  /* 0x000000ffff1e0224 */ /* 0x001fe400078e0032 */
[----:B------:R-:W-:-:S05]  /*248a0*/  @P0 IMAD.MOV.U32 R31, RZ, RZ, R51 ;  /* 0x000000ffff1f0224 */ /* 0x000fca00078e0033 */
[----:B------:R0:W4:Y:S02]  /*248b0*/  @P0 LDG.E.U16 R49, desc[UR10][R30.64] ;  /* 0x0000000a1e310981 */ /* 0x000124000c1e1500 */
[----:B0-----:R-:W-:Y:S02]  /*248c0*/  @P0 IMAD.MOV.U32 R30, RZ, RZ, R47 ;  /* 0x000000ffff1e0224 */ /* 0x001fe400078e002f */
[----:B------:R-:W-:-:S05]  /*248d0*/  @P0 IMAD.MOV.U32 R31, RZ, RZ, R48 ;  /* 0x000000ffff1f0224 */ /* 0x000fca00078e0030 */
[----:B------:R0:W4:Y:S02]  /*248e0*/  @P0 LDG.E.U16 R46, desc[UR10][R30.64] ;  /* 0x0000000a1e2e0981 */ /* 0x000124000c1e1500 */
[----:B0-----:R-:W-:Y:S02]  /*248f0*/  @P0 IMAD.MOV.U32 R30, RZ, RZ, R42 ;  /* 0x000000ffff1e0224 */ /* 0x001fe400078e002a */
[----:B------:R-:W-:-:S05]  /*24900*/  @P0 IMAD.MOV.U32 R31, RZ, RZ, R44 ;  /* 0x000000ffff1f0224 */ /* 0x000fca00078e002c */
[----:B------:R0:W4:Y:S04]  /*24910*/  @P0 LDG.E.U16 R40, desc[UR10][R30.64] ;  /* 0x0000000a1e280981 */ /* 0x000128000c1e1500 */
[----:B---3--:R1:W-:Y:S04]  /*24920*/  STL [R1+0xcc], R9 ;  /* 0x0000cc0901007387 */ /* 0x0083e80000100800 */
[----:B------:R-:W3:Y:S04]  /*24930*/  LDL R7, [R1+0x1f88] ;  /* 0x001f880001077983 */ /* 0x000ee80000100800 */
[----:B------:R-:W3:Y:S04]  /*24940*/  LDL R6, [R1+0x20d8] ;  /* 0x0020d80001067983 */ /* 0x000ee80000100800 */
[----:B-1----:R-:W3:Y:S01]  /*24950*/  LDL R9, [R1+0x1f8c] ;  /* 0x001f8c0001097983 */ /* 0x002ee20000100800 */
[----:B------:R-:W-:Y:S01]  /*24960*/  PRMT R34, RZ, 0x7610, R34 ;  /* 0x00007610ff227816 */ /* 0x000fe20000000022 */
[----:B0-----:R-:W-:-:S02]  /*24970*/  @P0 IMAD.MOV.U32 R30, RZ, RZ, R36 ;  /* 0x000000ffff1e0224 */ /* 0x001fc400078e0024 */
[----:B------:R-:W-:Y:S01]  /*24980*/  @P0 IMAD.MOV.U32 R31, RZ, RZ, R38 ;  /* 0x000000ffff1f0224 */ /* 0x000fe200078e0026 */
[----:B------:R-:W-:-:S04]  /*24990*/  PRMT R8, RZ, 0x7610, R8 ;  /* 0x00007610ff087816 */ /* 0x000fc80000000008 */
[----:B------:R2:W3:Y:S01]  /*249a0*/  @P0 LDG.E.U16 R34, desc[UR10][R30.64] ;  /* 0x0000000a1e220981 */ /* 0x0004e2000c1e1500 */
[----:B------:R-:W-:Y:S01]  /*249b0*/  PRMT R5, RZ, 0x7610, R5 ;  /* 0x00007610ff057816 */ /* 0x000fe20000000005 */
[----:B--2---:R-:W-:Y:S02]  /*249c0*/  @P0 IMAD.MOV.U32 R31, RZ, RZ, R10 ;  /* 0x000000ffff1f0224 */ /* 0x004fe400078e000a */
[----:B----4-:R0:W-:Y:S04]  /*249d0*/  STL [R1+0xb0], R40 ;  /* 0x0000b02801007387 */ /* 0x0101e80000100800 */
[----:B0-----:R-:W2:Y:S04]  /*249e0*/  LDL.LU R40, [R1+0xf28] ;  /* 0x000f280001287983 */ /* 0x001ea80000300800 */
[----:B------:R-:W4:Y:S04]  /*249f0*/  LDL.LU R42, [R1+0xf24] ;  /* 0x000f2400012a7983 */ /* 0x000f280000300800 */
[----:B------:R-:W4:Y:S04]  /*24a00*/  LDL.LU R44, [R1+0xf20] ;  /* 0x000f2000012c7983 */ /* 0x000f280000300800 */
[----:B------:R0:W-:Y:S04]  /*24a10*/  STL [R1+0xb4], R46 ;  /* 0x0000b42e01007387 */ /* 0x0001e80000100800 */
[----:B0-----:R-:W4:Y:S04]  /*24a20*/  LDL.LU R46, [R1+0xf1c] ;  /* 0x000f1c00012e7983 */ /* 0x001f280000300800 */
[----:B------:R-:W4:Y:S04]  /*24a30*/  LDL.LU R47, [R1+0xf18] ;  /* 0x000f1800012f7983 */ /* 0x000f280000300800 */
[----:B------:R-:W4:Y:S04]  /*24a40*/  LDL.LU R48, [R1+0xf14] ;  /* 0x000f140001307983 */ /* 0x000f280000300800 */
[----:B------:R0:W-:Y:S04]  /*24a50*/  STL [R1+0xbc], R49 ;  /* 0x0000bc3101007387 */ /* 0x0001e80000100800 */
[----:B0-----:R-:W4:Y:S04]  /*24a60*/  LDL.LU R49, [R1+0xf10] ;  /* 0x000f100001317983 */ /* 0x001f280000300800 */
[----:B------:R-:W4:Y:S04]  /*24a70*/  LDL.LU R50, [R1+0xf0c] ;  /* 0x000f0c0001327983 */ /* 0x000f280000300800 */
[----:B------:R-:W4:Y:S04]  /*24a80*/  LDL.LU R51, [R1+0xe88] ;  /* 0x000e880001337983 */ /* 0x000f280000300800 */
[----:B------:R0:W-:Y:S04]  /*24a90*/  STL [R1+0xc4], R52 ;  /* 0x0000c43401007387 */ /* 0x0001e80000100800 */
[----:B0-----:R-:W4:Y:S01]  /*24aa0*/  LDL.LU R52, [R1+0xe84] ;  /* 0x000e840001347983 */ /* 0x001f220000300800 */
[----:B------:R-:W0:Y:S01]  /*24ab0*/  S2R R38, SR_TID.X ;  /* 0x0000000000267919 */ /* 0x000e220000002100 */
[----:B------:R-:W1:Y:S02]  /*24ac0*/  S2R R0, SR_TID.X ;  /* 0x0000000000007919 */ /* 0x000e640000002100 */
        /* <DEDUP_REMOVED lines=9> */
[----:B---3--:R-:W-:-:S05]  /*24b60*/  @P0 IMAD.MOV.U32 R30, RZ, RZ, R9 ;  /* 0x000000ffff1e0224 */ /* 0x008fca00078e0009 */
[----:B------:R3:W4:Y:S02]  /*24b70*/  @P0 LDG.E.U16 R8, desc[UR10][R30.64] ;  /* 0x0000000a1e080981 */ /* 0x000724000c1e1500 */
[----:B---3--:R-:W-:Y:S02]  /*24b80*/  @P0 IMAD.MOV.U32 R30, RZ, RZ, R6 ;  /* 0x000000ffff1e0224 */ /* 0x008fe400078e0006 */
[----:B------:R-:W-:-:S05]  /*24b90*/  @P0 IMAD.MOV.U32 R31, RZ, RZ, R7 ;  /* 0x000000ffff1f0224 */ /* 0x000fca00078e0007 */
[----:B------:R-:W3:Y:S04]  /*24ba0*/  @P0 LDG.E.U16 R5, desc[UR10][R30.64] ;  /* 0x0000000a1e050981 */ /* 0x000ee8000c1e1500 */
[----:B------:R-:W-:Y:S04]  /*24bb0*/  STL [R1+0x35dc], R31 ;  /* 0x0035dc1f01007387 */ /* 0x000fe80000100800 */
[----:B------:R-:W-:Y:S04]  /*24bc0*/  STL [R1+0x35e4], R31 ;  /* 0x0035e41f01007387 */ /* 0x000fe80000100800 */
[----:B------:R-:W-:Y:S04]  /*24bd0*/  STL [R1+0x35ec], R31 ;  /* 0x0035ec1f01007387 */ /* 0x000fe80000100800 */
[----:B------:R-:W-:Y:S04]  /*24be0*/  STL [R1+0x35f4], R31 ;  /* 0x0035f41f01007387 */ /* 0x000fe80000100800 */
[----:B------:R-:W-:Y:S04]  /*24bf0*/  STL [R1+0x35fc], R31 ;  /* 0x0035fc1f01007387 */ /* 0x000fe80000100800 */
[----:B------:R-:W-:Y:S04]  /*24c00*/  STL [R1+0x3604], R31 ;  /* 0x0036041f01007387 */ /* 0x000fe80000100800 */
[----:B------:R-:W-:Y:S01]  /*24c10*/  STL [R1+0xa8], R34 ;  /* 0x0000a82201007387 */ /* 0x000fe20000100800 */
[----:B------:R-:W-:Y:S06]  /*24c20*/  BAR.SYNC.DEFER_BLOCKING 0x0 ;  /* 0x0000000000007b1d */ /* 0x000fec0000010000 */
[----:B------:R-:W-:Y:S04]  /*24c30*/  STL [R1+0x360c], R31 ;  /* 0x00360c1f01007387 */ /* 0x000fe80000100800 */
[----:B------:R-:W-:Y:S01]  /*24c40*/  STL [R1+0x35d8], R30 ;  /* 0x0035d81e01007387 */ /* 0x000fe20000100800 */
[----:B0-----:R-:W-:-:S04]  /*24c50*/  LOP3.LUT R36, R38, 0x1f, RZ, 0xc0, !PT ;  /* 0x0000001f26247812 */ /* 0x001fc800078ec0ff */
[----:B------:R-:W-:Y:S02]  /*24c60*/  LOP3.LUT R6, R36, 0x20, RZ, 0xfc, !PT ;  /* 0x0000002024067812 */ /* 0x000fe400078efcff */
[----:B-1----:R-:W-:Y:S02]  /*24c70*/  LOP3.LUT R0, R0, 0x1f, RZ, 0xc0, !PT ;  /* 0x0000001f00007812 */ /* 0x002fe400078ec0ff */
[----:B------:R-:W-:-:S03]  /*24c80*/  ISETP.GE.AND P1, PT, R6, R2, PT ;  /* 0x000000020600720c */ /* 0x000fc60003f26270 */
[----:B------:R-:W-:-:S05]  /*24c90*/  IMAD.SHL.U32 R0, R0, 0x2, RZ ;  /* 0x0000000200007824 */ /* 0x000fca00078e00ff */
[----:B--2---:R-:W-:Y:S04]  /*24ca0*/  STS.U16 [R0+UR5], R40 ;  /* 0x0000002800007988 */ /* 0x004fe80008000405 */
[----:B----4-:R-:W-:Y:S04]  /*24cb0*/  STS.U16 [R0+UR5+0x40], R42 ;  /* 0x0000402a00007988 */ /* 0x010fe80008000405 */
[----:B------:R-:W-:Y:S04]  /*24cc0*/  STS.U16 [R0+UR5+0x80], R44 ;  /* 0x0000802c00007988 */ /* 0x000fe80008000405 */
[----:B------:R-:W-:Y:S04]  /*24cd0*/  STS.U16 [R0+UR5+0xc0], R46 ;  /* 0x0000c02e00007988 */ /* 0x000fe80008000405 */
[----:B------:R-:W-:Y:S04]  /*24ce0*/  STS.U16 [R0+UR5+0x100], R47 ;  /* 0x0001002f00007988 */ /* 0x000fe80008000405 */
[----:B------:R-:W-:Y:S04]  /*24cf0*/  STS.U16 [R0+UR5+0x140], R48 ;  /* 0x0001403000007988 */ /* 0x000fe80008000405 */
[----:B------:R-:W-:Y:S04]  /*24d00*/  STS.U16 [R0+UR5+0x180], R49 ;  /* 0x0001803100007988 */ /* 0x000fe80008000405 */
[----:B------:R-:W-:Y:S04]  /*24d10*/  STS.U16 [R0+UR5+0x1c0], R50 ;  /* 0x0001c03200007988 */ /* 0x000fe80008000405 */
[----:B------:R-:W-:Y:S04]  /*24d20*/  STS.U16 [R0+UR5+0x840], R51 ;  /* 0x0008403300007988 */ /* 0x000fe80008000405 */
[----:B------:R-:W-:Y:S04]  /*24d30*/  STS.U16 [R0+UR5+0x800], R52 ;  /* 0x0008003400007988 */ /* 0x000fe80008000405 */
[----:B------:R-:W-:Y:S04]  /*24d40*/  STL [R1+0xa0], R8 ;  /* 0x0000a00801007387 */ /* 0x000fe80000100800 */
[----:B------:R-:W-:Y:S04]  /*24d50*/  STL [R1+0x35e0], R30 ;  /* 0x0035e01e01007387 */ /* 0x000fe80000100800 */
[----:B------:R-:W-:Y:S04]  /*24d60*/  STL [R1+0x35e8], R30 ;  /* 0x0035e81e01007387 */ /* 0x000fe80000100800 */
[----:B------:R-:W-:Y:S04]  /*24d70*/  STL [R1+0x35f0], R30 ;  /* 0x0035f01e01007387 */ /* 0x000fe80000100800 */
[----:B---3--:R0:W-:Y:S04]  /*24d80*/  STL [R1+0x9c], R5 ;  /* 0x00009c0501007387 */ /* 0x0081e80000100800 */
[----:B------:R-:W-:Y:S04]  /*24d90*/  STL [R1+0x35f8], R30 ;  /* 0x0035f81e01007387 */ /* 0x000fe80000100800 */
[----:B------:R-:W-:Y:S04]  /*24da0*/  STL [R1+0x3600], R30 ;  /* 0x0036001e01007387 */ /* 0x000fe80000100800 */
[----:B------:R-:W-:Y:S04]  /*24db0*/  STL [R1+0x3608], R30 ;  /* 0x0036081e01007387 */ /* 0x000fe80000100800 */
[----:B------:R1:W-:Y:S01]  /*24dc0*/  STL [R1+0x3618], R30 ;  /* 0x0036181e01007387 */ /* 0x0003e20000100800 */
[----:B0-----:R-:W-:-:S04]  /*24dd0*/  LOP3.LUT R5, R38, 0x1f, RZ, 0xc0, !PT ;  /* 0x0000001f26057812 */ /* 0x001fc800078ec0ff */
[----:B------:R-:W-:Y:S02]  /*24de0*/  ISETP.GE.AND P0, PT, R5, R2, PT ;  /* 0x000000020500720c */ /* 0x000fe40003f06270 */
[----:B------:R-:W2:Y:S04]  /*24df0*/  LDL.LU R2, [R1+0xddc] ;  /* 0x000ddc0001027983 */ /* 0x000ea80000300800 */
[----:B-1----:R-:W3:Y:S04]  /*24e00*/  LDL.LU R30, [R1+0xdd8] ;  /* 0x000dd800011e7983 */ /* 0x002ee80000300800 */
        /* <DEDUP_REMOVED lines=20> */
[----:B------:R0:W-:Y:S04]  /*24f50*/  STS.U16 [R0+UR5+0x8c0], R53 ;  /* 0x0008c03500007988 */ /* 0x0001e80008000405 */
[----:B------:R1:W-:Y:S04]  /*24f60*/  STS.U16 [R0+UR5+0x880], R54 ;  /* 0x0008803600007988 */ /* 0x0003e80008000405 */
[----:B------:R1:W-:Y:S04]  /*24f70*/  STS.U16 [R0+UR5+0x940], R55 ;  /* 0x0009403700007988 */ /* 0x0003e80008000405 */
[----:B------:R1:W-:Y:S04]  /*24f80*/  STS.U16 [R0+UR5+0x900], R56 ;  /* 0x0009003800007988 */ /* 0x0003e80008000405 */
[----:B------:R1:W-:Y:S04]  /*24f90*/  STS.U16 [R0+UR5+0x9c0], R57 ;  /* 0x0009c03900007988 */ /* 0x0003e80008000405 */
[----:B------:R1:W-:Y:S04]  /*24fa0*/  STS.U16 [R0+UR5+0x980], R58 ;  /* 0x0009803a00007988 */ /* 0x0003e80008000405 */
[----:B0-----:R-:W4:Y:S04]  /*24fb0*/  LDL.LU R53, [R1+0xc5c] ;  /* 0x000c5c0001357983 */ /* 0x001f280000300800 */
[----:B-1----:R-:W4:Y:S04]  /*24fc0*/  LDL.LU R54, [R1+0xc58] ;  /* 0x000c580001367983 */ /* 0x002f280000300800 */
[----:B------:R-:W4:Y:S04]  /*24fd0*/  LDL.LU R55, [R1+0xc1c] ;  /* 0x000c1c0001377983 */ /* 0x000f280000300800 */
[----:B------:R-:W4:Y:S04]  /*24fe0*/  LDL.LU R56, [R1+0xc18] ;  /* 0x000c180001387983 */ /* 0x000f280000300800 */
[----:B------:R-:W4:Y:S04]  /*24ff0*/  LDL.LU R57, [R1+0xc14] ;  /* 0x000c140001397983 */ /* 0x000f280000300800 */
[----:B------:R0:W-:Y:S04]  /*25000*/  STS.U16 [R0+UR5+0x1000], R59 ;  /* 0x0010003b00007988 */ /* 0x0001e80008000405 */
[----:B------:R-:W4:Y:S04]  /*25010*/  LDL.LU R58, [R1+0xc10] ;  /* 0x000c1000013a7983 */ /* 0x000f280000300800 */
[----:B------:R1:W-:Y:S04]  /*25020*/  STS.U16 [R0+UR5+0x1040], R60 ;  /* 0x0010403c00007988 */ /* 0x0003e80008000405 */
[----:B------:R1:W-:Y:S04]  /*25030*/  STS.U16 [R0+UR5+0x1080], R61 ;  /* 0x0010803d00007988 */ /* 0x0003e80008000405 */
[----:B0-----:R-:W4:Y:S04]  /*25040*/  LDL.LU R59, [R1+0xc0c] ;  /* 0x000c0c00013b7983 */ /* 0x001f280000300800 */
[----:B-1----:R-:W4:Y:S04]  /*25050*/  LDL.LU R60, [R1+0x5e8] ;  /* 0x0005e800013c7983 */ /* 0x002f280000300800 */
[----:B------:R-:W4:Y:S04]  /*25060*/  LDL.LU R61, [R1+0x5e4] ;  /* 0x0005e400013d7983 */ /* 0x000f280000300800 */
[----:B--2---:R0:W-:Y:S04]  /*25070*/  STS.U16 [R0+UR5+0x10c0], R2 ;  /* 0x0010c00200007988 */ /* 0x0041e80008000405 */
[----:B---3--:R1:W-:Y:S04]  /*25080*/  STS.U16 [R0+UR5+0x1100], R30 ;  /* 0x0011001e00007988 */ /* 0x0083e80008000405 */
[----:B----4-:R2:W-:Y:S04]  /*25090*/  STS.U16 [R0+UR5+0x1140], R31 ;  /* 0x0011401f00007988 */ /* 0x0105e80008000405 */
[----:B------:R3:W-:Y:S04]  /*250a0*/  STS.U16 [R0+UR5+0x1180], R10 ;  /* 0x0011800a00007988 */ /* 0x0007e80008000405 */
[----:B------:R4:W-:Y:S04]  /*250b0*/  STS.U16 [R0+UR5+0x11c0], R9 ;  /* 0x0011c00900007988 */ /* 0x0009e80008000405 */
[----:B------:R4:W-:Y:S04]  /*250c0*/  STS.U16 [R0+UR5+0x1840], R8 ;  /* 0x0018400800007988 */ /* 0x0009e80008000405 */
[----:B0-----:R-:W4:Y:S04]  /*250d0*/  LDL.LU R2, [R1+0x5e0] ;  /* 0x0005e00001027983 */ /* 0x001f280000300800 */
[----:B-1----:R-:W4:Y:S04]  /*250e0*/  LDL.LU R30, [R1+0x5dc] ;  /* 0x0005dc00011e7983 */ /* 0x002f280000300800 */
[----:B--2---:R-:W2:Y:S04]  /*250f0*/  LDL.LU R31, [R1+0x5d8] ;  /* 0x0005d800011f7983 */ /* 0x004ea80000300800 */
[----:B---3--:R-:W3:Y:S04]  /*25100*/  LDL.LU R10, [R1+0x5d4] ;  /* 0x0005d400010a7983 */ /* 0x008ee80000300800 */
[----:B----4-:R-:W4:Y:S04]  /*25110*/  LDL.LU R9, [R1+0x5d0] ;  /* 0x0005d00001097983 */ /* 0x010f280000300800 */
[----:B------:R0:W-:Y:S04]  /*25120*/  STS.U16 [R0+UR5+0x1800], R7 ;  /* 0x0018000700007988 */ /* 0x0001e80008000405 */
[----:B------:R-:W4:Y:S04]  /*25130*/  LDL.LU R8, [R1+0x5cc] ;  /* 0x0005cc0001087983 */ /* 0x000f280000300800 */
        /* <DEDUP_REMOVED lines=8> */
[----:B------:R-:W2:Y:S04]  /*251c0*/  LDL.LU R34, [R1+0x4cc] ;  /* 0x0004cc0001227983 */ /* 0x000ea80000300800 */
[----:B------:R-:W3:Y:S04]  /*251d0*/  LDL.LU R36, [R1+0x4c8] ;  /* 0x0004c80001247983 */ /* 0x000ee80000300800 */
        /* <DEDUP_REMOVED lines=16> */
[----:B------:R1:W-:Y:S04]  /*252e0*/  STS.U16 [R0+UR5+0x2840], R52 ;  /* 0x0028403400007988 */ /* 0x0003e80008000405 */
[----:B0-----:R-:W4:Y:S04]  /*252f0*/  LDL.LU R49, [R1+0x448] ;  /* 0x0004480001317983 */ /* 0x001f280000300800 */
[----:B-1----:R-:W4:Y:S04]  /*25300*/  LDL.LU R50, [R1+0x444] ;  /* 0x0004440001327983 */ /* 0x002f280000300800 */
        /* <DEDUP_REMOVED lines=23> */
[----:B0-----:R-:W3:Y:S04]  /*25480*/  LDL.LU R34, [R1+0x274] ;  /* 0x0002740001227983 */ /* 0x001ee80000300800 */
[----:B-1----:R-:W4:Y:S04]  /*25490*/  LDL.LU R36, [R1+0x270] ;  /* 0x0002700001247983 */ /* 0x002f280000300800 */
[----:B------:R0:W-:Y:S04]  /*254a0*/  STS.U16 [R0+UR5+0x39c0], R40 ;  /* 0x0039c02800007988 */ /* 0x0001e80008000405 */
[----:B--2---:R-:W2:Y:S04]  /*254b0*/  LDL.LU R38, [R1+0x26c] ;  /* 0x00026c0001267983 */ /* 0x004ea80000300800 */
[----:B------:R1:W-:Y:S04]  /*254c0*/  STS.U16 [R0+UR5+0x3980], R42 ;  /* 0x0039802a00007988 */ /* 0x0003e80008000405 */
[----:B------:R1:W-:Y:S04]  /*254d0*/  STS.U16 [R0+UR5+0x4000], R44 ;  /* 0x0040002c00007988 */ /* 0x0003e80008000405 */
[----:B------:R1:W-:Y:S04]  /*254e0*/  STS.U16 [R0+UR5+0x4040], R46 ;  /* 0x0040402e00007988 */ /* 0x0003e80008000405 */
[----:B------:R1:W-:Y:S04]  /*254f0*/  STS.U16 [R0+UR5+0x4080], R47 ;  /* 0x0040802f00007988 */ /* 0x0003e80008000405 */
[----:B------:R1:W-:Y:S04]  /*25500*/  STS.U16 [R0+UR5+0x40c0], R48 ;  /* 0x0040c03000007988 */ /* 0x0003e80008000405 */
[----:B0-----:R-:W2:Y:S04]  /*25510*/  LDL.LU R40, [R1+0x268] ;  /* 0x0002680001287983 */ /* 0x001ea80000300800 */
[----:B-1----:R-:W2:Y:S04]  /*25520*/  LDL.LU R42, [R1+0x264] ;  /* 0x00026400012a7983 */ /* 0x002ea80000300800 */
[----:B------:R-:W2:Y:S04]  /*25530*/  LDL.LU R44, [R1+0x260] ;  /* 0x00026000012c7983 */ /* 0x000ea80000300800 */
[----:B------:R-:W2:Y:S04]  /*25540*/  LDL.LU R46, [R1+0x24c] ;  /* 0x00024c00012e7983 */ /* 0x000ea80000300800 */
[----:B------:R-:W2:Y:S04]  /*25550*/  LDL.LU R47, [R1+0x1f0] ;  /* 0x0001f000012f7983 */ /* 0x000ea80000300800 */
[----:B------:R0:W-:Y:S04]  /*25560*/  STS.U16 [R0+UR5+0x4100], R49 ;  /* 0x0041003100007988 */ /* 0x0001e80008000405 */
[----:B------:R-:W2:Y:S04]  /*25570*/  LDL.LU R48, [R1+0x118] ;  /* 0x0001180001307983 */ /* 0x000ea80000300800 */
[----:B------:R1:W-:Y:S04]  /*25580*/  STS.U16 [R0+UR5+0x4140], R50 ;  /* 0x0041403200007988 */ /* 0x0003e80008000405 */
[----:B------:R1:W-:Y:S04]  /*25590*/  STS.U16 [R0+UR5+0x4180], R51 ;  /* 0x0041803300007988 */ /* 0x0003e80008000405 */
[----:B------:R1:W-:Y:S04]  /*255a0*/  STS.U16 [R0+UR5+0x41c0], R52 ;  /* 0x0041c03400007988 */ /* 0x0003e80008000405 */
[----:B0-----:R-:W2:Y:S04]  /*255b0*/  LDL.LU R49, [R1+0x110] ;  /* 0x0001100001317983 */ /* 0x001ea80000300800 */
[----:B-1----:R-:W2:Y:S04]  /*255c0*/  LDL.LU R50, [R1+0x10c] ;  /* 0x00010c0001327983 */ /* 0x002ea80000300800 */
[----:B------:R-:W2:Y:S04]  /*255d0*/  LDL.LU R51, [R1+0x108] ;  /* 0x0001080001337983 */ /* 0x000ea80000300800 */
[----:B------:R-:W2:Y:S04]  /*255e0*/  LDL.LU R52, [R1+0x104] ;  /* 0x0001040001347983 */ /* 0x000ea80000300800 */
        /* <DEDUP_REMOVED lines=9> */
[----:B------:R0:W-:Y:S04]  /*25680*/  STS.U16 [R0+UR5+0x5000], R61 ;  /* 0x0050003d00007988 */ /* 0x0001e80008000405 */
[----:B------:R1:W-:Y:S04]  /*25690*/  STS.U16 [R0+UR5+0x4840], R53 ;  /* 0x0048403500007988 */ /* 0x0003e80008000405 */
[----:B0-----:R-:W2:Y:S04]  /*256a0*/  LDL.LU R61, [R1+0x100] ;  /* 0x00010000013d7983 */ /* 0x001ea80000300800 */
        /* <DEDUP_REMOVED lines=9> */
[----:B------:R0:W-:Y:S04]  /*25740*/  STS.U16 [R0+UR5+0x4800], R54 ;  /* 0x0048003600007988 */ /* 0x0001e80008000405 */
[----:B-1----:R-:W2:Y:S04]  /*25750*/  LDL.LU R53, [R1+0x38] ;  /* 0x0000380001357983 */ /* 0x002ea80000300800 */
        /* <DEDUP_REMOVED lines=12> */
[----:B0-----:R-:W2:Y:S04]  /*25820*/  LDL.LU R60, [R1+0x1c] ;  /* 0x00001c00013c7983 */ /* 0x001ea80000300800 */
[----:B---3--:R0:W-:Y:S04]  /*25830*/  STS.U16 [R0+UR5+0x5040], R34 ;  /* 0x0050402200007988 */ /* 0x0081e80008000405 */
[----:B----4-:R1:W-:Y:S04]  /*25840*/  STS.U16 [R0+UR5+0x5080], R36 ;  /* 0x0050802400007988 */ /* 0x0103e80008000405 */
[----:B--2---:R2:W-:Y:S04]  /*25850*/  STS.U16 [R0+UR5+0x50c0], R38 ;  /* 0x0050c02600007988 */ /* 0x0045e80008000405 */
[----:B0-----:R-:W3:Y:S04]  /*25860*/  LDL.LU R34, [R1+0x36bc] ;  /* 0x0036bc0001227983 */ /* 0x001ee80000300800 */
[----:B-1----:R-:W4:Y:S04]  /*25870*/  LDL.LU R36, [R1+0x36b8] ;  /* 0x0036b80001247983 */ /* 0x002f280000300800 */
[----:B--2---:R-:W2:Y:S04]  /*25880*/  LDL.LU R38, [R1+0x36b4] ;  /* 0x0036b40001267983 */ /* 0x004ea80000300800 */
[----:B------:R0:W-:Y:S04]  /*25890*/  STS.U16 [R0+UR5+0x5100], R40 ;  /* 0x0051002800007988 */ /* 0x0001e80008000405 */
[----:B------:R1:W-:Y:S04]  /*258a0*/  STS.U16 [R0+UR5+0x5140], R42 ;  /* 0x0051402a00007988 */ /* 0x0003e80008000405 */
[----:B------:R1:W-:Y:S04]  /*258b0*/  STS.U16 [R0+UR5+0x5180], R44 ;  /* 0x0051802c00007988 */ /* 0x0003e80008000405 */
[----:B------:R1:W-:Y:S04]  /*258c0*/  STS.U16 [R0+UR5+0x51c0], R46 ;  /* 0x0051c02e00007988 */ /* 0x0003e80008000405 */
[----:B------:R1:W-:Y:S04]  /*258d0*/  STS.U16 [R0+UR5+0x5840], R47 ;  /* 0x0058402f00007988 */ /* 0x0003e80008000405 */
[----:B------:R1:W-:Y:S04]  /*258e0*/  STS.U16 [R0+UR5+0x5800], R48 ;  /* 0x0058003000007988 */ /* 0x0003e80008000405 */
[----:B0-----:R-:W3:Y:S04]  /*258f0*/  LDL.LU R40, [R1+0x36b0] ;  /* 0x0036b00001287983 */ /* 0x001ee80000300800 */
[----:B-1----:R-:W4:Y:S04]  /*25900*/  LDL.LU R42, [R1+0x36ac] ;  /* 0x0036ac00012a7983 */ /* 0x002f280000300800 */
[----:B------:R-:W2:Y:S04]  /*25910*/  LDL.LU R44, [R1+0x36a8] ;  /* 0x0036a800012c7983 */ /* 0x000ea80000300800 */
[----:B------:R-:W3:Y:S04]  /*25920*/  LDL.LU R46, [R1+0x36a4] ;  /* 0x0036a400012e7983 */ /* 0x000ee80000300800 */
[----:B------:R-:W4:Y:S04]  /*25930*/  LDL.LU R47, [R1+0x36a0] ;  /* 0x0036a000012f7983 */ /* 0x000f280000300800 */
[----:B------:R-:W2:Y:S04]  /*25940*/  LDL.LU R48, [R1+0x369c] ;  /* 0x00369c0001307983 */ /* 0x000ea80000300800 */
        /* <DEDUP_REMOVED lines=42> */
[----:B---3--:R-:W-:Y:S04]  /*25bf0*/  STL [R1+0x35cc], R52 ;  /* 0x0035cc3401007387 */ /* 0x008fe80000100800 */
[----:B------:R-:W-:Y:S04]  /*25c00*/  STL [R1+0x35d0], R52 ;  /* 0x0035d03401007387 */ /* 0x000fe80000100800 */
[----:B------:R-:W-:Y:S04]  /*25c10*/  STL [R1+0x35d4], R52 ;  /* 0x0035d43401007387 */ /* 0x000fe80000100800 */
[----:B------:R-:W-:Y:S04]  /*25c20*/  STS.U16 [R0+UR5+0x7000], R52 ;  /* 0x0070003400007988 */ /* 0x000fe80008000405 */
[----:B------:R0:W-:Y:S04]  /*25c30*/  STL [R1+0x3610], R52 ;  /* 0x0036103401007387 */ /* 0x0001e80000100800 */
[----:B--2---:R-:W-:Y:S04]  /*25c40*/  STS.U16 [R0+UR5+0x7040], R51 ;  /* 0x0070403300007988 */ /* 0x004fe80008000405 */
[----:B0-----:R-:W2:Y:S04]  /*25c50*/  LDL.LU R52, [R1+0xf04] ;  /* 0x000f040001347983 */ /* 0x001ea80000300800 */
[----:B------:R0:W-:Y:S04]  /*25c60*/  STL [R1+0x3614], R51 ;  /* 0x0036143301007387 */ /* 0x0001e80000100800 */
[----:B0-----:R-:W3:Y:S04]  /*25c70*/  LDL.LU R51, [R1+0xf08] ;  /* 0x000f080001337983 */ /* 0x001ee80000300800 */
[----:B----4-:R-:W-:Y:S04]  /*25c80*/  STL [R1+0x361c], R50 ;  /* 0x00361c3201007387 */ /* 0x010fe80000100800 */
        /* <DEDUP_REMOVED lines=11> */
[----:B------:R-:W-:Y:S04]  /*25d40*/  STS.U16 [R0+UR5+0x79c0], R19 ;  /* 0x0079c01300007988 */ /* 0x000fe80008000405 */
[----:B------:R0:W-:Y:S04]  /*25d50*/  STL [R1+0x364c], R19 ;  /* 0x00364c1301007387 */ /* 0x0001e80000100800 */
[----:B------:R1:W-:Y:S04]  /*25d60*/  STS.U16 [R0+UR5+0x7900], R18 ;  /* 0x0079001200007988 */ /* 0x0003e80008000405 */
[----:B------:R4:W-:Y:S04]  /*25d70*/  STS.U16 [R0+UR5+0x7940], R17 ;  /* 0x0079401100007988 */ /* 0x0009e80008000405 */
[----:B------:R4:W-:Y:S04]  /*25d80*/  STS.U16 [R0+UR5+0x7880], R16 ;  /* 0x0078801000007988 */ /* 0x0009e80008000405 */
[----:B------:R4:W-:Y:S04]  /*25d90*/  STS.U16 [R0+UR5+0x78c0], R15 ;  /* 0x0078c00f00007988 */ /* 0x0009e80008000405 */
[----:B------:R4:W-:Y:S04]  /*25da0*/  STS.U16 [R0+UR5+0x7800], R14 ;  /* 0x0078000e00007988 */ /* 0x0009e80008000405 */
[----:B0-----:R-:W2:Y:S04]  /*25db0*/  LDL.LU R19, [R1+0xdc0] ;  /* 0x000dc00001137983 */ /* 0x001ea80000300800 */
[----:B-1----:R-:W2:Y:S04]  /*25dc0*/  LDL.LU R18, [R1+0xdbc] ;  /* 0x000dbc0001127983 */ /* 0x002ea80000300800 */
[----:B----4-:R-:W4:Y:S04]  /*25dd0*/  LDL.LU R17, [R1+0xdb8] ;  /* 0x000db80001117983 */ /* 0x010f280000300800 */
[----:B------:R-:W4:Y:S04]  /*25de0*/  LDL.LU R16, [R1+0xdb4] ;  /* 0x000db40001107983 */ /* 0x000f280000300800 */
[----:B------:R-:W4:Y:S04]  /*25df0*/  LDL.LU R15, [R1+0xdb0] ;  /* 0x000db000010f7983 */ /* 0x000f280000300800 */
[----:B------:R0:W-:Y:S04]  /*25e00*/  STS.U16 [R0+UR5+0x7840], R13 ;  /* 0x0078400d00007988 */ /* 0x0001e80008000405 */
[----:B------:R-:W4:Y:S04]  /*25e10*/  LDL.LU R14, [R1+0xdac] ;  /* 0x000dac00010e7983 */ /* 0x000f280000300800 */
[----:B------:R-:W-:Y:S04]  /*25e20*/  STS.U16 [R0+UR5+0x5980], R2 ;  /* 0x0059800200007988 */ /* 0x000fe80008000405 */
[----:B------:R1:W-:Y:S04]  /*25e30*/  STS.U16 [R0+UR5+0x71c0], R44 ;  /* 0x0071c02c00007988 */ /* 0x0003e80008000405 */
[----:B------:R1:W-:Y:S04]  /*25e40*/  STS.U16 [R0+UR5+0x7180], R46 ;  /* 0x0071802e00007988 */ /* 0x0003e80008000405 */
[----:B------:R1:W-:Y:S04]  /*25e50*/  STS.U16 [R0+UR5+0x7140], R47 ;  /* 0x0071402f00007988 */ /* 0x0003e80008000405 */
[----:B------:R1:W-:Y:S04]  /*25e60*/  STS.U16 [R0+UR5+0x7100], R48 ;  /* 0x0071003000007988 */ /* 0x0003e80008000405 */
[----:B0-----:R-:W4:Y:S04]  /*25e70*/  LDL.LU R13, [R1+0xd44] ;  /* 0x000d4400010d7983 */ /* 0x001f280000300800 */
[----:B-1----:R-:W4:Y:S01]  /*25e80*/  LDL.LU R44, [R1+0xd40] ;  /* 0x000d4000012c7983 */ /* 0x002f220000300800 */
[----:B------:R-:W-:-:S03]  /*25e90*/  LOP3.LUT R2, R0, 0x10, RZ, 0x3c, !PT ;  /* 0x0000001000027812 */ /* 0x000fc600078e3cff */
[----:B------:R-:W4:Y:S04]  /*25ea0*/  LDL.LU R46, [R1+0xd3c] ;  /* 0x000d3c00012e7983 */ /* 0x000f280000300800 */
[----:B------:R-:W4:Y:S04]  /*25eb0*/  LDL.LU R47, [R1+0xd38] ;  /* 0x000d3800012f7983 */ /* 0x000f280000300800 */
[----:B------:R0:W-:Y:S04]  /*25ec0*/  STS.U16 [R0+UR5+0x70c0], R49 ;  /* 0x0070c03100007988 */ /* 0x0001e80008000405 */
[----:B------:R-:W4:Y:S04]  /*25ed0*/  LDL.LU R48, [R1+0xd34] ;  /* 0x000d340001307983 */ /* 0x000f280000300800 */
[----:B------:R1:W-:Y:S04]  /*25ee0*/  STS.U16 [R0+UR5+0x7080], R50 ;  /* 0x0070803200007988 */ /* 0x0003e80008000405 */
[----:B------:R-:W-:Y:S04]  /*25ef0*/  STS.U16 [R0+UR5+0x7980], R20 ;  /* 0x0079801400007988 */ /* 0x000fe80008000405 */
[----:B0-----:R-:W4:Y:S04]  /*25f00*/  LDL.LU R49, [R1+0xd30] ;  /* 0x000d300001317983 */ /* 0x001f280000300800 */
[----:B-1----:R-:W4:Y:S04]  /*25f10*/  LDL.LU R50, [R1+0xd2c] ;  /* 0x000d2c0001327983 */ /* 0x002f280000300800 */
[----:B---3--:R0:W-:Y:S04]  /*25f20*/  STS.U16 [R2+UR5+0x200], R51 ;  /* 0x0002003302007988 */ /* 0x0081e80008000405 */
[----:B--2---:R1:W-:Y:S04]  /*25f30*/  STS.U16 [R2+UR5+0x240], R52 ;  /* 0x0002403402007988 */ /* 0x0043e80008000405 */
[----:B------:R2:W-:Y:S04]  /*25f40*/  STS.U16 [R2+UR5+0x280], R30 ;  /* 0x0002801e02007988 */ /* 0x0005e80008000405 */
[----:B------:R3:W-:Y:S04]  /*25f50*/  STS.U16 [R2+UR5+0x2c0], R31 ;  /* 0x0002c01f02007988 */ /* 0x0007e80008000405 */
[----:B------:R3:W-:Y:S04]  /*25f60*/  STS.U16 [R2+UR5+0x300], R10 ;  /* 0x0003000a02007988 */ /* 0x0007e80008000405 */
[----:B------:R3:W-:Y:S04]  /*25f70*/  STS.U16 [R2+UR5+0x340], R9 ;  /* 0x0003400902007988 */ /* 0x0007e80008000405 */
[----:B0-----:R-:W4:Y:S04]  /*25f80*/  LDL.LU R51, [R1+0xd28] ;  /* 0x000d280001337983 */ /* 0x001f280000300800 */
[----:B-1----:R-:W4:Y:S04]  /*25f90*/  LDL.LU R52, [R1+0xcc0] ;  /* 0x000cc00001347983 */ /* 0x002f280000300800 */
[----:B--2---:R-:W2:Y:S04]  /*25fa0*/  LDL.LU R30, [R1+0xcbc] ;  /* 0x000cbc00011e7983 */ /* 0x004ea80000300800 */
[----:B---3--:R-:W3:Y:S04]  /*25fb0*/  LDL.LU R31, [R1+0xcb8] ;  /* 0x000cb800011f7983 */ /* 0x008ee80000300800 */
[----:B------:R-:W3:Y:S04]  /*25fc0*/  LDL.LU R10, [R1+0xcb4] ;  /* 0x000cb400010a7983 */ /* 0x000ee80000300800 */
[----:B------:R0:W-:Y:S04]  /*25fd0*/  STS.U16 [R2+UR5+0x380], R8 ;  /* 0x0003800802007988 */ /* 0x0001e80008000405 */
[----:B------:R-:W3:Y:S04]  /*25fe0*/  LDL.LU R9, [R1+0xcb0] ;  /* 0x000cb00001097983 */ /* 0x000ee80000300800 */
[----:B------:R1:W-:Y:S04]  /*25ff0*/  STS.U16 [R2+UR5+0x3c0], R7 ;  /* 0x0003c00702007988 */ /* 0x0003e80008000405 */
[----:B------:R1:W-:Y:S04]  /*26000*/  STS.U16 [R2+UR5+0xa40], R6 ;  /* 0x000a400602007988 */ /* 0x0003e80008000405 */
[----:B------:R1:W-:Y:S04]  /*26010*/  STS.U16 [R2+UR5+0xa00], R5 ;  /* 0x000a000502007988 */ /* 0x0003e80008000405 */
[----:B------:R1:W-:Y:S04]  /*26020*/  STS.U16 [R2+UR5+0xac0], R53 ;  /* 0x000ac03502007988 */ /* 0x0003e80008000405 */
[----:B------:R1:W-:Y:S04]  /*26030*/  STS.U16 [R2+UR5+0xa80], R54 ;  /* 0x000a803602007988 */ /* 0x0003e80008000405 */
[----:B0-----:R-:W3:Y:S04]  /*26040*/  LDL.LU R8, [R1+0xcac] ;  /* 0x000cac0001087983 */ /* 0x001ee80000300800 */
[----:B-1----:R-:W3:Y:S04]  /*26050*/  LDL.LU R7, [R1+0xca8] ;  /* 0x000ca80001077983 */ /* 0x002ee80000300800 */
[----:B------:R-:W3:Y:S04]  /*26060*/  LDL.LU R6, [R1+0xca4] ;  /* 0x000ca40001067983 */ /* 0x000ee80000300800 */
[----:B------:R-:W3:Y:S04]  /*26070*/  LDL.LU R5, [R1+0xc08] ;  /* 0x000c080001057983 */ /* 0x000ee80000300800 */
        /* <DEDUP_REMOVED lines=13> */
[----:B------:R-:W3:Y:S04]  /*26150*/  LDL.LU R60, [R1+0x5c8] ;  /* 0x0005c800013c7983 */ /* 0x000ee80000300800 */
[----:B------:R0:W-:Y:S04]  /*26160*/  STS.U16 [R2+UR5+0x1280], R19 ;  /* 0x0012801302007988 */ /* 0x0001e80008000405 */
[----:B------:R1:W-:Y:S04]  /*26170*/  STS.U16 [R2+UR5+0x12c0], R18 ;  /* 0x0012c01202007988 */ /* 0x0003e80008000405 */
[----:B----4-:R4:W-:Y:S04]  /*26180*/  STS.U16 [R2+UR5+0x1300], R17 ;  /* 0x0013001102007988 */ /* 0x0109e80008000405 */
[----:B------:R4:W-:Y:S04]  /*26190*/  STS.U16 [R2+UR5+0x1340], R16 ;  /* 0x0013401002007988 */ /* 0x0009e80008000405 */
[----:B------:R4:W-:Y:S04]  /*261a0*/  STS.U16 [R2+UR5+0x1380], R15 ;  /* 0x0013800f02007988 */ /* 0x0009e80008000405 */
[----:B------:R4:W-:Y:S04]  /*261b0*/  STS.U16 [R2+UR5+0x13c0], R14 ;  /* 0x0013c00e02007988 */ /* 0x0009e80008000405 */
[----:B0-----:R-:W3:Y:S04]  /*261c0*/  LDL.LU R19, [R1+0x5c4] ;  /* 0x0005c40001137983 */ /* 0x001ee80000300800 */
[----:B-1----:R-:W3:Y:S04]  /*261d0*/  LDL.LU R18, [R1+0x5c0] ;  /* 0x0005c00001127983 */ /* 0x002ee80000300800 */
[----:B----4-:R-:W4:Y:S04]  /*261e0*/  LDL.LU R17, [R1+0x5bc] ;  /* 0x0005bc0001117983 */ /* 0x010f280000300800 */
        /* <DEDUP_REMOVED lines=16> */
[----:B0-----:R-:W4:Y:S04]  /*262f0*/  LDL.LU R50, [R1+0x4a4] ;  /* 0x0004a40001327983 */ /* 0x001f280000300800 */
[----:B------:R0:W-:Y:S04]  /*26300*/  STS.U16 [R2+UR5+0x1b80], R51 ;  /* 0x001b803302007988 */ /* 0x0001e80008000405 */
[----:B------:R1:W-:Y:S04]  /*26310*/  STS.U16 [R2+UR5+0x2200], R52 ;  /* 0x0022003402007988 */ /* 0x0003e80008000405 */
[----:B--2---:R2:W-:Y:S04]  /*26320*/  STS.U16 [R2+UR5+0x2240], R30 ;  /* 0x0022401e02007988 */ /* 0x0045e80008000405 */
[----:B---3--:R3:W-:Y:S04]  /*26330*/  STS.U16 [R2+UR5+0x2280], R31 ;  /* 0x0022801f02007988 */ /* 0x0087e80008000405 */
        /* <DEDUP_REMOVED lines=93> */
[----:B------:R-:W3:Y:S04]  /*26910*/  LDL.LU R60, [R1] ;  /* 0x00000000013c7983 */ /* 0x000ee80000300800 */
[----:B------:R-:W-:Y:S04]  /*26920*/  STS.U16 [R2+UR5+0x5200], R19 ;  /* 0x0052001302007988 */ /* 0x000fe80008000405 */
[----:B------:R-:W-:Y:S04]  /*26930*/  STS.U16 [R2+UR5+0x5240], R18 ;  /* 0x0052401202007988 */ /* 0x000fe80008000405 */
        /* <DEDUP_REMOVED lines=13> */
[----:B--2---:R-:W-:Y:S04]  /*26a10*/  STS.U16 [R2+UR5+0x5b80], R30 ;  /* 0x005b801e02007988 */ /* 0x004fe80008000405 */
[----:B---3--:R-:W-:Y:S04]  /*26a20*/  STS.U16 [R2+UR5+0x6200], R31 ;  /* 0x0062001f02007988 */ /* 0x008fe80008000405 */
[----:B------:R-:W-:Y:S04]  /*26a30*/  STS.U16 [R2+UR5+0x6240], R10 ;  /* 0x0062400a02007988 */ /* 0x000fe80008000405 */
[----:B------:R-:W-:Y:S04]  /*26a40*/  STS.U16 [R2+UR5+0x6280], R9 ;  /* 0x0062800902007988 */ /* 0x000fe80008000405 */
[----:B------:R-:W-:Y:S04]  /*26a50*/  STS.U16 [R2+UR5+0x62c0], R8 ;  /* 0x0062c00802007988 */ /* 0x000fe80008000405 */
[----:B------:R0:W-:Y:S04]  /*26a60*/  STS.U16 [R2+UR5+0x6300], R7 ;  /* 0x0063000702007988 */ /* 0x0001e80008000405 */
        /* <DEDUP_REMOVED lines=8> */
[----:B------:R0:W-:Y:S04]  /*26af0*/  STS.U16 [R2+UR5+0x6a00], R55 ;  /* 0x006a003702007988 */ /* 0x0001e80008000405 */
[----:B----4-:R-:W4:Y:S04]  /*26b00*/  LDL.LU R54, [R1+0xecc] ;  /* 0x000ecc0001367983 */ /* 0x010f280000300800 */
        /* <DEDUP_REMOVED lines=10> */
[----:B------:R-:W4:Y:S01]  /*26bb0*/  LDL.LU R60, [R1+0xe3c] ;  /* 0x000e3c00013c7983 */ /* 0x000f220000300800 */
[----:B------:R-:W0:Y:S03]  /*26bc0*/  S2R R8, SR_TID.X ;  /* 0x0000000000087919 */ /* 0x000e260000002100 */
        /* <DEDUP_REMOVED lines=8> */
[----:B------:R-:W-:Y:S04]  /*26c50*/  STS.U16 [R2+UR5+0x73c0], R4 ;  /* 0x0073c00402007988 */ /* 0x000fe80008000405 */
[----:B------:R-:W-:Y:S04]  /*26c60*/  STS.U16 [R2+UR5+0x7a40], R21 ;  /* 0x007a401502007988 */ /* 0x000fe80008000405 */
[----:B------:R-:W-:Y:S04]  /*26c70*/  STS.U16 [R2+UR5+0x7a00], R22 ;  /* 0x007a001602007988 */ /* 0x000fe80008000405 */
        /* <DEDUP_REMOVED lines=8> */
[----:B------:R-:W-:Y:S04]  /*26d00*/  STS.U16 [R2+UR5+0x7ac0], R23 ;  /* 0x007ac01702007988 */ /* 0x000fe80008000405 */
[----:B------:R-:W4:Y:S01]  /*26d10*/  LDL.LU R46, [R1+0xd94] ;  /* 0x000d9400012e7983 */ /* 0x000f220000300800 */
[----:B0-----:R-:W-:-:S03]  /*26d20*/  LOP3.LUT R52, R8, 0x1f, RZ, 0xc0, !PT ;  /* 0x0000001f08347812 */ /* 0x001fc600078ec0ff */
[----:B------:R-:W-:Y:S04]  /*26d30*/  STS.U16 [R2+UR5+0x7a80], R24 ;  /* 0x007a801802007988 */ /* 0x000fe80008000405 */
[----:B------:R-:W4:Y:S04]  /*26d40*/  LDL.LU R47, [R1+0xd8c] ;  /* 0x000d8c00012f7983 */ /* 0x000f280000300800 */
[----:B------:R-:W-:Y:S01]  /*26d50*/  STS.U16 [R2+UR5+0x7b40], R25 ;  /* 0x007b401902007988 */ /* 0x000fe20008000405 */
[----:B------:R-:W-:-:S03]  /*26d60*/  IMAD.SHL.U32 R19, R52, 0x2, RZ ;  /* 0x0000000234137824 */ /* 0x000fc600078e00ff */
[----:B------:R-:W4:Y:S04]  /*26d70*/  LDL.LU R48, [R1+0xd84] ;  /* 0x000d840001307983 */ /* 0x000f280000300800 */
[----:B------:R-:W-:Y:S04]  /*26d80*/  STS.U16 [R2+UR5+0x7b00], R26 ;  /* 0x007b001a02007988 */ /* 0x000fe80008000405 */
[----:B------:R-:W4:Y:S04]  /*26d90*/  LDL.LU R49, [R1+0xd7c] ;  /* 0x000d7c0001317983 */ /* 0x000f280000300800 */
[----:B------:R-:W-:Y:S04]  /*26da0*/  STS.U16 [R2+UR5+0x7bc0], R27 ;  /* 0x007bc01b02007988 */ /* 0x000fe80008000405 */
[----:B------:R-:W4:Y:S04]  /*26db0*/  LDL.LU R50, [R1+0xd74] ;  /* 0x000d740001327983 */ /* 0x000f280000300800 */
[----:B------:R0:W-:Y:S04]  /*26dc0*/  STS.U16 [R2+UR5+0x7b80], R28 ;  /* 0x007b801c02007988 */ /* 0x0001e80008000405 */
[----:B------:R-:W4:Y:S01]  /*26dd0*/  LDL.LU R51, [R1+0xd24] ;  /* 0x000d240001337983 */ /* 0x000f220000300800 */
[----:B------:R-:W-:-:S03]  /*26de0*/  LOP3.LUT R19, R19, 0x20, RZ, 0x3c, !PT ;  /* 0x0000002013137812 */ /* 0x000fc600078e3cff */
[----:B0-----:R-:W4:Y:S04]  /*26df0*/  LDL.LU R2, [R1+0xd20] ;  /* 0x000d200001027983 */ /* 0x001f280000300800 */
[----:B------:R-:W4:Y:S04]  /*26e00*/  LDL.LU R30, [R1+0xd18] ;  /* 0x000d1800011e7983 */ /* 0x000f280000300800 */
[----:B------:R-:W4:Y:S04]  /*26e10*/  LDL.LU R31, [R1+0xd10] ;  /* 0x000d1000011f7983 */ /* 0x000f280000300800 */
[----:B------:R-:W4:Y:S04]  /*26e20*/  LDL.LU R10, [R1+0xd08] ;  /* 0x000d0800010a7983 */ /* 0x000f280000300800 */
[----:B------:R-:W4:Y:S04]  /*26e30*/  LDL.LU R9, [R1+0xd00] ;  /* 0x000d000001097983 */ /* 0x000f280000300800 */
[----:B------:R-:W4:Y:S04]  /*26e40*/  LDL.LU R8, [R1+0xcf8] ;  /* 0x000cf80001087983 */ /* 0x000f280000300800 */
[----:B------:R0:W-:Y:S04]  /*26e50*/  STS.U16 [R19+UR5+0x400], R7 ;  /* 0x0004000713007988 */ /* 0x0001e80008000405 */
[----:B------:R1:W-:Y:S04]  /*26e60*/  STS.U16 [R19+UR5+0x440], R6 ;  /* 0x0004400613007988 */ /* 0x0003e80008000405 */
[----:B--2---:R2:W-:Y:S04]  /*26e70*/  STS.U16 [R19+UR5+0x480], R5 ;  /* 0x0004800513007988 */ /* 0x0045e80008000405 */
[----:B---3--:R3:W-:Y:S04]  /*26e80*/  STS.U16 [R19+UR5+0x4c0], R53 ;  /* 0x0004c03513007988 */ /* 0x0087e80008000405 */
[----:B----4-:R4:W-:Y:S04]  /*26e90*/  STS.U16 [R19+UR5+0x500], R54 ;  /* 0x0005003613007988 */ /* 0x0109e80008000405 */
        /* <DEDUP_REMOVED lines=55> */
[----:B0-----:R-:W4:Y:S04]  /*27210*/  LDL.LU R9, [R1+0x480] ;  /* 0x0004800001097983 */ /* 0x001f280000300800 */
[----:B-1----:R-:W4:Y:S04]  /*27220*/  LDL.LU R8, [R1+0x478] ;  /* 0x0004780001087983 */ /* 0x002f280000300800 */
        /* <DEDUP_REMOVED lines=41> */
[----:B0-----:R-:W4:Y:S04]  /*274c0*/  LDL.LU R10, [R1+0x2b4] ;  /* 0x0002b400010a7983 */ /* 0x001f280000300800 */
[----:B------:R0:W-:Y:S04]  /*274d0*/  STS.U16 [R19+UR5+0x3d00], R8 ;  /* 0x003d000813007988 */ /* 0x0001e80008000405 */
[----:B-1----:R-:W4:Y:S04]  /*274e0*/  LDL.LU R9, [R1+0x2b0] ;  /* 0x0002b00001097983 */ /* 0x002f280000300800 */
[----:B0-----:R-:W4:Y:S04]  /*274f0*/  LDL.LU R8, [R1+0x2a8] ;  /* 0x0002a80001087983 */ /* 0x001f280000300800 */
        /* <DEDUP_REMOVED lines=54> */
[----:B----4-:R-:W4:Y:S04]  /*27860*/  LDL.LU R54, [R1+0x3668] ;  /* 0x0036680001367983 */ /* 0x010f280000300800 */
[----:B------:R0:W-:Y:S04]  /*27870*/  STS.U16 [R19+UR5+0x5440], R55 ;  /* 0x0054403713007988 */ /* 0x0001e80008000405 */
[----:B------:R1:W-:Y:S04]  /*27880*/  STS.U16 [R19+UR5+0x5480], R56 ;  /* 0x0054803813007988 */ /* 0x0003e80008000405 */
[----:B------:R1:W-:Y:S04]  /*27890*/  STS.U16 [R19+UR5+0x54c0], R57 ;  /* 0x0054c03913007988 */ /* 0x0003e80008000405 */
[----:B------:R1:W-:Y:S04]  /*278a0*/  STS.U16 [R19+UR5+0x5500], R58 ;  /* 0x0055003a13007988 */ /* 0x0003e80008000405 */
[----:B------:R1:W-:Y:S04]  /*278b0*/  STS.U16 [R19+UR5+0x5540], R59 ;  /* 0x0055403b13007988 */ /* 0x0003e80008000405 */
[----:B------:R1:W-:Y:S04]  /*278c0*/  STS.U16 [R19+UR5+0x5580], R60 ;  /* 0x0055803c13007988 */ /* 0x0003e80008000405 */
[----:B0-----:R-:W2:Y:S04]  /*278d0*/  LDL.LU R55, [R1+0x3664] ;  /* 0x0036640001377983 */ /* 0x001ea80000300800 */
[----:B-1----:R-:W3:Y:S04]  /*278e0*/  LDL.LU R56, [R1+0x3660] ;  /* 0x0036600001387983 */ /* 0x002ee80000300800 */
[----:B------:R-:W4:Y:S04]  /*278f0*/  LDL.LU R57, [R1+0x365c] ;  /* 0x00365c0001397983 */ /* 0x000f280000300800 */
[----:B------:R-:W2:Y:S04]  /*27900*/  LDL.LU R58, [R1+0x3658] ;  /* 0x00365800013a7983 */ /* 0x000ea80000300800 */
[----:B------:R-:W3:Y:S04]  /*27910*/  LDL.LU R59, [R1+0x3654] ;  /* 0x00365400013b7983 */ /* 0x000ee80000300800 */
[----:B------:R-:W4:Y:S04]  /*27920*/  LDL.LU R60, [R1+0x3650] ;  /* 0x00365000013c7983 */ /* 0x000f280000300800 */
[----:B------:R-:W-:Y:S04]  /*27930*/  STS.U16 [R19+UR5+0x55c0], R3 ;  /* 0x0055c00313007988 */ /* 0x000fe80008000405 */
[----:B------:R0:W-:Y:S04]  /*27940*/  STS.U16 [R19+UR5+0x5c40], R18 ;  /* 0x005c401213007988 */ /* 0x0001e80008000405 */
        /* <DEDUP_REMOVED lines=12> */
[----:B0-----:R-:W2:Y:S04]  /*27a10*/  LDL.LU R18, [R1+0xeac] ;  /* 0x000eac0001127983 */ /* 0x001ea80000300800 */
[----:B------:R0:W-:Y:S04]  /*27a20*/  STS.U16 [R19+UR5+0x6540], R2 ;  /* 0x0065400213007988 */ /* 0x0001e80008000405 */
[----:B------:R-:W2:Y:S04]  /*27a30*/  LDL.LU R3, [R1+0xea4] ;  /* 0x000ea40001037983 */ /* 0x000ea80000300800 */
        /* <DEDUP_REMOVED lines=12> */
[----:B------:R-:W2:Y:S04]  /*27b00*/  LDL.LU R50, [R1+0xdf4] ;  /* 0x000df40001327983 */ /* 0x000ea80000300800 */
[----:B0-----:R-:W2:Y:S04]  /*27b10*/  LDL.LU R30, [R1+0xdf0] ;  /* 0x000df000011e7983 */ /* 0x001ea80000300800 */
[----:B------:R0:W-:Y:S01]  /*27b20*/  STS.U16 [R19+UR5+0x65c0], R31 ;  /* 0x0065c01f13007988 */ /* 0x0001e20008000405 */
[----:B------:R-:W-:-:S03]  /*27b30*/  IMAD.SHL.U32 R52, R52, 0x2, RZ ;  /* 0x0000000234347824 */ /* 0x000fc600078e00ff */
[----:B------:R-:W2:Y:S02]  /*27b40*/  LDL.LU R51, [R1+0xdec] ;  /* 0x000dec0001337983 */ /* 0x000ea40000300800 */
[----:B------:R-:W-:Y:S02]  /*27b50*/  LOP3.LUT R52, R52, 0x30, RZ, 0x3c, !PT ;  /* 0x0000003034347812 */ /* 0x000fe400078e3cff */
[----:B0-----:R-:W2:Y:S04]  /*27b60*/  LDL.LU R31, [R1+0xd6c] ;  /* 0x000d6c00011f7983 */ /* 0x001ea80000300800 */
[----:B----4-:R-:W-:Y:S04]  /*27b70*/  STS.U16 [R19+UR5+0x6c40], R60 ;  /* 0x006c403c13007988 */ /* 0x010fe80008000405 */
[----:B---3--:R-:W-:Y:S04]  /*27b80*/  STS.U16 [R19+UR5+0x6c00], R59 ;  /* 0x006c003b13007988 */ /* 0x008fe80008000405 */
[----:B--2---:R-:W-:Y:S04]  /*27b90*/  STS.U16 [R19+UR5+0x6cc0], R58 ;  /* 0x006cc03a13007988 */ /* 0x004fe80008000405 */
        /* <DEDUP_REMOVED lines=29> */
[----:B--2---:R-:W2:Y:S04]  /*27d70*/  LDL R3, [R1+0x20d0] ;  /* 0x0020d00001037983 */ /* 0x004ea80000100800 */
[----:B---3--:R-:W2:Y:S04]  /*27d80*/  LDL R2, [R1+0x20d4] ;  /* 0x0020d40001027983 */ /* 0x008ea80000100800 */
[----:B----4-:R-:W3:Y:S04]  /*27d90*/  LDL.LU R17, [R1+0x3644] ;  /* 0x0036440001117983 */ /* 0x010ee80000300800 */
        /* <DEDUP_REMOVED lines=17> */
[----:B0-----:R-:W4:Y:S04]  /*27eb0*/  LDL.LU R49, [R1+0x3620] ;  /* 0x0036200001317983 */ /* 0x001f280000300800 */
[----:B-1----:R-:W4:Y:S04]  /*27ec0*/  LDL.LU R50, [R1+0x361c] ;  /* 0x00361c0001327983 */ /* 0x002f280000300800 */
[----:B------:R-:W2:Y:S02]  /*27ed0*/  LDL.LU R30, [R1+0x3618] ;  /* 0x00361800011e7983 */ /* 0x000ea40000300800 */
[----:B--2---:R-:W-:-:S06]  /*27ee0*/  PRMT R30, RZ, 0x7610, R30 ;  /* 0x00007610ff1e7816 */ /* 0x004fcc000000001e */
[----:B------:R-:W2:Y:S04]  /*27ef0*/  @!P0 LDG.E.U16 R30, desc[UR10][R2.64] ;  /* 0x0000000a021e8981 */ /* 0x000ea8000c1e1500 */
[----:B------:R0:W-:Y:S04]  /*27f00*/  STS.U16 [R52+UR5+0xf80], R51 ;  /* 0x000f803334007988 */ /* 0x0001e80008000405 */
[----:B------:R1:W-:Y:S04]  /*27f10*/  STS.U16 [R52+UR5+0x1600], R31 ;  /* 0x0016001f34007988 */ /* 0x0003e80008000405 */
[----:B0-----:R-:W4:Y:S04]  /*27f20*/  LDL.LU R51, [R1+0x3614] ;  /* 0x0036140001337983 */ /* 0x001f280000300800 */
[----:B-1----:R-:W3:Y:S04]  /*27f30*/  LDL.LU R52, [R1+0x3610] ;  /* 0x0036100001347983 */ /* 0x002ee80000300800 */
[----:B------:R-:W4:Y:S04]  /*27f40*/  LDL.LU R31, [R1+0x360c] ;  /* 0x00360c00011f7983 */ /* 0x000f280000300800 */
[----:B--2---:R0:W-:Y:S04]  /*27f50*/  STL [R1+0x7c], R30 ;  /* 0x00007c1e01007387 */ /* 0x0041e80000100800 */
[----:B0-----:R-:W2:Y:S04]  /*27f60*/  LDL.LU R30, [R1+0x3608] ;  /* 0x00360800011e7983 */ /* 0x001ea80000300800 */
[----:B------:R-:W3:Y:S04]  /*27f70*/  LDL R2, [R1+0x20c8] ;  /* 0x0020c80001027983 */ /* 0x000ee80000100800 */
[----:B------:R-:W3:Y:S01]  /*27f80*/  LDL R3, [R1+0x20cc] ;  /* 0x0020cc0001037983 */ /* 0x000ee20000100800 */
[----:B----4-:R-:W-:-:S02]  /*27f90*/  PRMT R31, RZ, 0x7610, R31 ;  /* 0x00007610ff1f7816 */ /* 0x010fc4000000001f */
[----:B---3--:R-:W-:-:S04]  /*27fa0*/  @!P1 LOP3.LUT R3, R3, R2, RZ, 0x3c, !PT ;  /* 0x0000000203039212 */ /* 0x008fc800078e3cff */
[----:B------:R-:W-:-:S04]  /*27fb0*/  @!P1 LOP3.LUT R2, R3, R2, RZ, 0x3c, !PT ;  /* 0x0000000203029212 */ /* 0x000fc800078e3cff */
[----:B------:R-:W-:-:S05]  /*27fc0*/  @!P1 LOP3.LUT R3, R3, R2, RZ, 0x3c, !PT ;  /* 0x0000000203039212 */ /* 0x000fca00078e3cff */
[----:B------:R-:W3:Y:S04]  /*27fd0*/  @!P1 LDG.E.U16 R31, desc[UR10][R2.64] ;  /* 0x0000000a021f9981 */ /* 0x000ee8000c1e1500 */
[----:B---3--:R0:W-:Y:S04]  /*27fe0*/  STL [R1+0x78], R31 ;  /* 0x0000781f01007387 */ /* 0x0081e80000100800 */
[----:B0-----:R-:W3:Y:S04]  /*27ff0*/  LDL.LU R31, [R1+0x3604] ;  /* 0x00360400011f7983 */ /* 0x001ee80000300800 */
[----:B------:R-:W4:Y:S04]  /*28000*/  LDL R2, [R1+0x2090] ;  /* 0x0020900001027983 */ /* 0x000f280000100800 */
[----:B------:R-:W4:Y:S01]  /*28010*/  LDL R3, [R1+0x2094] ;  /* 0x0020940001037983 */ /* 0x000f220000100800 */
[----:B--2---:R-:W-:-:S02]  /*28020*/  PRMT R30, RZ, 0x7610, R30 ;  /* 0x00007610ff1e7816 */ /* 0x004fc4000000001e */
[----:B----4-:R-:W-:-:S04]  /*28030*/  @!P0 LOP3.LUT R3, R3, R2, RZ, 0x3c, !PT ;  /* 0x0000000203038212 */ /* 0x010fc800078e3cff */
[----:B------:R-:W-:-:S04]  /*28040*/  @!P0 LOP3.LUT R2, R3, R2, RZ, 0x3c, !PT ;  /* 0x0000000203028212 */ /* 0x000fc800078e3cff */
[----:B------:R-:W-:-:S05]  /*28050*/  @!P0 LOP3.LUT R3, R3, R2, RZ, 0x3c, !PT ;  /* 0x0000000203038212 */ /* 0x000fca00078e3cff */
[----:B------:R-:W2:Y:S04]  /*28060*/  @!P0 LDG.E.U16 R30, desc[UR10][R2.64] ;  /* 0x0000000a021e8981 */ /* 0x000ea8000c1e1500 */
[----:B--2---:R0:W-:Y:S04]  /*28070*/  STL [R1+0x74], R30 ;  /* 0x0000741e01007387 */ /* 0x0041e80000100800 */
[----:B0-----:R-:W2:Y:S04]  /*28080*/  LDL.LU R30, [R1+0x3600] ;  /* 0x00360000011e7983 */ /* 0x001ea80000300800 */
[----:B------:R-:W4:Y:S04]  /*28090*/  LDL R2, [R1+0x2088] ;  /* 0x0020880001027983 */ /* 0x000f280000100800 */
[----:B------:R-:W4:Y:S01]  /*280a0*/  LDL R3, [R1+0x208c] ;  /* 0x00208c0001037983 */ /* 0x000f220000100800 */
[----:B---3--:R-:W-:-:S02]  /*280b0*/  PRMT R31, RZ, 0x7610, R31 ;  /* 0x00007610ff1f7816 */ /* 0x008fc4000000001f */
[----:B----4-:R-:W-:-:S04]  /*280c0*/  @!P1 LOP3.LUT R3, R3, R2, RZ, 0x3c, !PT ;  /* 0x0000000203039212 */ /* 0x010fc800078e3cff */
        /* <DEDUP_REMOVED lines=92> */
[----:B------:R0:W3:Y:S04]  /*28690*/  @!P1 LDG.E.U16 R31, desc[UR10][R2.64] ;  /* 0x0000000a021f9981 */ /* 0x0000e8000c1e1500 */
[----:B------:R-:W0:Y:S04]  /*286a0*/  LDL R2, [R1+0x210c] ;  /* 0x00210c0001027983 */ /* 0x000e280000100800 */
[----:B------:R-:W0:Y:S01]  /*286b0*/  LDL R3, [R1+0x2128] ;  /* 0x0021280001037983 */ /* 0x000e220000100800 */
[----:B------:R-:W-:Y:S02]  /*286c0*/  PRMT R52, RZ, 0x7610, R52 ;  /* 0x00007610ff347816 */ /* 0x000fe40000000034 */
[----:B0-----:R-:W-:-:S04]  /*286d0*/  @!P0 LOP3.LUT R3, R3, R2, RZ, 0x3c, !PT ;  /* 0x0000000203038212 */ /* 0x001fc800078e3cff */
[----:B------:R-:W-:-:S04]  /*286e0*/  @!P0 LOP3.LUT R2, R3, R2, RZ, 0x3c, !PT ;  /* 0x0000000203028212 */ /* 0x000fc800078e3cff */
[----:B------:R-:W-:-:S05]  /*286f0*/  @!P0 LOP3.LUT R3, R3, R2, RZ, 0x3c, !PT ;  /* 0x0000000203038212 */ /* 0x000fca00078e3cff */
[----:B------:R-:W4:Y:S04]  /*28700*/  @!P0 LDG.E.U16 R52, desc[UR10][R2.64] ;  /* 0x0000000a02348981 */ /* 0x000f28000c1e1500 */
[----:B---3--:R0:W-:Y:S04]  /*28710*/  STL [R1+0x18], R31 ;  /* 0x0000181f01007387 */ /* 0x0081e80000100800 */
[----:B0-----:R-:W3:Y:S04]  /*28720*/  LDL R31, [R1+0x21a0] ;  /* 0x0021a000011f7983 */ /* 0x001ee80000100800 */
[----:B----4-:R0:W-:Y:S04]  /*28730*/  STL [R1+0xc], R52 ;  /* 0x00000c3401007387 */ /* 0x0101e80000100800 */
[----:B0-----:R-:W4:Y:S04]  /*28740*/  LDL.LU R52, [R1+0x35d4] ;  /* 0x0035d40001347983 */ /* 0x001f280000300800 */
[----:B------:R-:W3:Y:S04]  /*28750*/  LDL R2, [R1+0x2120] ;  /* 0x0021200001027983 */ /* 0x000ee80000100800 */
[----:B------:R-:W3:Y:S01]  /*28760*/  LDL R3, [R1+0x2124] ;  /* 0x0021240001037983 */ /* 0x000ee20000100800 */
[----:B--2---:R-:W-:-:S02]  /*28770*/  PRMT R30, RZ, 0x7610, R30 ;  /* 0x00007610ff1e7816 */ /* 0x004fc4000000001e */
[----:B---3--:R-:W-:-:S04]  /*28780*/  @!P1 LOP3.LUT R3, R3, R2, RZ, 0x3c, !PT ;  /* 0x0000000203039212 */ /* 0x008fc800078e3cff */
[----:B------:R-:W-:-:S04]  /*28790*/  @!P1 LOP3.LUT R2, R3, R2, RZ, 0x3c, !PT ;  /* 0x0000000203029212 */ /* 0x000fc800078e3cff */
[----:B------:R-:W-:-:S05]  /*287a0*/  @!P1 LOP3.LUT R3, R3, R2, RZ, 0x3c, !PT ;  /* 0x0000000203039212 */ /* 0x000fca00078e3cff */
[----:B------:R0:W2:Y:S04]  /*287b0*/  @!P1 LDG.E.U16 R30, desc[UR10][R2.64] ;  /* 0x0000000a021e9981 */ /* 0x0000a8000c1e1500 */
[----:B------:R-:W0:Y:S04]  /*287c0*/  LDL R2, [R1+0x214c] ;  /* 0x00214c0001027983 */ /* 0x000e280000100800 */
[----:B------:R-:W0:Y:S01]  /*287d0*/  LDL R3, [R1+0x2168] ;  /* 0x0021680001037983 */ /* 0x000e220000100800 */
[----:B------:R-:W-:Y:S02]  /*287e0*/  PRMT R60, RZ, 0x7610, R60 ;  /* 0x00007610ff3c7816 */ /* 0x000fe4000000003c */
[----:B0-----:R-:W-:-:S04]  /*287f0*/  @!P0 LOP3.LUT R3, R3, R2, RZ, 0x3c, !PT ;  /* 0x0000000203038212 */ /* 0x001fc800078e3cff */
[----:B------:R-:W-:-:S04]  /*28800*/  @!P0 LOP3.LUT R2, R3, R2, RZ, 0x3c, !PT ;  /* 0x0000000203028212 */ /* 0x000fc800078e3cff */
[----:B------:R-:W-:Y:S01]  /*28810*/  @!P0 LOP3.LUT R3, R3, R2, RZ, 0x3c, !PT ;  /* 0x0000000203038212 */ /* 0x000fe200078e3cff */
[----:B--2---:R0:W-:Y:S04]  /*28820*/  STL [R1+0x8], R30 ;  /* 0x0000081e01007387 */ /* 0x0041e80000100800 */
[----:B------:R1:W2:Y:S01]  /*28830*/  @!P0 LDG.E.U16 R60, desc[UR10][R2.64] ;  /* 0x0000000a023c8981 */ /* 0x0002a2000c1e1500 */
[----:B------:R-:W-:-:S03]  /*28840*/  PRMT R59, RZ, 0x7610, R59 ;  /* 0x00007610ff3b7816 */ /* 0x000fc6000000003b */
[----:B0-----:R-:W3:Y:S04]  /*28850*/  LDL R30, [R1+0x21a8] ;  /* 0x0021a800011e7983 */ /* 0x001ee80000100800 */
[----:B------:R-:W1:Y:S04]  /*28860*/  LDL R2, [R1+0x2160] ;  /* 0x0021600001027983 */ /* 0x000e680000100800 */
[----:B------:R-:W1:Y:S02]  /*28870*/  LDL R3, [R1+0x2164] ;  /* 0x0021640001037983 */ /* 0x000e640000100800 */
[----:B-1----:R-:W-:-:S04]  /*28880*/  @!P1 LOP3.LUT R3, R3, R2, RZ, 0x3c, !PT ;  /* 0x0000000203039212 */ /* 0x002fc800078e3cff */
[----:B------:R-:W-:-:S04]  /*28890*/  @!P1 LOP3.LUT R2, R3, R2, RZ, 0x3c, !PT ;  /* 0x0000000203029212 */ /* 0x000fc800078e3cff */
[----:B------:R-:W-:Y:S01]  /*288a0*/  @!P1 LOP3.LUT R3, R3, R2, RZ, 0x3c, !PT ;  /* 0x0000000203039212 */ /* 0x000fe200078e3cff */
[----:B--2---:R0:W-:Y:S04]  /*288b0*/  STL [R1+0x3550], R60 ;  /* 0x0035503c01007387 */ /* 0x0041e80000100800 */
[----:B------:R1:W2:Y:S01]  /*288c0*/  @!P1 LDG.E.U16 R59, desc[UR10][R2.64] ;  /* 0x0000000a023b9981 */ /* 0x0002a2000c1e1500 */
[----:B------:R-:W-:-:S03]  /*288d0*/  PRMT R29, RZ, 0x7610, R29 ;  /* 0x00007610ff1d7816 */ /* 0x000fc6000000001d */
[----:B0-----:R-:W4:Y:S04]  /*288e0*/  LDL R60, [R1+0x21e8] ;  /* 0x0021e800013c7983 */ /* 0x001f280000100800 */
[----:B------:R-:W3:Y:S01]  /*288f0*/  LDL R3, [R1+0x2194] ;  /* 0x0021940001037983 */ /* 0x000ee20000100800 */
[----:B-1----:R-:W-:-:S03]  /*28900*/  @!P0 IMAD.MOV.U32 R2, RZ, RZ, R31 ;  /* 0x000000ffff028224 */ /* 0x002fc600078e001f */
[----:B--2---:R0:W-:Y:S01]  /*28910*/  STL [R1+0x3554], R59 ;  /* 0x0035543b01007387 */ /* 0x0041e20000100800 */
[----:B------:R-:W-:-:S03]  /*28920*/  PRMT R28, RZ, 0x7610, R28 ;  /* 0x00007610ff1c7816 */ /* 0x000fc6000000001c */
[----:B------:R-:W2:Y:S04]  /*28930*/  LDL R31, [R1+0x2220] ;  /* 0x00222000011f7983 */ /* 0x000ea80000100800 */
[----:B---3--:R1:W3:Y:S04]  /*28940*/  @!P0 LDG.E.U16 R29, desc[UR10][R2.64] ;  /* 0x0000000a021d8981 */ /* 0x0082e8000c1e1500 */
[----:B0-----:R-:W2:Y:S04]  /*28950*/  LDL R59, [R1+0x2214] ;  /* 0x00221400013b7983 */ /* 0x001ea80000100800 */
[----:B------:R-:W4:Y:S01]  /*28960*/  LDL R3, [R1+0x219c] ;  /* 0x00219c0001037983 */ /* 0x000f220000100800 */
[----:B-1----:R-:W-:-:S03]  /*28970*/  @!P1 IMAD.MOV.U32 R2, RZ, RZ, R30 ;  /* 0x000000ffff029224 */ /* 0x002fc600078e001e */
[----:B---3--:R-:W-:Y:S01]  /*28980*/  STL [R1+0x3558], R29 ;  /* 0x0035581d01007387 */ /* 0x008fe20000100800 */
[----:B------:R-:W-:-:S03]  /*28990*/  PRMT R27, RZ, 0x7610, R27 ;  /* 0x00007610ff1b7816 */ /* 0x000fc6000000001b */
[----:B------:R-:W3:Y:S04]  /*289a0*/  LDL R30, [R1+0x2228] ;  /* 0x00222800011e7983 */ /* 0x000ee80000100800 */
[----:B----4-:R0:W4:Y:S04]  /*289b0*/  @!P1 LDG.E.U16 R28, desc[UR10][R2.64] ;  /* 0x0000000a021c9981 */ /* 0x010128000c1e1500 */
[----:B------:R-:W0:Y:S04]  /*289c0*/  LDL R2, [R1+0x21d4] ;  /* 0x0021d40001027983 */ /* 0x000e280000100800 */
[----:B------:R-:W0:Y:S02]  /*289d0*/  LDL R3, [R1+0x21e0] ;  /* 0x0021e00001037983 */ /* 0x000e240000100800 */
[----:B0-----:R-:W-:-:S04]  /*289e0*/  @!P0 LOP3.LUT R3, R3, R2, RZ, 0x3c, !PT ;  /* 0x0000000203038212 */ /* 0x001fc800078e3cff */
[----:B------:R-:W-:-:S04]  /*289f0*/  @!P0 LOP3.LUT R2, R3, R2, RZ, 0x3c, !PT ;  /* 0x0000000203028212 */ /* 0x000fc800078e3cff */
[----:B------:R-:W-:Y:S01]  /*28a00*/  @!P0 LOP3.LUT R3, R3, R2, RZ, 0x3c, !PT ;  /* 0x0000000203038212 */ /* 0x000fe200078e3cff */
[----:B----4-:R0:W-:Y:S04]  /*28a10*/  STL [R1+0x355c], R28 ;  /* 0x00355c1c01007387 */ /* 0x0101e80000100800 */
[----:B------:R1:W4:Y:S01]  /*28a20*/  @!P0 LDG.E.U16 R27, desc[UR10][R2.64] ;  /* 0x0000000a021b8981 */ /* 0x000322000c1e1500 */
[----:B------:R-:W-:Y:S02]  /*28a30*/  PRMT R26, RZ, 0x7610, R26 ;  /* 0x00007610ff1a7816 */ /* 0x000fe4000000001a */
[----:B------:R-:W-:Y:S01]  /*28a40*/  PRMT R25, RZ, 0x7610, R25 ;  /* 0x00007610ff197816 */ /* 0x000fe20000000019 */
[----:B0-----:R-:W3:Y:S04]  /*28a50*/  LDL R28, [R1+0x221c] ;  /* 0x00221c00011c7983 */ /* 0x001ee80000100800 */
[----:B------:R-:W2:Y:S01]  /*28a60*/  LDL R3, [R1+0x21dc] ;  /* 0x0021dc0001037983 */ /* 0x000ea20000100800 */
[----:B-1----:R-:W-:-:S05]  /*28a70*/  @!P1 IMAD.MOV.U32 R2, RZ, RZ, R60 ;  /* 0x000000ffff029224 */ /* 0x002fca00078e003c */
[----:B--2---:R0:W2:Y:S02]  /*28a80*/  @!P1 LDG.E.U16 R26, desc[UR10][R2.64] ;  /* 0x0000000a021a9981 */ /* 0x0040a4000c1e1500 */
[----:B0-----:R-:W-:Y:S02]  /*28a90*/  @!P0 IMAD.MOV.U32 R2, RZ, RZ, R31 ;  /* 0x000000ffff028224 */ /* 0x001fe400078e001f */
[----:B------:R-:W-:-:S05]  /*28aa0*/  @!P0 IMAD.MOV.U32 R3, RZ, RZ, R59 ;  /* 0x000000ffff038224 */ /* 0x000fca00078e003b */
[----:B------:R3:W2:Y:S01]  /*28ab0*/  @!P0 LDG.E.U16 R25, desc[UR10][R2.64] ;  /* 0x0000000a02198981 */ /* 0x0006a2000c1e1500 */
[----:B------:R-:W-:-:S03]  /*28ac0*/  PRMT R24, RZ, 0x7610, R24 ;  /* 0x00007610ff187816 */ /* 0x000fc60000000018 */
[----:B----4-:R-:W-:Y:S04]  /*28ad0*/  STL [R1+0x3560], R27 ;  /* 0x0035601b01007387 */ /* 0x010fe80000100800 */
[----:B------:R-:W4:Y:S01]  /*28ae0*/  LDL R60, [R1+0x2268] ;  /* 0x00226800013c7983 */ /* 0x000f220000100800 */
[----:B---3--:R-:W-:Y:S02]  /*28af0*/  @!P1 IMAD.MOV.U32 R2, RZ, RZ, R30 ;  /* 0x000000ffff029224 */ /* 0x008fe400078e001e */
[----:B------:R-:W-:-:S05]  /*28b00*/  @!P1 IMAD.MOV.U32 R3, RZ, RZ, R28 ;  /* 0x000000ffff039224 */ /* 0x000fca00078e001c */
[----:B------:R-:W3:Y:S04]  /*28b10*/  @!P1 LDG.E.U16 R24, desc[UR10][R2.64] ;  /* 0x0000000a02189981 */ /* 0x000ee8000c1e1500 */
[----:B--2---:R-:W-:Y:S04]  /*28b20*/  STL [R1+0x3564], R26 ;  /* 0x0035641a01007387 */ /* 0x004fe80000100800 */
[----:B------:R-:W2:Y:S04]  /*28b30*/  LDL R59, [R1+0x2294] ;  /* 0x00229400013b7983 */ /* 0x000ea80000100800 */
[----:B------:R-:W2:Y:S04]  /*28b40*/  LDL R31, [R1+0x22a0] ;  /* 0x0022a000011f7983 */ /* 0x000ea80000100800 */
[----:B------:R-:W-:Y:S04]  /*28b50*/  STL [R1+0x3568], R25 ;  /* 0x0035681901007387 */ /* 0x000fe80000100800 */
[----:B------:R-:W4:Y:S04]  /*28b60*/  LDL R2, [R1+0x2254] ;  /* 0x0022540001027983 */ /* 0x000f280000100800 */
[----:B------:R-:W4:Y:S01]  /*28b70*/  LDL R3, [R1+0x2260] ;  /* 0x0022600001037983 */ /* 0x000f220000100800 */
[----:B------:R-:W-:-:S03]  /*28b80*/  PRMT R23, RZ, 0x7610, R23 ;  /* 0x00007610ff177816 */ /* 0x000fc60000000017 */
[----:B------:R-:W2:Y:S04]  /*28b90*/  LDL R30, [R1+0x229c] ;  /* 0x00229c00011e7983 */ /* 0x000ea80000100800 */
[----:B------:R-:W2:Y:S04]  /*28ba0*/  LDL R28, [R1+0x22a8] ;  /* 0x0022a800011c7983 */ /* 0x000ea80000100800 */
[----:B---3--:R0:W-:Y:S01]  /*28bb0*/  STL [R1+0x356c], R24 ;  /* 0x00356c1801007387 */ /* 0x0081e20000100800 */
[----:B----4-:R-:W-:-:S04]  /*28bc0*/  @!P0 LOP3.LUT R3, R3, R2, RZ, 0x3c, !PT ;  /* 0x0000000203038212 */ /* 0x010fc800078e3cff */
[----:B------:R-:W-:-:S04]  /*28bd0*/  @!P0 LOP3.LUT R2, R3, R2, RZ, 0x3c, !PT ;  /* 0x0000000203028212 */ /* 0x000fc800078e3cff */
[----:B------:R-:W-:-:S05]  /*28be0*/  @!P0 LOP3.LUT R3, R3, R2, RZ, 0x3c, !PT ;  /* 0x0000000203038212 */ /* 0x000fca00078e3cff */
[----:B------:R1:W3:Y:S04]  /*28bf0*/  @!P0 LDG.E.U16 R23, desc[UR10][R2.64] ;  /* 0x0000000a02178981 */ /* 0x0002e8000c1e1500 */
[----:B------:R-:W4:Y:S01]  /*28c00*/  LDL R3, [R1+0x225c] ;  /* 0x00225c0001037983 */ /* 0x000f220000100800 */
[----:B------:R-:W-:Y:S01]  /*28c10*/  PRMT R22, RZ, 0x7610, R22 ;  /* 0x00007610ff167816 */ /* 0x000fe20000000016 */
[----:B-1----:R-:W-:Y:S01]  /*28c20*/  @!P1 IMAD.MOV.U32 R2, RZ, RZ, R60 ;  /* 0x000000ffff029224 */ /* 0x002fe200078e003c */
[----:B------:R-:W-:-:S04]  /*28c30*/  PRMT R21, RZ, 0x7610, R21 ;  /* 0x00007610ff157816 */ /* 0x000fc80000000015 */
[----:B----4-:R2:W4:Y:S02]  /*28c40*/  @!P1 LDG.E.U16 R22, desc[UR10][R2.64] ;  /* 0x0000000a02169981 */ /* 0x010524000c1e1500 */
[----:B--2---:R-:W-:Y:S02]  /*28c50*/  @!P0 IMAD.MOV.U32 R2, RZ, RZ, R31 ;  /* 0x000000ffff028224 */ /* 0x004fe400078e001f */
[----:B------:R-:W-:-:S05]  /*28c60*/  @!P0 IMAD.MOV.U32 R3, RZ, RZ, R59 ;  /* 0x000000ffff038224 */ /* 0x000fca00078e003b */
[----:B------:R1:W2:Y:S01]  /*28c70*/  @!P0 LDG.E.U16 R21, desc[UR10][R2.64] ;  /* 0x0000000a02158981 */ /* 0x0002a2000c1e1500 */
[----:B------:R-:W-:-:S03]  /*28c80*/  PRMT R20, RZ, 0x7610, R20 ;  /* 0x00007610ff147816 */ /* 0x000fc60000000014 */
[----:B---3--:R-:W-:Y:S04]  /*28c90*/  STL [R1+0x3570], R23 ;  /* 0x0035701701007387 */ /* 0x008fe80000100800 */
[----:B------:R-:W3:Y:S01]  /*28ca0*/  LDL R60, [R1+0x22e8] ;  /* 0x0022e800013c7983 */ /* 0x000ee20000100800 */
[----:B-1----:R-:W-:Y:S02]  /*28cb0*/  @!P1 IMAD.MOV.U32 R2, RZ, RZ, R28 ;  /* 0x000000ffff029224 */ /* 0x002fe400078e001c */
[----:B------:R-:W-:-:S05]  /*28cc0*/  @!P1 IMAD.MOV.U32 R3, RZ, RZ, R30 ;  /* 0x000000ffff039224 */ /* 0x000fca00078e001e */
[----:B------:R-:W3:Y:S04]  /*28cd0*/  @!P1 LDG.E.U16 R20, desc[UR10][R2.64] ;  /* 0x0000000a02149981 */ /* 0x000ee8000c1e1500 */
[----:B----4-:R-:W-:Y:S04]  /*28ce0*/  STL [R1+0x3574], R22 ;  /* 0x0035741601007387 */ /* 0x010fe80000100800 */
[----:B------:R-:W4:Y:S04]  /*28cf0*/  LDL R59, [R1+0x2314] ;  /* 0x00231400013b7983 */ /* 0x000f280000100800 */
[----:B------:R-:W4:Y:S04]  /*28d00*/  LDL R31, [R1+0x2320] ;  /* 0x00232000011f7983 */ /* 0x000f280000100800 */
[----:B--2---:R-:W-:Y:S04]  /*28d10*/  STL [R1+0x3578], R21 ;  /* 0x0035781501007387 */ /* 0x004fe80000100800 */
[----:B------:R-:W2:Y:S04]  /*28d20*/  LDL R2, [R1+0x22d4] ;  /* 0x0022d40001027983 */ /* 0x000ea80000100800 */
[----:B------:R-:W2:Y:S01]  /*28d30*/  LDL R3, [R1+0x22e0] ;  /* 0x0022e00001037983 */ /* 0x000ea20000100800 */
[----:B------:R-:W-:-:S03]  /*28d40*/  PRMT R19, RZ, 0x7610, R19 ;  /* 0x00007610ff137816 */ /* 0x000fc60000000013 */
[----:B------:R-:W4:Y:S04]  /*28d50*/  LDL R30, [R1+0x231c] ;  /* 0x00231c00011e7983 */ /* 0x000f280000100800 */
[----:B------:R-:W4:Y:S04]  /*28d60*/  LDL R28, [R1+0x2328] ;  /* 0x00232800011c7983 */ /* 0x000f280000100800 */
[----:B---3--:R-:W-:Y:S01]  /*28d70*/  STL [R1+0x357c], R20 ;  /* 0x00357c1401007387 */ /* 0x008fe20000100800 */
[----:B--2---:R-:W-:-:S04]  /*28d80*/  @!P0 LOP3.LUT R3, R3, R2, RZ, 0x3c, !PT ;  /* 0x0000000203038212 */ /* 0x004fc800078e3cff */
[----:B------:R-:W-:-:S04]  /*28d90*/  @!P0 LOP3.LUT R2, R3, R2, RZ, 0x3c, !PT ;  /* 0x0000000203028212 */ /* 0x000fc800078e3cff */
[----:B------:R-:W-:-:S05]  /*28da0*/  @!P0 LOP3.LUT R3, R3, R2, RZ, 0x3c, !PT ;  /* 0x0000000203038212 */ /* 0x000fca00078e3cff */
[----:B------:R1:W2:Y:S04]  /*28db0*/  @!P0 LDG.E.U16 R19, desc[UR10][R2.64] ;  /* 0x0000000a02138981 */ /* 0x0002a8000c1e1500 */
[----:B------:R-:W3:Y:S01]  /*28dc0*/  LDL R3, [R1+0x22dc] ;  /* 0x0022dc0001037983 */ /* 0x000ee20000100800 */
[----:B------:R-:W-:Y:S01]  /*28dd0*/  PRMT R18, RZ, 0x7610, R18 ;  /* 0x00007610ff127816 */ /* 0x000fe20000000012 */
[----:B-1----:R-:W-:Y:S01]  /*28de0*/  @!P1 IMAD.MOV.U32 R2, RZ, RZ, R60 ;  /* 0x000000ffff029224 */ /* 0x002fe200078e003c */
[----:B------:R-:W-:-:S04]  /*28df0*/  PRMT R17, RZ, 0x7610, R17 ;  /* 0x00007610ff117816 */ /* 0x000fc80000000011 */
[----:B---3--:R4:W3:Y:S02]  /*28e00*/  @!P1 LDG.E.U16 R18, desc[UR10][R2.64] ;  /* 0x0000000a02129981 */ /* 0x0088e4000c1e1500 */
[----:B----4-:R-:W-:Y:S02]  /*28e10*/  @!P0 IMAD.MOV.U32 R2, RZ, RZ, R31 ;  /* 0x000000ffff028224 */ /* 0x010fe400078e001f */
[----:B------:R-:W-:-:S05]  /*28e20*/  @!P0 IMAD.MOV.U32 R3, RZ, RZ, R59 ;  /* 0x000000ffff038224 */ /* 0x000fca00078e003b */
[----:B------:R1:W4:Y:S01]  /*28e30*/  @!P0 LDG.E.U16 R17, desc[UR10][R2.64] ;  /* 0x0000000a02118981 */ /* 0x000322000c1e1500 */
[----:B------:R-:W-:-:S03]  /*28e40*/  PRMT R16, RZ, 0x7610, R16 ;  /* 0x00007610ff107816 */ /* 0x000fc60000000010 */
[----:B--2---:R-:W-:Y:S04]  /*28e50*/  STL [R1+0x3580], R19 ;  /* 0x0035801301007387 */ /* 0x004fe80000100800 */
[----:B------:R-:W2:Y:S01]  /*28e60*/  LDL R60, [R1+0x20bc] ;  /* 0x0020bc00013c7983 */ /* 0x000ea20000100800 */
[----:B-1----:R-:W-:Y:S02]  /*28e70*/  @!P1 IMAD.MOV.U32 R2, RZ, RZ, R28 ;  /* 0x000000ffff029224 */ /* 0x002fe400078e001c */
[----:B------:R-:W-:-:S05]  /*28e80*/  @!P1 IMAD.MOV.U32 R3, RZ, RZ, R30 ;  /* 0x000000ffff039224 */ /* 0x000fca00078e001e */
[----:B------:R1:W2:Y:S04]  /*28e90*/  @!P1 LDG.E.U16 R16, desc[UR10][R2.64] ;  /* 0x0000000a02109981 */ /* 0x0002a8000c1e1500 */
[----:B---3--:R-:W-:Y:S04]  /*28ea0*/  STL [R1+0x3584], R18 ;  /* 0x0035841201007387 */ /* 0x008fe80000100800 */
[----:B------:R-:W3:Y:S04]  /*28eb0*/  LDL R59, [R1+0x2080] ;  /* 0x00208000013b7983 */ /* 0x000ee80000100800 */
[----:B------:R-:W3:Y:S04]  /*28ec0*/  LDL R31, [R1+0x2084] ;  /* 0x00208400011f7983 */ /* 0x000ee80000100800 */
[----:B----4-:R-:W-:Y:S04]  /*28ed0*/  STL [R1+0x3588], R17 ;  /* 0x0035881101007387 */ /* 0x010fe80000100800 */
[----:B------:R-:W1:Y:S04]  /*28ee0*/  LDL R2, [R1+0x20c0] ;  /* 0x0020c00001027983 */ /* 0x000e680000100800 */
[----:B------:R-:W1:Y:S01]  /*28ef0*/  LDL R3, [R1+0x20c4] ;  /* 0x0020c40001037983 */ /* 0x000e620000100800 */
[----:B------:R-:W-:-:S03]  /*28f00*/  PRMT R52, RZ, 0x7610, R52 ;  /* 0x00007610ff347816 */ /* 0x000fc60000000034 */
[----:B------:R-:W4:Y:S04]  /*28f10*/  LDL R30, [R1+0x2078] ;  /* 0x00207800011e7983 */ /* 0x000f280000100800 */
[----:B------:R-:W4:Y:S01]  /*28f20*/  LDL R28, [R1+0x207c] ;  /* 0x00207c00011c7983 */ /* 0x000f220000100800 */
[----:B-1----:R-:W-:-:S04]  /*28f30*/  @!P0 LOP3.LUT R3, R3, R2, RZ, 0x3c, !PT ;  /* 0x0000000203038212 */ /* 0x002fc800078e3cff */
[----:B------:R-:W-:-:S04]  /*28f40*/  @!P0 LOP3.LUT R2, R3, R2, RZ, 0x3c, !PT ;  /* 0x0000000203028212 */ /* 0x000fc800078e3cff */
[----:B------:R-:W-:-:S05]  /*28f50*/  @!P0 LOP3.LUT R3, R3, R2, RZ, 0x3c, !PT ;  /* 0x0000000203038212 */ /* 0x000fca00078e3cff */
[----:B------:R-:W3:Y:S04]  /*28f60*/  @!P0 LDG.E.U16 R52, desc[UR10][R2.64] ;  /* 0x0000000a02348981 */ /* 0x000ee8000c1e1500 */
[----:B--2---:R-:W-:Y:S01]  /*28f70*/  STL [R1+0x358c], R16 ;  /* 0x00358c1001007387 */ /* 0x004fe20000100800 */
[----:B0-----:R-:W-:-:S03]  /*28f80*/  PRMT R24, RZ, 0x7610, R24 ;  /* 0x00007610ff187816 */ /* 0x001fc60000000018 */
[----:B---3--:R0:W-:Y:S04]  /*28f90*/  STL [R1+0x68], R52 ;  /* 0x0000683401007387 */ /* 0x0081e80000100800 */
[----:B0-----:R-:W2:Y:S04]  /*28fa0*/  LDL.LU R52, [R1+0x35d0] ;  /* 0x0035d00001347983 */ /* 0x001ea80000300800 */
[----:B------:R-:W3:Y:S01]  /*28fb0*/  LDL R3, [R1+0x20b8] ;  /* 0x0020b80001037983 */ /* 0x000ee20000100800 */
[----:B------:R-:W-:Y:S01]  /*28fc0*/  @!P1 IMAD.MOV.U32 R2, RZ, RZ, R60 ;  /* 0x000000ffff029224 */ /* 0x000fe200078e003c */
[----:B------:R-:W-:-:S02]  /*28fd0*/  PRMT R23, RZ, 0x7610, R23 ;  /* 0x00007610ff177816 */ /* 0x000fc40000000017 */
[----:B------:R-:W-:Y:S01]  /*28fe0*/  PRMT R20, RZ, 0x7610, R20 ;  /* 0x00007610ff147816 */ /* 0x000fe20000000014 */
[----:B------:R-:W2:Y:S04]  /*28ff0*/  LDL R60, [R1+0x2038] ;  /* 0x00203800013c7983 */ /* 0x000ea80000100800 */
[----:B---3--:R0:W3:Y:S02]  /*29000*/  @!P1 LDG.E.U16 R24, desc[UR10][R2.64] ;  /* 0x0000000a02189981 */ /* 0x0080e4000c1e1500 */
[----:B0-----:R-:W-:Y:S02]  /*29010*/  @!P0 IMAD.MOV.U32 R2, RZ, RZ, R31 ;  /* 0x000000ffff028224 */ /* 0x001fe400078e001f */
[----:B------:R-:W-:-:S05]  /*29020*/  @!P0 IMAD.MOV.U32 R3, RZ, RZ, R59 ;  /* 0x000000ffff038224 */ /* 0x000fca00078e003b */
[----:B------:R4:W2:Y:S02]  /*29030*/  @!P0 LDG.E.U16 R23, desc[UR10][R2.64] ;  /* 0x0000000a02178981 */ /* 0x0008a4000c1e1500 */
[----:B----4-:R-:W-:Y:S02]  /*29040*/  @!P1 IMAD.MOV.U32 R2, RZ, RZ, R28 ;  /* 0x000000ffff029224 */ /* 0x010fe400078e001c */
[----:B------:R-:W-:-:S05]  /*29050*/  @!P1 IMAD.MOV.U32 R3, RZ, RZ, R30 ;  /* 0x000000ffff039224 */ /* 0x000fca00078e001e */
[----:B------:R0:W4:Y:S04]  /*29060*/  @!P1 LDG.E.U16 R20, desc[UR10][R2.64] ;  /* 0x0000000a02149981 */ /* 0x000128000c1e1500 */
[----:B---3--:R1:W-:Y:S04]  /*29070*/  STL [R1+0x64], R24 ;  /* 0x0000641801007387 */ /* 0x0083e80000100800 */
[----:B------:R-:W3:Y:S04]  /*29080*/  LDL R59, [R1+0x2000] ;  /* 0x00200000013b7983 */ /* 0x000ee80000100800 */
[----:B-1----:R-:W4:Y:S04]  /*29090*/  LDL R24, [R1+0x203c] ;  /* 0x00203c0001187983 */ /* 0x002f280000100800 */
[----:B--2---:R1:W-:Y:S04]  /*290a0*/  STL [R1+0x60], R23 ;  /* 0x0000601701007387 */ /* 0x0043e80000100800 */
[----:B------:R-:W0:Y:S04]  /*290b0*/  LDL R2, [R1+0x2040] ;  /* 0x0020400001027983 */ /* 0x000e280000100800 */
[----:B------:R-:W0:Y:S01]  /*290c0*/  LDL R3, [R1+0x2044] ;  /* 0x0020440001037983 */ /* 0x000e220000100800 */
[----:B------:R-:W-:-:S02]  /*290d0*/  PRMT R52, RZ, 0x7610, R52 ;  /* 0x00007610ff347816 */ /* 0x000fc40000000034 */
[----:B------:R-:W-:Y:S02]  /*290e0*/  PRMT R18, RZ, 0x7610, R18 ;  /* 0x00007610ff127816 */ /* 0x000fe40000000012 */
[----:B------:R-:W-:Y:S01]  /*290f0*/  PRMT R16, RZ, 0x7610, R16 ;  /* 0x00007610ff107816 */ /* 0x000fe20000000010 */
[----:B------:R-:W2:Y:S04]  /*29100*/  LDL R31, [R1+0x1ff8] ;  /* 0x001ff800011f7983 */ /* 0x000ea80000100800 */
[----:B------:R-:W2:Y:S04]  /*29110*/  LDL R30, [R1+0x1ffc] ;  /* 0x001ffc00011e7983 */ /* 0x000ea80000100800 */
[----:B-1----:R-:W3:Y:S04]  /*29120*/  LDL R23, [R1+0x2004] ;  /* 0x0020040001177983 */ /* 0x002ee80000100800 */
[----:B------:R-:W2:Y:S01]  /*29130*/  LDL R28, [R1+0x1fc0] ;  /* 0x001fc000011c7983 */ /* 0x000ea20000100800 */
[----:B0-----:R-:W-:-:S04]  /*29140*/  @!P0 LOP3.LUT R3, R3, R2, RZ, 0x3c, !PT ;  /* 0x0000000203038212 */ /* 0x001fc800078e3cff */
[----:B------:R-:W-:-:S04]  /*29150*/  @!P0 LOP3.LUT R2, R3, R2, RZ, 0x3c, !PT ;  /* 0x0000000203028212 */ /* 0x000fc800078e3cff */
[----:B------:R-:W-:-:S05]  /*29160*/  @!P0 LOP3.LUT R3, R3, R2, RZ, 0x3c, !PT ;  /* 0x0000000203038212 */ /* 0x000fca00078e3cff */
[----:B------:R4:W2:Y:S02]  /*29170*/  @!P0 LDG.E.U16 R52, desc[UR10][R2.64] ;  /* 0x0000000a02348981 */ /* 0x0008a4000c1e1500 */
[----:B----4-:R-:W-:Y:S02]  /*29180*/  @!P1 IMAD.MOV.U32 R2, RZ, RZ, R24 ;  /* 0x000000ffff029224 */ /* 0x010fe400078e0018 */
[----:B------:R-:W-:-:S05]  /*29190*/  @!P1 IMAD.MOV.U32 R3, RZ, RZ, R60 ;  /* 0x000000ffff039224 */ /* 0x000fca00078e003c */
[----:B------:R3:W4:Y:S02]  /*291a0*/  @!P1 LDG.E.U16 R18, desc[UR10][R2.64] ;  /* 0x0000000a02129981 */ /* 0x000724000c1e1500 */
[----:B---3--:R-:W-:Y:S02]  /*291b0*/  @!P0 IMAD.MOV.U32 R2, RZ, RZ, R23 ;  /* 0x000000ffff028224 */ /* 0x008fe400078e0017 */
[----:B------:R-:W-:-:S05]  /*291c0*/  @!P0 IMAD.MOV.U32 R3, RZ, RZ, R59 ;  /* 0x000000ffff038224 */ /* 0x000fca00078e003b */
[----:B------:R-:W3:Y:S04]  /*291d0*/  @!P0 LDG.E.U16 R16, desc[UR10][R2.64] ;  /* 0x0000000a02108981 */ /* 0x000ee8000c1e1500 */
[----:B------:R0:W-:Y:S04]  /*291e0*/  STL [R1+0x5c], R20 ;  /* 0x00005c1401007387 */ /* 0x0001e80000100800 */
[----:B0-----:R-:W3:Y:S04]  /*291f0*/  LDL R20, [R1+0x1fc4] ;  /* 0x001fc40001147983 */ /* 0x001ee80000100800 */
[----:B--2---:R0:W-:Y:S04]  /*29200*/  STL [R1+0x54], R52 ;  /* 0x0000543401007387 */ /* 0x0041e80000100800 */
[----:B0-----:R-:W2:Y:S04]  /*29210*/  LDL.LU R52, [R1+0x35cc] ;  /* 0x0035cc0001347983 */ /* 0x001ea80000300800 */
[----:B------:R-:W2:Y:S04]  /*29220*/  LDL R24, [R1+0x1fb8] ;  /* 0x001fb80001187983 */ /* 0x000ea80000100800 */
[----:B----4-:R0:W-:Y:S04]  /*29230*/  STL [R1+0x50], R18 ;  /* 0x0000501201007387 */ /* 0x0101e80000100800 */
[----:B------:R-:W4:Y:S04]  /*29240*/  LDL R23, [R1+0x1f68] ;  /* 0x001f680001177983 */ /* 0x000f280000100800 */
[----:B0-----:R-:W4:Y:S04]  /*29250*/  LDL R18, [R1+0x1fbc] ;  /* 0x001fbc0001127983 */ /* 0x001f280000100800 */
[----:B---3--:R0:W-:Y:S04]  /*29260*/  STL [R1+0x44], R16 ;  /* 0x0000441001007387 */ /* 0x0081e80000100800 */
[----:B0-----:R-:W3:Y:S01]  /*29270*/  LDL R16, [R1+0x1f6c] ;  /* 0x001f6c0001107983 */ /* 0x001ee20000100800 */
[----:B------:R-:W-:Y:S01]  /*29280*/  PRMT R29, RZ, 0x7610, R29 ;  /* 0x00007610ff1d7816 */ /* 0x000fe2000000001d */
[----:B------:R-:W-:-:S02]  /*29290*/  @!P1 IMAD.MOV.U32 R2, RZ, RZ, R30 ;  /* 0x000000ffff029224 */ /* 0x000fc400078e001e */
[----:B------:R-:W-:Y:S01]  /*292a0*/  @!P1 IMAD.MOV.U32 R3, RZ, RZ, R31 ;  /* 0x000000ffff039224 */ /* 0x000fe200078e001f */
[----:B------:R-:W-:-:S04]  /*292b0*/  PRMT R19, RZ, 0x7610, R19 ;  /* 0x00007610ff137816 */ /* 0x000fc80000000013 */
[----:B------:R0:W3:Y:S01]  /*292c0*/  @!P1 LDG.E.U16 R29, desc[UR10][R2.64] ;  /* 0x0000000a021d9981 */ /* 0x0000e2000c1e1500 */
[----:B------:R-:W-:Y:S01]  /*292d0*/  PRMT R0, RZ, 0x7610, R0 ;  /* 0x00007610ff007816 */ /* 0x000fe20000000000 */
[----:B0-----:R-:W-:Y:S02]  /*292e0*/  @!P0 IMAD.MOV.U32 R2, RZ, RZ, R20 ;  /* 0x000000ffff028224 */ /* 0x001fe400078e0014 */
[----:B------:R-:W-:-:S05]  /*292f0*/  @!P0 IMAD.MOV.U32 R3, RZ, RZ, R28 ;  /* 0x000000ffff038224 */ /* 0x000fca00078e001c */
[----:B------:R2:W3:Y:S01]  /*29300*/  @!P0 LDG.E.U16 R19, desc[UR10][R2.64] ;  /* 0x0000000a02138981 */ /* 0x0004e2000c1e1500 */
[----:B------:R-:W-:Y:S01]  /*29310*/  PRMT R17, RZ, 0x7610, R17 ;  /* 0x00007610ff117816 */ /* 0x000fe20000000011 */
[----:B--2---:R-:W-:Y:S02]  /*29320*/  @!P1 IMAD.MOV.U32 R3, RZ, RZ, R24 ;  /* 0x000000ffff039224 */ /* 0x004fe400078e0018 */
[----:B----4-:R-:W-:-:S05]  /*29330*/  @!P1 IMAD.MOV.U32 R2, RZ, RZ, R18 ;  /* 0x000000ffff029224 */ /* 0x010fca00078e0012 */
[----:B------:R0:W2:Y:S02]  /*29340*/  @!P1 LDG.E.U16 R0, desc[UR10][R2.64] ;  /* 0x0000000a02009981 */ /* 0x0000a4000c1e1500 */
[----:B0-----:R-:W-:Y:S02]  /*29350*/  @!P0 IMAD.MOV.U32 R3, RZ, RZ, R23 ;  /* 0x000000ffff038224 */ /* 0x001fe400078e0017 */
[----:B---3--:R-:W-:-:S05]  /*29360*/  @!P0 IMAD.MOV.U32 R2, RZ, RZ, R16 ;  /* 0x000000ffff028224 */ /* 0x008fca00078e0010 */
[----:B------:R-:W3:Y:S04]  /*29370*/  @!P0 LDG.E.U16 R17, desc[UR10][R2.64] ;  /* 0x0000000a02118981 */ /* 0x000ee8000c1e1500 */
[----:B------:R0:W-:Y:S04]  /*29380*/  STL [R1+0x40], R29 ;  /* 0x0000401d01007387 */ /* 0x0001e80000100800 */
[----:B------:R-:W4:Y:S04]  /*29390*/  LDL R28, [R1+0x1f54] ;  /* 0x001f5400011c7983 */ /* 0x000f280000100800 */
[----:B------:R-:W4:Y:S04]  /*293a0*/  LDL R20, [R1+0x20dc] ;  /* 0x0020dc0001147983 */ /* 0x000f280000100800 */
[----:B0-----:R-:W4:Y:S04]  /*293b0*/  LDL R29, [R1+0x1f50] ;  /* 0x001f5000011d7983 */ /* 0x001f280000100800 */
[----:B------:R0:W-:Y:S04]  /*293c0*/  STL [R1+0x34], R19 ;  /* 0x0000341301007387 */ /* 0x0001e80000100800 */
[----:B------:R-:W4:Y:S04]  /*293d0*/  LDL R18, [R1+0x20f0] ;  /* 0x0020f00001127983 */ /* 0x000f280000100800 */
[----:B0-----:R-:W4:Y:S04]  /*293e0*/  LDL R19, [R1+0x20f8] ;  /* 0x0020f80001137983 */ /* 0x001f280000100800 */
[----:B--2---:R0:W-:Y:S04]  /*293f0*/  STL [R1+0x30], R0 ;  /* 0x0000300001007387 */ /* 0x0041e80000100800 */
[----:B------:R-:W2:Y:S04]  /*29400*/  LDL R24, [R1+0x211c] ;  /* 0x00211c0001187983 */ /* 0x000ea80000100800 */
[----:B------:R-:W2:Y:S04]  /*29410*/  LDL R23, [R1+0x2138] ;  /* 0x0021380001177983 */ /* 0x000ea80000100800 */
[----:B------:R-:W2:Y:S04]  /*29420*/  LDL R16, [R1+0x2134] ;  /* 0x0021340001107983 */ /* 0x000ea80000100800 */
[----:B0-----:R-:W2:Y:S04]  /*29430*/  LDL R0, [R1+0x20f4] ;  /* 0x0020f40001007983 */ /* 0x001ea80000100800 */
[----:B---3--:R0:W-:Y:S04]  /*29440*/  STL [R1+0x24], R17 ;  /* 0x0000241101007387 */ /* 0x0081e80000100800 */
[----:B0-----:R-:W3:Y:S01]  /*29450*/  LDL R17, [R1+0x2130] ;  /* 0x0021300001117983 */ /* 0x001ee20000100800 */
[----:B------:R-:W-:Y:S01]  /*29460*/  PRMT R27, RZ, 0x7610, R27 ;  /* 0x00007610ff1b7816 */ /* 0x000fe2000000001b */
[----:B----4-:R-:W-:-:S02]  /*29470*/  @!P1 IMAD.MOV.U32 R2, RZ, RZ, R28 ;  /* 0x000000ffff029224 */ /* 0x010fc400078e001c */
[----:B------:R-:W-:Y:S01]  /*29480*/  @!P1 IMAD.MOV.U32 R3, RZ, RZ, R29 ;  /* 0x000000ffff039224 */ /* 0x000fe200078e001d */
[----:B------:R-:W-:-:S04]  /*29490*/  PRMT R26, RZ, 0x7610, R26 ;  /* 0x00007610ff1a7816 */ /* 0x000fc8000000001a */
[----:B------:R0:W4:Y:S01]  /*294a0*/  @!P1 LDG.E.U16 R27, desc[UR10][R2.64] ;  /* 0x0000000a021b9981 */ /* 0x000122000c1e1500 */
[----:B------:R-:W-:Y:S01]  /*294b0*/  PRMT R25, RZ, 0x7610, R25 ;  /* 0x00007610ff197816 */ /* 0x000fe20000000019 */
[----:B0-----:R-:W-:Y:S02]  /*294c0*/  @!P0 IMAD.MOV.U32 R3, RZ, RZ, R20 ;  /* 0x000000ffff038224 */ /* 0x001fe400078e0014 */
[----:B------:R-:W-:Y:S01]  /*294d0*/  @!P0 IMAD.MOV.U32 R2, RZ, RZ, R19 ;  /* 0x000000ffff028224 */ /* 0x000fe200078e0013 */
[----:B------:R-:W-:Y:S02]  /*294e0*/  PRMT R21, RZ, 0x7610, R21 ;  /* 0x00007610ff157816 */ /* 0x000fe40000000015 */
[----:B------:R-:W-:Y:S01]  /*294f0*/  PRMT R22, RZ, 0x7610, R22 ;  /* 0x00007610ff167816 */ /* 0x000fe20000000016 */
[----:B------:R-:W4:Y:S04]  /*29500*/  LDL R20, [R1+0x215c] ;  /* 0x00215c0001147983 */ /* 0x000f280000100800 */
[----:B------:R0:W4:Y:S04]  /*29510*/  @!P0 LDG.E.U16 R26, desc[UR10][R2.64] ;  /* 0x0000000a021a8981 */ /* 0x000128000c1e1500 */
[----:B------:R-:W4:Y:S01]  /*29520*/  LDL R19, [R1+0x2170] ;  /* 0x0021700001137983 */ /* 0x000f220000100800 */
[----:B0-----:R-:W-:-:S03]  /*29530*/  @!P1 IMAD.MOV.U32 R3, RZ, RZ, R18 ;  /* 0x000000ffff039224 */ /* 0x001fc600078e0012 */
[----:B------:R-:W4:Y:S01]  /*29540*/  LDL R18, [R1+0x216c] ;  /* 0x00216c0001127983 */ /* 0x000f220000100800 */
[----:B--2---:R-:W-:-:S03]  /*29550*/  @!P1 IMAD.MOV.U32 R2, RZ, RZ, R0 ;  /* 0x000000ffff029224 */ /* 0x004fc600078e0000 */
[----:B------:R-:W2:Y:S04]  /*29560*/  LDL R0, [R1+0x2178] ;  /* 0x0021780001007983 */ /* 0x000ea80000100800 */
[----:B------:R0:W2:Y:S02]  /*29570*/  @!P1 LDG.E.U16 R25, desc[UR10][R2.64] ;  /* 0x0000000a02199981 */ /* 0x0000a4000c1e1500 */
[----:B0-----:R-:W-:Y:S02]  /*29580*/  @!P0 IMAD.MOV.U32 R2, RZ, RZ, R23 ;  /* 0x000000ffff028224 */ /* 0x001fe400078e0017 */
[----:B------:R-:W-:-:S05]  /*29590*/  @!P0 IMAD.MOV.U32 R3, RZ, RZ, R24 ;  /* 0x000000ffff038224 */ /* 0x000fca00078e0018 */
[----:B------:R0:W2:Y:S02]  /*295a0*/  @!P0 LDG.E.U16 R21, desc[UR10][R2.64] ;  /* 0x0000000a02158981 */ /* 0x0000a4000c1e1500 */
[----:B0-----:R-:W-:Y:S02]  /*295b0*/  @!P1 IMAD.MOV.U32 R2, RZ, RZ, R16 ;  /* 0x000000ffff029224 */ /* 0x001fe400078e0010 */
[----:B---3--:R-:W-:Y:S01]  /*295c0*/  @!P1 IMAD.MOV.U32 R3, RZ, RZ, R17 ;  /* 0x000000ffff039224 */ /* 0x008fe200078e0011 */
[----:B------:R-:W3:Y:S04]  /*295d0*/  LDL R16, [R1+0x21b0] ;  /* 0x0021b00001107983 */ /* 0x000ee80000100800 */
[----:B------:R-:W3:Y:S04]  /*295e0*/  LDL R17, [R1+0x21a4] ;  /* 0x0021a40001117983 */ /* 0x000ee80000100800 */
[----:B------:R4:W3:Y:S01]  /*295f0*/  @!P1 LDG.E.U16 R22, desc[UR10][R2.64] ;  /* 0x0000000a02169981 */ /* 0x0008e2000c1e1500 */
[----:B------:R-:W-:Y:S01]  /*29600*/  PRMT R58, RZ, 0x7610, R58 ;  /* 0x00007610ff3a7816 */ /* 0x000fe2000000003a */
[----:B----4-:R-:W-:-:S02]  /*29610*/  @!P0 IMAD.MOV.U32 R2, RZ, RZ, R19 ;  /* 0x000000ffff028224 */ /* 0x010fc400078e0013 */
[----:B------:R-:W-:-:S05]  /*29620*/  @!P0 IMAD.MOV.U32 R3, RZ, RZ, R20 ;  /* 0x000000ffff038224 */ /* 0x000fca00078e0014 */
[----:B------:R0:W4:Y:S04]  /*29630*/  @!P0 LDG.E.U16 R58, desc[UR10][R2.64] ;  /* 0x0000000a023a8981 */ /* 0x000128000c1e1500 */
[----:B--2---:R1:W-:Y:S04]  /*29640*/  STL [R1+0x4], R21 ;  /* 0x0000041501007387 */ /* 0x0043e80000100800 */
[----:B-1----:R-:W2:Y:S04]  /*29650*/  LDL R21, [R1+0x21b8] ;  /* 0x0021b80001157983 */ /* 0x002ea80000100800 */
[----:B---3--:R1:W-:Y:S04]  /*29660*/  STL [R1], R22 ;  /* 0x0000001601007387 */ /* 0x0083e80000100800 */
[----:B------:R-:W3:Y:S04]  /*29670*/  LDL R20, [R1+0x21e4] ;  /* 0x0021e40001147983 */ /* 0x000ee80000100800 */
[----:B------:R-:W3:Y:S04]  /*29680*/  LDL R19, [R1+0x21f0] ;  /* 0x0021f00001137983 */ /* 0x000ee80000100800 */
[----:B-1----:R-:W3:Y:S01]  /*29690*/  LDL R22, [R1+0x21ac] ;  /* 0x0021ac0001167983 */ /* 0x002ee20000100800 */
[----:B------:R-:W-:Y:S01]  /*296a0*/  PRMT R57, RZ, 0x7610, R57 ;  /* 0x00007610ff397816 */ /* 0x000fe20000000039 */
[----:B0-----:R-:W-:-:S02]  /*296b0*/  @!P1 IMAD.MOV.U32 R2, RZ, RZ, R0 ;  /* 0x000000ffff029224 */ /* 0x001fc400078e0000 */
[----:B------:R-:W-:Y:S01]  /*296c0*/  @!P1 IMAD.MOV.U32 R3, RZ, RZ, R18 ;  /* 0x000000ffff039224 */ /* 0x000fe200078e0012 */
[----:B------:R-:W-:-:S04]  /*296d0*/  PRMT R15, RZ, 0x7610, R15 ;  /* 0x00007610ff0f7816 */ /* 0x000fc8000000000f */
[----:B------:R0:W3:Y:S01]  /*296e0*/  @!P1 LDG.E.U16 R57, desc[UR10][R2.64] ;  /* 0x0000000a02399981 */ /* 0x0000e2000c1e1500 */
[----:B------:R-:W-:Y:S01]  /*296f0*/  PRMT R14, RZ, 0x7610, R14 ;  /* 0x00007610ff0e7816 */ /* 0x000fe2000000000e */
[----:B0-----:R-:W-:Y:S02]  /*29700*/  @!P0 IMAD.MOV.U32 R2, RZ, RZ, R16 ;  /* 0x000000ffff028224 */ /* 0x001fe400078e0010 */
[----:B------:R-:W-:-:S05]  /*29710*/  @!P0 IMAD.MOV.U32 R3, RZ, RZ, R17 ;  /* 0x000000ffff038224 */ /* 0x000fca00078e0011 */
[----:B------:R2:W3:Y:S01]  /*29720*/  @!P0 LDG.E.U16 R15, desc[UR10][R2.64] ;  /* 0x0000000a020f8981 */ /* 0x0004e2000c1e1500 */
[----:B------:R-:W-:-:S03]  /*29730*/  PRMT R13, RZ, 0x7610, R13 ;  /* 0x00007610ff0d7816 */ /* 0x000fc6000000000d */
[----:B----4-:R-:W-:Y:S04]  /*29740*/  STL [R1+0x3590], R58 ;  /* 0x0035903a01007387 */ /* 0x010fe80000100800 */
[----:B------:R-:W4:Y:S04]  /*29750*/  LDL R18, [R1+0x21ec] ;  /* 0x0021ec0001127983 */ /* 0x000f280000100800 */
[----:B------:R-:W-:Y:S04]  /*29760*/  STL [R1+0x20], R27 ;  /* 0x0000201b01007387 */ /* 0x000fe80000100800 */
[----:B------:R-:W4:Y:S01]  /*29770*/  LDL R0, [R1+0x21f8] ;  /* 0x0021f80001007983 */ /* 0x000f220000100800 */
[----:B--2---:R-:W-:-:S02]  /*29780*/  @!P1 IMAD.MOV.U32 R2, RZ, RZ, R21 ;  /* 0x000000ffff029224 */ /* 0x004fc400078e0015 */
[----:B---3--:R-:W-:-:S05]  /*29790*/  @!P1 IMAD.MOV.U32 R3, RZ, RZ, R22 ;  /* 0x000000ffff039224 */ /* 0x008fca00078e0016 */
[----:B------:R0:W2:Y:S02]  /*297a0*/  @!P1 LDG.E.U16 R14, desc[UR10][R2.64] ;  /* 0x0000000a020e9981 */ /* 0x0000a4000c1e1500 */
[----:B0-----:R-:W-:Y:S02]  /*297b0*/  @!P0 IMAD.MOV.U32 R2, RZ, RZ, R19 ;  /* 0x000000ffff028224 */ /* 0x001fe400078e0013 */
[----:B------:R-:W-:-:S05]  /*297c0*/  @!P0 IMAD.MOV.U32 R3, RZ, RZ, R20 ;  /* 0x000000ffff038224 */ /* 0x000fca00078e0014 */
[----:B------:R4:W3:Y:S04]  /*297d0*/  @!P0 LDG.E.U16 R13, desc[UR10][R2.64] ;  /* 0x0000000a020d8981 */ /* 0x0008e8000c1e1500 */
[----:B------:R-:W-:Y:S04]  /*297e0*/  STL [R1+0x3594], R57 ;  /* 0x0035943901007387 */ /* 0x000fe80000100800 */
[----:B------:R-:W-:Y:S04]  /*297f0*/  STL [R1+0x14], R26 ;  /* 0x0000141a01007387 */ /* 0x000fe80000100800 */
[----:B------:R-:W3:Y:S04]  /*29800*/  LDL R17, [R1+0x2224] ;  /* 0x0022240001117983 */ /* 0x000ee80000100800 */
[----:B------:R-:W3:Y:S04]  /*29810*/  LDL R16, [R1+0x2230] ;  /* 0x0022300001107983 */ /* 0x000ee80000100800 */
[----:B------:R0:W-:Y:S04]  /*29820*/  STL [R1+0x3598], R15 ;  /* 0x0035980f01007387 */ /* 0x0001e80000100800 */
[----:B------:R-:W-:Y:S04]  /*29830*/  STL [R1+0x10], R25 ;  /* 0x0000101901007387 */ /* 0x000fe80000100800 */
[----:B------:R-:W3:Y:S04]  /*29840*/  LDL R23, [R1+0x222c] ;  /* 0x00222c0001177983 */ /* 0x000ee80000100800 */
[----:B0-----:R-:W3:Y:S01]  /*29850*/  LDL R15, [R1+0x2238] ;  /* 0x00223800010f7983 */ /* 0x001ee20000100800 */
[----:B----4-:R-:W-:-:S03]  /*29860*/  @!P1 IMAD.MOV.U32 R2, RZ, RZ, R0 ;  /* 0x000000ffff029224 */ /* 0x010fc600078e0000 */
[----:B--2---:R0:W-:Y:S04]  /*29870*/  STL [R1+0x359c], R14 ;  /* 0x00359c0e01007387 */ /* 0x0041e80000100800 */
[----:B------:R-:W2:Y:S04]  /*29880*/  LDL R22, [R1+0x2264] ;  /* 0x0022640001167983 */ /* 0x000ea80000100800 */
[----:B------:R-:W4:Y:S04]  /*29890*/  LDL R19, [R1+0x2270] ;  /* 0x0022700001137983 */ /* 0x000f280000100800 */
[----:B---3--:R1:W-:Y:S04]  /*298a0*/  STL [R1+0x35a0], R13 ;  /* 0x0035a00d01007387 */ /* 0x0083e80000100800 */
[----:B------:R-:W3:Y:S04]  /*298b0*/  LDL R21, [R1+0x226c] ;  /* 0x00226c0001157983 */ /* 0x000ee80000100800 */
[----:B------:R-:W3:Y:S01]  /*298c0*/  LDL R0, [R1+0x2278] ;  /* 0x0022780001007983 */ /* 0x000ee20000100800 */
[----:B------:R-:W-:Y:S01]  /*298d0*/  PRMT R12, RZ, 0x7610, R12 ;  /* 0x00007610ff0c7816 */ /* 0x000fe2000000000c */
[----:B------:R-:W-:Y:S01]  /*298e0*/  @!P1 IMAD.MOV.U32 R3, RZ, RZ, R18 ;  /* 0x000000ffff039224 */ /* 0x000fe200078e0012 */
[----:B------:R-:W-:-:S02]  /*298f0*/  PRMT R11, RZ, 0x7610, R11 ;  /* 0x00007610ff0b7816 */ /* 0x000fc4000000000b */
[----:B------:R-:W-:Y:S02]  /*29900*/  PRMT R10, RZ, 0x7610, R10 ;  /* 0x00007610ff0a7816 */ /* 0x000fe4000000000a */
[----:B------:R-:W-:Y:S02]  /*29910*/  PRMT R9, RZ, 0x7610, R9 ;  /* 0x00007610ff097816 */ /* 0x000fe40000000009 */
[----:B------:R-:W-:Y:S01]  /*29920*/  PRMT R8, RZ, 0x7610, R8 ;  /* 0x00007610ff087816 */ /* 0x000fe20000000008 */
[----:B------:R0:W3:Y:S04]  /*29930*/  @!P1 LDG.E.U16 R12, desc[UR10][R2.64] ;  /* 0x0000000a020c9981 */ /* 0x0000e8000c1e1500 */
[----:B------:R-:W3:Y:S04]  /*29940*/  LDL R18, [R1+0x22b0] ;  /* 0x0022b00001127983 */ /* 0x000ee80000100800 */
[----:B------:R-:W3:Y:S01]  /*29950*/  LDL R20, [R1+0x22a4] ;  /* 0x0022a40001147983 */ /* 0x000ee20000100800 */
[----:B0-----:R-:W-:-:S02]  /*29960*/  @!P0 IMAD.MOV.U32 R2, RZ, RZ, R16 ;  /* 0x000000ffff028224 */ /* 0x001fc400078e0010 */
[----:B------:R-:W-:-:S05]  /*29970*/  @!P0 IMAD.MOV.U32 R3, RZ, RZ, R17 ;  /* 0x000000ffff038224 */ /* 0x000fca00078e0011 */
[----:B------:R0:W3:Y:S02]  /*29980*/  @!P0 LDG.E.U16 R11, desc[UR10][R2.64] ;  /* 0x0000000a020b8981 */ /* 0x0000e4000c1e1500 */
[----:B0-----:R-:W-:Y:S02]  /*29990*/  @!P1 IMAD.MOV.U32 R2, RZ, RZ, R15 ;  /* 0x000000ffff029224 */ /* 0x001fe400078e000f */
[----:B------:R-:W-:-:S05]  /*299a0*/  @!P1 IMAD.MOV.U32 R3, RZ, RZ, R23 ;  /* 0x000000ffff039224 */ /* 0x000fca00078e0017 */
[----:B------:R2:W3:Y:S02]  /*299b0*/  @!P1 LDG.E.U16 R10, desc[UR10][R2.64] ;  /* 0x0000000a020a9981 */ /* 0x0004e4000c1e1500 */
[----:B--2---:R-:W-:Y:S02]  /*299c0*/  @!P0 IMAD.MOV.U32 R3, RZ, RZ, R22 ;  /* 0x000000ffff038224 */ /* 0x004fe400078e0016 */
[----:B----4-:R-:W-:-:S05]  /*299d0*/  @!P0 IMAD.MOV.U32 R2, RZ, RZ, R19 ;  /* 0x000000ffff028224 */ /* 0x010fca00078e0013 */
[----:B------:R3:W2:Y:S02]  /*299e0*/  @!P0 LDG.E.U16 R9, desc[UR10][R2.64] ;  /* 0x0000000a02098981 */ /* 0x0006a4000c1e1500 */
[----:B---3--:R-:W-:Y:S02]  /*299f0*/  @!P1 IMAD.MOV.U32 R3, RZ, RZ, R21 ;  /* 0x000000ffff039224 */ /* 0x008fe400078e0015 */
[----:B------:R-:W-:-:S05]  /*29a00*/  @!P1 IMAD.MOV.U32 R2, RZ, RZ, R0 ;  /* 0x000000ffff029224 */ /* 0x000fca00078e0000 */
[----:B------:R0:W3:Y:S04]  /*29a10*/  @!P1 LDG.E.U16 R8, desc[UR10][R2.64] ;  /* 0x0000000a02089981 */ /* 0x0000e8000c1e1500 */
[----:B------:R4:W-:Y:S04]  /*29a20*/  STL [R1+0x35a4], R12 ;  /* 0x0035a40c01007387 */ /* 0x0009e80000100800 */
[----:B------:R-:W4:Y:S04]  /*29a30*/  LDL R17, [R1+0x22ac] ;  /* 0x0022ac0001117983 */ /* 0x000f280000100800 */
[----:B------:R-:W4:Y:S04]  /*29a40*/  LDL R16, [R1+0x22b8] ;  /* 0x0022b80001107983 */ /* 0x000f280000100800 */
[----:B------:R4:W-:Y:S04]  /*29a50*/  STL [R1+0x35a8], R11 ;  /* 0x0035a80b01007387 */ /* 0x0009e80000100800 */
[----:B------:R-:W4:Y:S04]  /*29a60*/  LDL R15, [R1+0x22e4] ;  /* 0x0022e400010f7983 */ /* 0x000f280000100800 */
[----:B------:R-:W4:Y:S01]  /*29a70*/  LDL R14, [R1+0x22f0] ;  /* 0x0022f000010e7983 */ /* 0x000f220000100800 */
[----:B0-----:R-:W-:-:S03]  /*29a80*/  @!P0 IMAD.MOV.U32 R2, RZ, RZ, R18 ;  /* 0x000000ffff028224 */ /* 0x001fc600078e0012 */
[----:B------:R0:W-:Y:S04]  /*29a90*/  STL [R1+0x35ac], R10 ;  /* 0x0035ac0a01007387 */ /* 0x0001e80000100800 */
[----:B------:R-:W4:Y:S04]  /*29aa0*/  LDL R19, [R1+0x22ec] ;  /* 0x0022ec0001137983 */ /* 0x000f280000100800 */
[----:B-1----:R-:W4:Y:S04]  /*29ab0*/  LDL R13, [R1+0x22f8] ;  /* 0x0022f800010d7983 */ /* 0x002f280000100800 */
[----:B--2---:R-:W-:Y:S04]  /*29ac0*/  STL [R1+0x35b0], R9 ;  /* 0x0035b00901007387 */ /* 0x004fe80000100800 */
[----:B------:R-:W2:Y:S04]  /*29ad0*/  LDL R0, [R1+0x2330] ;  /* 0x0023300001007983 */ /* 0x000ea80000100800 */
[----:B---3--:R1:W-:Y:S04]  /*29ae0*/  STL [R1+0x35b4], R8 ;  /* 0x0035b40801007387 */ /* 0x0083e80000100800 */
[----:B------:R-:W3:Y:S01]  /*29af0*/  LDL R18, [R1+0x2324] ;  /* 0x0023240001127983 */ /* 0x000ee20000100800 */
[----:B------:R-:W-:Y:S01]  /*29b00*/  PRMT R7, RZ, 0x7610, R7 ;  /* 0x00007610ff077816 */ /* 0x000fe20000000007 */
[----:B------:R-:W-:Y:S01]  /*29b10*/  @!P0 IMAD.MOV.U32 R3, RZ, RZ, R20 ;  /* 0x000000ffff038224 */ /* 0x000fe200078e0014 */
[----:B------:R-:W-:-:S02]  /*29b20*/  PRMT R6, RZ, 0x7610, R6 ;  /* 0x00007610ff067816 */ /* 0x000fc40000000006 */
[----:B------:R-:W-:Y:S02]  /*29b30*/  PRMT R5, RZ, 0x7610, R5 ;  /* 0x00007610ff057816 */ /* 0x000fe40000000005 */
[----:B------:R-:W-:Y:S01]  /*29b40*/  PRMT R4, RZ, 0x7610, R4 ;  /* 0x00007610ff047816 */ /* 0x000fe20000000004 */
[----:B----4-:R-:W4:Y:S04]  /*29b50*/  LDL R12, [R1+0x232c] ;  /* 0x00232c00010c7983 */ /* 0x010f280000100800 */
[----:B------:R0:W4:Y:S04]  /*29b60*/  @!P0 LDG.E.U16 R7, desc[UR10][R2.64] ;  /* 0x0000000a02078981 */ /* 0x000128000c1e1500 */
[----:B------:R-:W4:Y:S01]  /*29b70*/  LDL R11, [R1+0x2338] ;  /* 0x00233800010b7983 */ /* 0x000f220000100800 */
[----:B0-----:R-:W-:-:S02]  /*29b80*/  @!P1 IMAD.MOV.U32 R2, RZ, RZ, R16 ;  /* 0x000000ffff029224 */ /* 0x001fc400078e0010 */
[----:B------:R-:W-:-:S05]  /*29b90*/  @!P1 IMAD.MOV.U32 R3, RZ, RZ, R17 ;  /* 0x000000ffff039224 */ /* 0x000fca00078e0011 */
[----:B------:R0:W4:Y:S02]  /*29ba0*/  @!P1 LDG.E.U16 R6, desc[UR10][R2.64] ;  /* 0x0000000a02069981 */ /* 0x000124000c1e1500 */
[----:B0-----:R-:W-:Y:S02]  /*29bb0*/  @!P0 IMAD.MOV.U32 R2, RZ, RZ, R14 ;  /* 0x000000ffff028224 */ /* 0x001fe400078e000e */
[----:B------:R-:W-:Y:S02]  /*29bc0*/  @!P0 IMAD.MOV.U32 R3, RZ, RZ, R15 ;  /* 0x000000ffff038224 */ /* 0x000fe400078e000f */
[----:B------:R-:W-:Y:S02]  /*29bd0*/  @!P1 IMAD.MOV.U32 R30, RZ, RZ, R13 ;  /* 0x000000ffff1e9224 */ /* 0x000fe400078e000d */
[----:B------:R-:W-:Y:S01]  /*29be0*/  @!P1 IMAD.MOV.U32 R31, RZ, RZ, R19 ;  /* 0x000000ffff1f9224 */ /* 0x000fe200078e0013 */
[----:B------:R0:W4:Y:S04]  /*29bf0*/  @!P0 LDG.E.U16 R5, desc[UR10][R2.64] ;  /* 0x0000000a02058981 */ /* 0x000128000c1e1500 */
[----:B------:R2:W4:Y:S01]  /*29c00*/  @!P1 LDG.E.U16 R4, desc[UR10][R30.64] ;  /* 0x0000000a1e049981 */ /* 0x000522000c1e1500 */
[----:B0-----:R-:W-:Y:S01]  /*29c10*/  PRMT R3, RZ, 0x7610, R3 ;  /* 0x00007610ff037816 */ /* 0x001fe20000000003 */
[----:B--2---:R-:W-:-:S02]  /*29c20*/  @!P0 IMAD.MOV.U32 R30, RZ, RZ, R0 ;  /* 0x000000ffff1e8224 */ /* 0x004fc400078e0000 */
[----:B---3--:R-:W-:-:S05]  /*29c30*/  @!P0 IMAD.MOV.U32 R31, RZ, RZ, R18 ;  /* 0x000000ffff1f8224 */ /* 0x008fca00078e0012 */
[----:B------:R0:W2:Y:S04]  /*29c40*/  @!P0 LDG.E.U16 R3, desc[UR10][R30.64] ;  /* 0x0000000a1e038981 */ /* 0x0000a8000c1e1500 */
[----:B----4-:R3:W-:Y:S04]  /*29c50*/  STL [R1+0x35b8], R7 ;  /* 0x0035b80701007387 */ /* 0x0107e80000100800 */
[----:B------:R-:W4:Y:S04]  /*29c60*/  LDL R17, [R1+0x20b0] ;  /* 0x0020b00001117983 */ /* 0x000f280000100800 */
[----:B------:R-:W4:Y:S04]  /*29c70*/  LDL R16, [R1+0x20b4] ;  /* 0x0020b40001107983 */ /* 0x000f280000100800 */
[----:B------:R2:W-:Y:S04]  /*29c80*/  STL [R1+0x35bc], R6 ;  /* 0x0035bc0601007387 */ /* 0x0005e80000100800 */
[----:B------:R-:W4:Y:S04]  /*29c90*/  LDL R15, [R1+0x20a8] ;  /* 0x0020a800010f7983 */ /* 0x000f280000100800 */
[----:B------:R-:W4:Y:S04]  /*29ca0*/  LDL R14, [R1+0x20ac] ;  /* 0x0020ac00010e7983 */ /* 0x000f280000100800 */
[----:B------:R-:W4:Y:S04]  /*29cb0*/  LDL R10, [R1+0x2070] ;  /* 0x00207000010a7983 */ /* 0x000f280000100800 */
[----:B-1----:R-:W4:Y:S04]  /*29cc0*/  LDL R8, [R1+0x2074] ;  /* 0x0020740001087983 */ /* 0x002f280000100800 */
[----:B------:R1:W-:Y:S04]  /*29cd0*/  STL [R1+0x35c0], R5 ;  /* 0x0035c00501007387 */ /* 0x0003e80000100800 */
[----:B------:R-:W4:Y:S04]  /*29ce0*/  LDL R13, [R1+0x2068] ;  /* 0x00206800010d7983 */ /* 0x000f280000100800 */
[----:B------:R-:W4:Y:S04]  /*29cf0*/  LDL R9, [R1+0x206c] ;  /* 0x00206c0001097983 */ /* 0x000f280000100800 */
[----:B------:R1:W-:Y:S04]  /*29d00*/  STL [R1+0x35c4], R4 ;  /* 0x0035c40401007387 */ /* 0x0003e80000100800 */
[----:B---3--:R-:W3:Y:S04]  /*29d10*/  LDL R7, [R1+0x2030] ;  /* 0x0020300001077983 */ /* 0x008ee80000100800 */
[----:B------:R-:W3:Y:S01]  /*29d20*/  LDL R0, [R1+0x2034] ;  /* 0x0020340001007983 */ /* 0x000ee20000100800 */
[----:B0-----:R-:W-:-:S02]  /*29d30*/  @!P1 IMAD.MOV.U32 R30, RZ, RZ, R11 ;  /* 0x000000ffff1e9224 */ /* 0x001fc400078e000b */
[----:B------:R-:W-:Y:S01]  /*29d40*/  @!P1 IMAD.MOV.U32 R31, RZ, RZ, R12 ;  /* 0x000000ffff1f9224 */ /* 0x000fe200078e000c */
[----:B--2---:R0:W-:Y:S04]  /*29d50*/  STL [R1+0x35c8], R3 ;  /* 0x0035c80301007387 */ /* 0x0041e80000100800 */
[----:B------:R-:W2:Y:S04]  /*29d60*/  LDL R12, [R1+0x2028] ;  /* 0x00202800010c7983 */ /* 0x000ea80000100800 */
[----:B------:R-:W2:Y:S04]  /*29d70*/  LDL R11, [R1+0x202c] ;  /* 0x00202c00010b7983 */ /* 0x000ea80000100800 */
[----:B------:R-:W2:Y:S04]  /*29d80*/  LDL R6, [R1+0x1ff0] ;  /* 0x001ff00001067983 */ /* 0x000ea80000100800 */
[----:B-1----:R-:W2:Y:S04]  /*29d90*/  LDL R5, [R1+0x1ff4] ;  /* 0x001ff40001057983 */ /* 0x002ea80000100800 */
[----:B------:R-:W2:Y:S04]  /*29da0*/  LDL R4, [R1+0x1fe8] ;  /* 0x001fe80001047983 */ /* 0x000ea80000100800 */
[----:B0-----:R-:W2:Y:S01]  /*29db0*/  LDL R3, [R1+0x1fec] ;  /* 0x001fec0001037983 */ /* 0x001ea20000100800 */
[----:B------:R-:W-:-:S02]  /*29dc0*/  PRMT R2, RZ, 0x7610, R2 ;  /* 0x00007610ff027816 */ /* 0x000fc40000000002 */
[----:B------:R-:W-:-:S04]  /*29dd0*/  PRMT R56, RZ, 0x7610, R56 ;  /* 0x00007610ff387816 */ /* 0x000fc80000000038 */
[----:B------:R4:W2:Y:S01]  /*29de0*/  @!P1 LDG.E.U16 R2, desc[UR10][R30.64] ;  /* 0x0000000a1e029981 */ /* 0x0008a2000c1e1500 */
[----:B------:R-:W-:Y:S01]  /*29df0*/  PRMT R52, RZ, 0x7610, R52 ;  /* 0x00007610ff347816 */ /* 0x000fe20000000034 */
[----:B----4-:R-:W-:Y:S02]  /*29e00*/  @!P0 IMAD.MOV.U32 R30, RZ, RZ, R16 ;  /* 0x000000ffff1e8224 */ /* 0x010fe400078e0010 */
[----:B------:R-:W-:Y:S01]  /*29e10*/  @!P0 IMAD.MOV.U32 R31, RZ, RZ, R17 ;  /* 0x000000ffff1f8224 */ /* 0x000fe200078e0011 */
[----:B------:R-:W-:Y:S02]  /*29e20*/  PRMT R50, RZ, 0x7610, R50 ;  /* 0x00007610ff327816 */ /* 0x000fe40000000032 */
[----:B------:R-:W-:Y:S02]  /*29e30*/  PRMT R48, RZ, 0x7610, R48 ;  /* 0x00007610ff307816 */ /* 0x000fe40000000030 */
[----:B------:R-:W-:Y:S02]  /*29e40*/  PRMT R46, RZ, 0x7610, R46 ;  /* 0x00007610ff2e7816 */ /* 0x000fe4000000002e */
[----:B------:R-:W-:Y:S01]  /*29e50*/  PRMT R44, RZ, 0x7610, R44 ;  /* 0x00007610ff2c7816 */ /* 0x000fe2000000002c */
[----:B------:R0:W4:Y:S01]  /*29e60*/  @!P0 LDG.E.U16 R56, desc[UR10][R30.64] ;  /* 0x0000000a1e388981 */ /* 0x000122000c1e1500 */
[----:B------:R-:W-:-:S02]  /*29e70*/  PRMT R42, RZ, 0x7610, R42 ;  /* 0x00007610ff2a7816 */ /* 0x000fc4000000002a */
[----:B------:R-:W-:Y:S02]  /*29e80*/  PRMT R40, RZ, 0x7610, R40 ;  /* 0x00007610ff287816 */ /* 0x000fe40000000028 */
[----:B------:R-:W-:Y:S02]  /*29e90*/  PRMT R38, RZ, 0x7610, R38 ;  /* 0x00007610ff267816 */ /* 0x000fe40000000026 */
[----:B------:R-:W-:Y:S02]  /*29ea0*/  PRMT R36, RZ, 0x7610, R36 ;  /* 0x00007610ff247816 */ /* 0x000fe40000000024 */
[----:B------:R-:W-:Y:S02]  /*29eb0*/  PRMT R34, RZ, 0x7610, R34 ;  /* 0x00007610ff227816 */ /* 0x000fe40000000022 */
[----:B------:R-:W-:Y:S02]  /*29ec0*/  PRMT R32, RZ, 0x7610, R32 ;  /* 0x00007610ff207816 */ /* 0x000fe40000000020 */
[----:B------:R-:W-:Y:S01]  /*29ed0*/  PRMT R33, RZ, 0x7610, R33 ;  /* 0x00007610ff217816 */ /* 0x000fe20000000021 */
[----:B------:R-:W4:Y:S01]  /*29ee0*/  LDL R16, [R1+0x21bc] ;  /* 0x0021bc0001107983 */ /* 0x000f220000100800 */
[----:B0-----:R-:W-:-:S02]  /*29ef0*/  @!P1 IMAD.MOV.U32 R30, RZ, RZ, R14 ;  /* 0x000000ffff1e9224 */ /* 0x001fc400078e000e */
[----:B------:R-:W-:Y:S01]  /*29f00*/  @!P1 IMAD.MOV.U32 R31, RZ, RZ, R15 ;  /* 0x000000ffff1f9224 */ /* 0x000fe200078e000f */
[----:B------:R-:W4:Y:S04]  /*29f10*/  LDL R14, [R1+0x1fa8] ;  /* 0x001fa800010e7983 */ /* 0x000f280000100800 */
[----:B------:R-:W4:Y:S04]  /*29f20*/  LDL R15, [R1+0x21c8] ;  /* 0x0021c800010f7983 */ /* 0x000f280000100800 */
[----:B------:R0:W4:Y:S02]  /*29f30*/  @!P1 LDG.E.U16 R52, desc[UR10][R30.64] ;  /* 0x0000000a1e349981 */ /* 0x000124000c1e1500 */
        /* <DEDUP_REMOVED lines=10> */
[----:B---3--:R-:W-:-:S02]  /*29fe0*/  @!P0 IMAD.MOV.U32 R30, RZ, RZ, R0 ;  /* 0x000000ffff1e8224 */ /* 0x008fc400078e0000 */
[----:B------:R-:W-:Y:S01]  /*29ff0*/  @!P0 IMAD.MOV.U32 R31, RZ, RZ, R7 ;  /* 0x000000ffff1f8224 */ /* 0x000fe200078e0007 */
[----:B------:R-:W3:Y:S04]  /*2a000*/  LDL R0, [R1+0x1f3c] ;  /* 0x001f3c0001007983 */ /* 0x000ee80000100800 */
[----:B------:R-:W3:Y:S04]  /*2a010*/  LDL R7, [R1+0xfb4] ;  /* 0x000fb40001077983 */ /* 0x000ee80000100800 */
[----:B------:R2:W3:Y:S02]  /*2a020*/  @!P0 LDG.E.U16 R46, desc[UR10][R30.64] ;  /* 0x0000000a1e2e8981 */ /* 0x0004e4000c1e1500 */
[----:B--2---:R-:W-:-:S02]  /*2a030*/  @!P1 IMAD.MOV.U32 R31, RZ, RZ, R12 ;  /* 0x000000ffff1f9224 */ /* 0x004fc400078e000c */
[----:B------:R-:W-:Y:S01]  /*2a040*/  @!P1 IMAD.MOV.U32 R30, RZ, RZ, R11 ;  /* 0x000000ffff1e9224 */ /* 0x000fe200078e000b */
[----:B------:R-:W2:Y:S04]  /*2a050*/  LDL R12, [R1+0xfb0] ;  /* 0x000fb000010c7983 */ /* 0x000ea80000100800 */
[----:B------:R-:W2:Y:S04]  /*2a060*/  LDL R11, [R1+0x212c] ;  /* 0x00212c00010b7983 */ /* 0x000ea80000100800 */
[----:B------:R0:W2:Y:S02]  /*2a070*/  @!P1 LDG.E.U16 R44, desc[UR10][R30.64] ;  /* 0x0000000a1e2c9981 */ /* 0x0000a4000c1e1500 */
[----:B0-----:R-:W-:-:S02]  /*2a080*/  @!P0 IMAD.MOV.U32 R30, RZ, RZ, R5 ;  /* 0x000000ffff1e8224 */ /* 0x001fc400078e0005 */
        /* <DEDUP_REMOVED lines=9> */
[----:B----4-:R-:W-:-:S02]  /*2a120*/  @!P0 IMAD.MOV.U32 R30, RZ, RZ, R8 ;  /* 0x000000ffff1e8224 */ /* 0x010fc400078e0008 */
[----:B------:R-:W-:Y:S01]  /*2a130*/  @!P0 IMAD.MOV.U32 R31, RZ, RZ, R10 ;  /* 0x000000ffff1f8224 */ /* 0x000fe200078e000a */
[----:B------:R-:W4:Y:S04]  /*2a140*/  LDL R8, [R1+0x2144] ;  /* 0x0021440001087983 */ /* 0x000f280000100800 */
[----:B------:R-:W4:Y:S04]  /*2a150*/  LDL R10, [R1+0x2148] ;  /* 0x00214800010a7983 */ /* 0x000f280000100800 */
[----:B------:R0:W4:Y:S02]  /*2a160*/  @!P0 LDG.E.U16 R38, desc[UR10][R30.64] ;  /* 0x0000000a1e268981 */ /* 0x000124000c1e1500 */
[----:B0-----:R-:W-:-:S02]  /*2a170*/  @!P1 IMAD.MOV.U32 R30, RZ, RZ, R9 ;  /* 0x000000ffff1e9224 */ /* 0x001fc400078e0009 */
[----:B------:R-:W-:Y:S01]  /*2a180*/  @!P1 IMAD.MOV.U32 R31, RZ, RZ, R14 ;  /* 0x000000ffff1f9224 */ /* 0x000fe200078e000e */
[----:B------:R-:W4:Y:S01]  /*2a190*/  LDL R9, [R1+0x2140] ;  /* 0x0021400001097983 */ /* 0x000f220000100800 */
[----:B------:R-:W-:-:S03]  /*2a1a0*/  PRMT R35, RZ, 0x7610, R35 ;  /* 0x00007610ff237816 */ /* 0x000fc60000000023 */
[----:B------:R-:W4:Y:S04]  /*2a1b0*/  LDL R14, [R1+0x21f4] ;  /* 0x0021f400010e7983 */ /* 0x000f280000100800 */
[----:B------:R3:W4:Y:S02]  /*2a1c0*/  @!P1 LDG.E.U16 R36, desc[UR10][R30.64] ;  /* 0x0000000a1e249981 */ /* 0x000724000c1e1500 */
[----:B---3--:R-:W-:Y:S02]  /*2a1d0*/  @!P0 IMAD.MOV.U32 R30, RZ, RZ, R0 ;  /* 0x000000ffff1e8224 */ /* 0x008fe400078e0000 */
[----:B------:R-:W-:Y:S01]  /*2a1e0*/  @!P0 IMAD.MOV.U32 R31, RZ, RZ, R7 ;  /* 0x000000ffff1f8224 */ /* 0x000fe200078e0007 */
[----:B------:R-:W3:Y:S04]  /*2a1f0*/  LDL R0, [R1+0x2180] ;  /* 0x0021800001007983 */ /* 0x000ee80000100800 */
[----:B------:R-:W3:Y:S04]  /*2a200*/  LDL R7, [R1+0x2174] ;  /* 0x0021740001077983 */ /* 0x000ee80000100800 */
[----:B------:R0:W3:Y:S02]  /*2a210*/  @!P0 LDG.E.U16 R34, desc[UR10][R30.64] ;  /* 0x0000000a1e228981 */ /* 0x0000e4000c1e1500 */
[----:B0-----:R-:W-:-:S02]  /*2a220*/  @!P1 IMAD.MOV.U32 R31, RZ, RZ, R13 ;  /* 0x000000ffff1f9224 */ /* 0x001fc400078e000d */
[----:B------:R-:W3:Y:S01]  /*2a230*/  LDL R13, [R1+0x2200] ;  /* 0x00220000010d7983 */ /* 0x000ee20000100800 */
[----:B--2---:R-:W-:Y:S01]  /*2a240*/  @!P1 IMAD.MOV.U32 R30, RZ, RZ, R12 ;  /* 0x000000ffff1e9224 */ /* 0x004fe200078e000c */
[----:B------:R-:W-:Y:S02]  /*2a250*/  PRMT R37, RZ, 0x7610, R37 ;  /* 0x00007610ff257816 */ /* 0x000fe40000000025 */
        /* <DEDUP_REMOVED lines=11> */
[----:B------:R0:W2:Y:S01]  /*2a310*/  @!P1 LDG.E.U16 R35, desc[UR10][R30.64] ;  /* 0x0000000a1e239981 */ /* 0x0000a2000c1e1500 */
[----:B------:R-:W-:Y:S01]  /*2a320*/  PRMT R39, RZ, 0x7610, R39 ;  /* 0x00007610ff277816 */ /* 0x000fe20000000027 */
[----:B0-----:R-:W-:-:S02]  /*2a330*/  @!P0 IMAD.MOV.U32 R31, RZ, RZ, R11 ;  /* 0x000000ffff1f8224 */ /* 0x001fc400078e000b */
[----:B------:R-:W2:Y:S01]  /*2a340*/  LDL R11, [R1+0x2208] ;  /* 0x00220800010b7983 */ /* 0x000ea20000100800 */
[----:B------:R-:W-:Y:S01]  /*2a350*/  PRMT R41, RZ, 0x7610, R41 ;  /* 0x00007610ff297816 */ /* 0x000fe20000000029 */
[----:B----4-:R-:W-:Y:S02]  /*2a360*/  @!P0 IMAD.MOV.U32 R30, RZ, RZ, R10 ;  /* 0x000000ffff1e8224 */ /* 0x010fe400078e000a */
[----:B------:R-:W4:Y:S04]  /*2a370*/  LDL R10, [R1+0x2234] ;  /* 0x00223400010a7983 */ /* 0x000f280000100800 */
[----:B------:R0:W4:Y:S02]  /*2a380*/  @!P0 LDG.E.U16 R37, desc[UR10][R30.64] ;  /* 0x0000000a1e258981 */ /* 0x000124000c1e1500 */
[----:B0-----:R-:W-:-:S02]  /*2a390*/  @!P1 IMAD.MOV.U32 R30, RZ, RZ, R8 ;  /* 0x000000ffff1e9224 */ /* 0x001fc400078e0008 */
[----:B------:R-:W-:Y:S02]  /*2a3a0*/  @!P1 IMAD.MOV.U32 R31, RZ, RZ, R9 ;  /* 0x000000ffff1f9224 */ /* 0x000fe400078e0009 */
[----:B------:R-:W4:Y:S04]  /*2a3b0*/  LDL R9, [R1+0x2240] ;  /* 0x0022400001097983 */ /* 0x000f280000100800 */
[----:B------:R3:W4:Y:S04]  /*2a3c0*/  @!P1 LDG.E.U16 R39, desc[UR10][R30.64] ;  /* 0x0000000a1e279981 */ /* 0x000728000c1e1500 */
[----:B------:R-:W4:Y:S04]  /*2a3d0*/  LDL.LU R59, [R1+0xf64] ;  /* 0x000f6400013b7983 */ /* 0x000f280000300800 */
[----:B------:R-:W4:Y:S01]  /*2a3e0*/  LDL.LU R60, [R1+0xf60] ;  /* 0x000f6000013c7983 */ /* 0x000f220000300800 */
[----:B------:R-:W-:Y:S01]  /*2a3f0*/  PRMT R43, RZ, 0x7610, R43 ;  /* 0x00007610ff2b7816 */ /* 0x000fe2000000002b */
[----:B---3--:R-:W-:-:S02]  /*2a400*/  @!P0 IMAD.MOV.U32 R30, RZ, RZ, R0 ;  /* 0x000000ffff1e8224 */ /* 0x008fc400078e0000 */
[----:B------:R-:W-:Y:S01]  /*2a410*/  @!P0 IMAD.MOV.U32 R31, RZ, RZ, R7 ;  /* 0x000000ffff1f8224 */ /* 0x000fe200078e0007 */
[----:B------:R-:W3:Y:S04]  /*2a420*/  LDL.LU R0, [R1+0xf5c] ;  /* 0x000f5c0001007983 */ /* 0x000ee80000300800 */
        /* <DEDUP_REMOVED lines=11> */
[----:B------:R-:W2:Y:S01]  /*2a4e0*/  LDL R4, [R1+0x2344] ;  /* 0x0023440001047983 */ /* 0x000ea20000100800 */
[----:B------:R-:W-:Y:S02]  /*2a4f0*/  PRMT R45, RZ, 0x7610, R45 ;  /* 0x00007610ff2d7816 */ /* 0x000fe4000000002d */
[----:B------:R-:W-:-:S04]  /*2a500*/  PRMT R47, RZ, 0x7610, R47 ;  /* 0x00007610ff2f7816 */ /* 0x000fc8000000002f */
[----:B------:R0:W2:Y:S01]  /*2a510*/  @!P0 LDG.E.U16 R45, desc[UR10][R30.64] ;  /* 0x0000000a1e2d8981 */ /* 0x0000a2000c1e1500 */
[----:B------:R-:W-:Y:S01]  /*2a520*/  PRMT R49, RZ, 0x7610, R49 ;  /* 0x00007610ff317816 */ /* 0x000fe20000000031 */
[----:B0-----:R-:W-:Y:S02]  /*2a530*/  @!P1 IMAD.MOV.U32 R30, RZ, RZ, R15 ;  /* 0x000000ffff1e9224 */ /* 0x001fe400078e000f */
[----:B------:R-:W-:-:S05]  /*2a540*/  @!P1 IMAD.MOV.U32 R31, RZ, RZ, R16 ;  /* 0x000000ffff1f9224 */ /* 0x000fca00078e0010 */
[----:B------:R0:W2:Y:S01]  /*2a550*/  @!P1 LDG.E.U16 R47, desc[UR10][R30.64] ;  /* 0x0000000a1e2f9981 */ /* 0x0000a2000c1e1500 */
[----:B------:R-:W-:Y:S01]  /*2a560*/  PRMT R51, RZ, 0x7610, R51 ;  /* 0x00007610ff337816 */ /* 0x000fe20000000033 */
[----:B0-----:R-:W-:Y:S02]  /*2a570*/  @!P0 IMAD.MOV.U32 R30, RZ, RZ, R13 ;  /* 0x000000ffff1e8224 */ /* 0x001fe400078e000d */
[----:B------:R-:W-:-:S05]  /*2a580*/  @!P0 IMAD.MOV.U32 R31, RZ, RZ, R14 ;  /* 0x000000ffff1f8224 */ /* 0x000fca00078e000e */
[----:B------:R0:W2:Y:S01]  /*2a590*/  @!P0 LDG.E.U16 R49, desc[UR10][R30.64] ;  /* 0x0000000a1e318981 */ /* 0x0000a2000c1e1500 */
[----:B------:R-:W-:Y:S01]  /*2a5a0*/  PRMT R53, RZ, 0x7610, R53 ;  /* 0x00007610ff357816 */ /* 0x000fe20000000035 */
[----:B------:R-:W1:Y:S01]  /*2a5b0*/  S2R R29, SR_TID.X ;  /* 0x00000000001d7919 */ /* 0x000e620000002100 */
[----:B0-----:R-:W-:Y:S02]  /*2a5c0*/  @!P1 IMAD.MOV.U32 R30, RZ, RZ, R11 ;  /* 0x000000ffff1e9224 */ /* 0x001fe400078e000b */
[----:B------:R-:W-:-:S05]  /*2a5d0*/  @!P1 IMAD.MOV.U32 R31, RZ, RZ, R12 ;  /* 0x000000ffff1f9224 */ /* 0x000fca00078e000c */
[----:B------:R4:W2:Y:S01]  /*2a5e0*/  @!P1 LDG.E.U16 R51, desc[UR10][R30.64] ;  /* 0x0000000a1e339981 */ /* 0x0008a2000c1e1500 */
[----:B------:R-:W-:Y:S01]  /*2a5f0*/  PRMT R54, RZ, 0x7610, R54 ;  /* 0x00007610ff367816 */ /* 0x000fe20000000036 */
[----:B----4-:R-:W-:Y:S02]  /*2a600*/  @!P0 IMAD.MOV.U32 R30, RZ, RZ, R9 ;  /* 0x000000ffff1e8224 */ /* 0x010fe400078e0009 */
[----:B------:R-:W-:-:S05]  /*2a610*/  @!P0 IMAD.MOV.U32 R31, RZ, RZ, R10 ;  /* 0x000000ffff1f8224 */ /* 0x000fca00078e000a */
[----:B------:R3:W4:Y:S01]  /*2a620*/  @!P0 LDG.E.U16 R53, desc[UR10][R30.64] ;  /* 0x0000000a1e358981 */ /* 0x000722000c1e1500 */
[----:B------:R-:W-:Y:S01]  /*2a630*/  PRMT R55, RZ, 0x7610, R55 ;  /* 0x00007610ff377816 */ /* 0x000fe20000000037 */
[----:B---3--:R-:W-:Y:S02]  /*2a640*/  @!P1 IMAD.MOV.U32 R30, RZ, RZ, R7 ;  /* 0x000000ffff1e9224 */ /* 0x008fe400078e0007 */
[----:B------:R-:W-:-:S05]  /*2a650*/  @!P1 IMAD.MOV.U32 R31, RZ, RZ, R8 ;  /* 0x000000ffff1f9224 */ /* 0x000fca00078e0008 */
[----:B------:R2:W3:Y:S01]  /*2a660*/  @!P1 LDG.E.U16 R54, desc[UR10][R30.64] ;  /* 0x0000000a1e369981 */ /* 0x0004e2000c1e1500 */
[----:B-1----:R-:W-:-:S05]  /*2a670*/  LOP3.LUT R29, R29, 0x1f, RZ, 0xc0, !PT ;  /* 0x0000001f1d1d7812 */ /* 0x002fca00078ec0ff */
[----:B------:R-:W-:-:S05]  /*2a680*/  IMAD.SHL.U32 R58, R29, 0x2, RZ ;  /* 0x000000021d3a7824 */ /* 0x000fca00078e00ff */
[----:B------:R-:W-:-:S05]  /*2a690*/  LOP3.LUT R58, R58, 0x30, RZ, 0x3c, !PT ;  /* 0x000000303a3a7812 */ /* 0x000fca00078e3cff */
[----:B------:R0:W-:Y:S04]  /*2a6a0*/  STS.U16 [R58+UR5+0x1640], R59 ;  /* 0x0016403b3a007988 */ /* 0x0001e80008000405 */
[----:B------:R1:W-:Y:S04]  /*2a6b0*/  STS.U16 [R58+UR5+0x1680], R60 ;  /* 0x0016803c3a007988 */ /* 0x0003e80008000405 */
[----:B------:R1:W-:Y:S01]  /*2a6c0*/  STS.U16 [R58+UR5+0x16c0], R0 ;  /* 0x0016c0003a007988 */ /* 0x0003e20008000405 */
[----:B--2---:R-:W-:Y:S02]  /*2a6d0*/  @!P0 IMAD.MOV.U32 R30, RZ, RZ, R5 ;  /* 0x000000ffff1e8224 */ /* 0x004fe400078e0005 */
[----:B------:R-:W-:-:S05]  /*2a6e0*/  @!P0 IMAD.MOV.U32 R31, RZ, RZ, R6 ;  /* 0x000000ffff1f8224 */ /* 0x000fca00078e0006 */
[----:B------:R2:W3:Y:S02]  /*2a6f0*/  @!P0 LDG.E.U16 R55, desc[UR10][R30.64] ;  /* 0x0000000a1e378981 */ /* 0x0004e4000c1e1500 */
[----:B--2---:R-:W-:Y:S02]  /*2a700*/  @!P0 IMAD.MOV.U32 R30, RZ, RZ, R3 ;  /* 0x000000ffff1e8224 */ /* 0x004fe400078e0003 */
[----:B------:R-:W-:Y:S01]  /*2a710*/  @!P0 IMAD.MOV.U32 R31, RZ, RZ, R4 ;  /* 0x000000ffff1f8224 */ /* 0x000fe200078e0004 */
[----:B------:R-:W2:Y:S04]  /*2a720*/  LDL.LU R3, [R1+0xf58] ;  /* 0x000f580001037983 */ /* 0x000ea80000300800 */
[----:B------:R-:W4:Y:S04]  /*2a730*/  LDL.LU R4, [R1+0xf54] ;  /* 0x000f540001047983 */ /* 0x000f280000300800 */
[----:B------:R-:W3:Y:S04]  /*2a740*/  LDL.LU R5, [R1+0xf50] ;  /* 0x000f500001057983 */ /* 0x000ee80000300800 */
        /* <DEDUP_REMOVED lines=25> */
[----:B0-----:R-:W3:Y:S04]  /*2a8e0*/  LDL.LU R59, [R1+0xda0] ;  /* 0x000da000013b7983 */ /* 0x001ee80000300800 */
[----:B-1----:R-:W3:Y:S04]  /*2a8f0*/  LDL.LU R60, [R1+0xd98] ;  /* 0x000d9800013c7983 */ /* 0x002ee80000300800 */
[----:B------:R-:W3:Y:S04]  /*2a900*/  LDL.LU R0, [R1+0xd90] ;  /* 0x000d900001007983 */ /* 0x000ee80000300800 */
[----:B--2---:R0:W-:Y:S04]  /*2a910*/  STS.U16 [R58+UR5+0x1700], R3 ;  /* 0x001700033a007988 */ /* 0x0041e80008000405 */
[----:B----4-:R1:W-:Y:S04]  /*2a920*/  STS.U16 [R58+UR5+0x1740], R4 ;  /* 0x001740043a007988 */ /* 0x0103e80008000405 */
[----:B---3--:R2:W-:Y:S04]  /*2a930*/  STS.U16 [R58+UR5+0x1780], R5 ;  /* 0x001780053a007988 */ /* 0x0085e80008000405 */
        /* <DEDUP_REMOVED lines=63> */
[----:B----4-:R4:W-:Y:S04]  /*2ad30*/  STS.U16 [R58+UR5+0x37c0], R7 ;  /* 0x0037c0073a007988 */ /* 0x0109e80008000405 */
        /* <DEDUP_REMOVED lines=81> */
[----:B------:R-:W-:Y:S04]  /*2b250*/  STS.U16 [R58+UR5+0x6600], R16 ;  /* 0x006600103a007988 */ /* 0x000fe80008000405 */
[----:B------:R-:W4:Y:S04]  /*2b260*/  LDL.LU R13, [R1+0xb4] ;  /* 0x0000b400010d7983 */ /* 0x000f280000300800 */
[----:B------:R-:W4:Y:S04]  /*2b270*/  LDL.LU R14, [R1+0xb0] ;  /* 0x0000b000010e7983 */ /* 0x000f280000300800 */
[----:B------:R-:W-:Y:S04]  /*2b280*/  STS.U16 [R58+UR5+0x6640], R17 ;  /* 0x006640113a007988 */ /* 0x000fe80008000405 */
[----:B------:R-:W-:Y:S04]  /*2b290*/  STS.U16 [R58+UR5+0x6680], R18 ;  /* 0x006680123a007988 */ /* 0x000fe80008000405 */
[----:B------:R-:W-:Y:S04]  /*2b2a0*/  STS.U16 [R58+UR5+0x66c0], R19 ;  /* 0x0066c0133a007988 */ /* 0x000fe80008000405 */
[----:B0-----:R-:W4:Y:S04]  /*2b2b0*/  LDL.LU R15, [R1+0xa8] ;  /* 0x0000a800010f7983 */ /* 0x001f280000300800 */
[----:B-1----:R-:W4:Y:S04]  /*2b2c0*/  LDL.LU R57, [R1+0xa0] ;  /* 0x0000a00001397983 */ /* 0x002f280000300800 */
        /* <DEDUP_REMOVED lines=40> */
[----:B------:R0:W-:Y:S04]  /*2b550*/  STS.U16 [R58+UR5+0x77c0], R9 ;  /* 0x0077c0093a007988 */ /* 0x0001e80008000405 */
[----:B------:R1:W-:Y:S04]  /*2b560*/  STS.U16 [R58+UR5+0x7e40], R10 ;  /* 0x007e400a3a007988 */ /* 0x0003e80008000405 */
[----:B------:R1:W-:Y:S04]  /*2b570*/  STS.U16 [R58+UR5+0x7e00], R11 ;  /* 0x007e000b3a007988 */ /* 0x0003e80008000405 */
[----:B----4-:R-:W4:Y:S04]  /*2b580*/  LDL.LU R7, [R1+0x35b8] ;  /* 0x0035b80001077983 */ /* 0x010f280000300800 */
[----:B------:R-:W2:Y:S04]  /*2b590*/  LDL.LU R8, [R1+0x35b4] ;  /* 0x0035b40001087983 */ /* 0x000ea80000300800 */
        /* <DEDUP_REMOVED lines=9> */
[----:B------:R-:W4:Y:S04]  /*2b630*/  LDL.LU R13, [R1+0x35a0] ;  /* 0x0035a000010d7983 */ /* 0x000f280000300800 */
[----:B------:R-:W2:Y:S04]  /*2b640*/  LDL.LU R14, [R1+0x359c] ;  /* 0x00359c00010e7983 */ /* 0x000ea80000300800 */
[----:B0-----:R-:W3:Y:S04]  /*2b650*/  LDL.LU R15, [R1+0x3598] ;  /* 0x00359800010f7983 */ /* 0x001ee80000300800 */
[----:B-1----:R-:W4:Y:S04]  /*2b660*/  LDL.LU R57, [R1+0x3594] ;  /* 0x0035940001397983 */ /* 0x002f280000300800 */
[----:B------:R0:W-:Y:S02]  /*2b670*/  STS.U16 [R58+UR5+0x7f80], R0 ;  /* 0x007f80003a007988 */ /* 0x0001e40008000405 */
[----:B0-----:R-:W0:Y:S02]  /*2b680*/  S2R R0, SR_TID.X ;  /* 0x0000000000007919 */ /* 0x001e240000002100 */
[----:B------:R-:W2:Y:S01]  /*2b690*/  LDL.LU R58, [R1+0x3590] ;  /* 0x00359000013a7983 */ /* 0x000ea20000300800 */
[----:B0-----:R-:W-:-:S05]  /*2b6a0*/  LOP3.LUT R0, R0, 0x1f, RZ, 0xc0, !PT ;  /* 0x0000001f00007812 */ /* 0x001fca00078ec0ff */
[----:B------:R-:W-:-:S05]  /*2b6b0*/  IMAD.SHL.U32 R0, R0, 0x2, RZ ;  /* 0x0000000200007824 */ /* 0x000fca00078e00ff */
        /* <DEDUP_REMOVED lines=9> */
[----:B------:R-:W4:Y:S04]  /*2b750*/  LDL.LU R19, [R1+0x3580] ;  /* 0x0035800001137983 */ /* 0x000f280000300800 */
[----:B------:R-:W2:Y:S04]  /*2b760*/  LDL.LU R20, [R1+0x357c] ;  /* 0x00357c0001147983 */ /* 0x000ea80000300800 */
[----:B------:R-:W2:Y:S04]  /*2b770*/  LDL.LU R21, [R1+0x3578] ;  /* 0x0035780001157983 */ /* 0x000ea80000300800 */
[----:B------:R0:W-:Y:S04]  /*2b780*/  STS.U16 [R0+UR5+0x8640], R22 ;  /* 0x0086401600007988 */ /* 0x0001e80008000405 */
        /* <DEDUP_REMOVED lines=10> */
[----:B------:R-:W2:Y:S04]  /*2b830*/  LDL.LU R27, [R1+0x3560] ;  /* 0x00356000011b7983 */ /* 0x000ea80000300800 */
        /* <DEDUP_REMOVED lines=8> */
[----:B---3--:R-:W-:Y:S04]  /*2b8c0*/  STS.U16 [R0+UR5+0x9e00], R16 ;  /* 0x009e001000007988 */ /* 0x008fe80008000405 */
[----:B----4-:R-:W-:Y:S04]  /*2b8d0*/  STS.U16 [R0+UR5+0x9c00], R19 ;  /* 0x009c001300007988 */ /* 0x010fe80008000405 */
        /* <DEDUP_REMOVED lines=13> */
[----:B0-----:R-:W2:Y:S04]  /*2b9b0*/  LDL.LU R60, [R1] ;  /* 0x00000000013c7983 */ /* 0x001ea80000300800 */
[----:B-1----:R-:W3:Y:S04]  /*2b9c0*/  LDL.LU R59, [R1+0x4] ;  /* 0x00000400013b7983 */ /* 0x002ee80000300800 */
[----:B------:R-:W4:Y:S04]  /*2b9d0*/  LDL.LU R28, [R1+0x10] ;  /* 0x00001000011c7983 */ /* 0x000f280000300800 */
[----:B------:R-:W2:Y:S04]  /*2b9e0*/  LDL.LU R27, [R1+0x14] ;  /* 0x00001400011b7983 */ /* 0x000ea80000300800 */
[----:B------:R-:W3:Y:S04]  /*2b9f0*/  LDL.LU R26, [R1+0x20] ;  /* 0x00002000011a7983 */ /* 0x000ee80000300800 */
        /* <DEDUP_REMOVED lines=8> */
[----:B------:R0:W-:Y:S04]  /*2ba80*/  STS.U16 [R0+UR5+0x9240], R29 ;  /* 0x0092401d00007988 */ /* 0x0001e80008000405 */
[----:B------:R-:W3:Y:S04]  /*2ba90*/  LDL.LU R17, [R1+0x60] ;  /* 0x0000600001117983 */ /* 0x000ee80000300800 */
[----:B------:R-:W4:Y:S01]  /*2baa0*/  LDL.LU R16, [R1+0x68] ;  /* 0x0000680001107983 */ /* 0x000f220000300800 */
[----:B0-----:R-:W-:-:S03]  /*2bab0*/  LOP3.LUT R29, R0, 0x10, RZ, 0x3c, !PT ;  /* 0x00000010001d7812 */ /* 0x001fc600078e3cff */
[----:B------:R-:W2:Y:S04]  /*2bac0*/  LDL.LU R0, [R1+0x64] ;  /* 0x0000640001007983 */ /* 0x000ea80000300800 */
[----:B----4-:R-:W-:Y:S04]  /*2bad0*/  STS.U16 [R29+UR5+0x8080], R16 ;  /* 0x008080101d007988 */ /* 0x010fe80008000405 */
[----:B--2---:R-:W-:Y:S04]  /*2bae0*/  STS.U16 [R29+UR5+0x80c0], R0 ;  /* 0x0080c0001d007988 */ /* 0x004fe80008000405 */
[----:B---3--:R-:W-:Y:S04]  /*2baf0*/  STS.U16 [R29+UR5+0x82c0], R17 ;  /* 0x0082c0111d007988 */ /* 0x008fe80008000405 */
        /* <DEDUP_REMOVED lines=27> */
[----:B0-----:R-:W4:Y:S04]  /*2bcb0*/  LDL R15, [R1+0x2060] ;  /* 0x00206000010f7983 */ /* 0x001f280000100800 */
[----:B-1----:R-:W4:Y:S04]  /*2bcc0*/  LDL R14, [R1+0x2064] ;  /* 0x00206400010e7983 */ /* 0x002f280000100800 */
[----:B--2---:R-:W2:Y:S04]  /*2bcd0*/  LDL R9, [R1+0x2058] ;  /* 0x0020580001097983 */ /* 0x004ea80000100800 */
[----:B---3--:R-:W2:Y:S04]  /*2bce0*/  LDL R8, [R1+0x205c] ;  /* 0x00205c0001087983 */ /* 0x008ea80000100800 */
[----:B----4-:R-:W3:Y:S04]  /*2bcf0*/  LDL R7, [R1+0x2098] ;  /* 0x0020980001077983 */ /* 0x010ee80000100800 */
[----:B------:R-:W3:Y:S04]  /*2bd00*/  LDL R6, [R1+0x209c] ;  /* 0x00209c0001067983 */ /* 0x000ee80000100800 */
[----:B------:R-:W4:Y:S04]  /*2bd10*/  LDL R5, [R1+0x20a0] ;  /* 0x0020a00001057983 */ /* 0x000f280000100800 */
[----:B------:R-:W4:Y:S04]  /*2bd20*/  LDL R4, [R1+0x20a4] ;  /* 0x0020a40001047983 */ /* 0x000f280000100800 */
[----:B------:R-:W2:Y:S04]  /*2bd30*/  LDL R17, [R1+0x2020] ;  /* 0x0020200001117983 */ /* 0x000ea80000100800 */
[----:B------:R-:W2:Y:S04]  /*2bd40*/  LDL R16, [R1+0x2024] ;  /* 0x0020240001107983 */ /* 0x000ea80000100800 */
[----:B------:R-:W2:Y:S04]  /*2bd50*/  LDL R11, [R1+0x2018] ;  /* 0x00201800010b7983 */ /* 0x000ea80000100800 */
[----:B------:R-:W2:Y:S04]  /*2bd60*/  LDL R10, [R1+0x201c] ;  /* 0x00201c00010a7983 */ /* 0x000ea80000100800 */
[----:B------:R-:W2:Y:S04]  /*2bd70*/  LDL R18, [R1+0x1fe4] ;  /* 0x001fe40001127983 */ /* 0x000ea80000100800 */
[----:B------:R-:W2:Y:S04]  /*2bd80*/  LDL.LU R0, [R1+0x233c] ;  /* 0x00233c0001007983 */ /* 0x000ea80000300800 */
[----:B------:R-:W2:Y:S04]  /*2bd90*/  LDL R22, [R1+0x1fe0] ;  /* 0x001fe00001167983 */ /* 0x000ea80000100800 */
[----:B------:R0:W-:Y:S04]  /*2bda0*/  STS.U16 [R29+UR5+0x9ec0], R3 ;  /* 0x009ec0031d007988 */ /* 0x0001e80008000405 */
[----:B------:R1:W-:Y:S04]  /*2bdb0*/  STS.U16 [R29+UR5+0x9e80], R2 ;  /* 0x009e80021d007988 */ /* 0x0003e80008000405 */
[----:B------:R-:W2:Y:S04]  /*2bdc0*/  LDL R13, [R1+0x1fd8] ;  /* 0x001fd800010d7983 */ /* 0x000ea80000100800 */
[----:B------:R-:W2:Y:S04]  /*2bdd0*/  LDL R12, [R1+0x1fdc] ;  /* 0x001fdc00010c7983 */ /* 0x000ea80000100800 */
[----:B------:R-:W2:Y:S04]  /*2bde0*/  LDL R19, [R1+0x1fa4] ;  /* 0x001fa40001137983 */ /* 0x000ea80000100800 */
[----:B------:R-:W2:Y:S04]  /*2bdf0*/  LDL R20, [R1+0x1fa0] ;  /* 0x001fa00001147983 */ /* 0x000ea80000100800 */
[----:B------:R-:W2:Y:S04]  /*2be00*/  LDL R23, [R1+0x20fc] ;  /* 0x0020fc0001177983 */ /* 0x000ea80000100800 */
[----:B------:R-:W2:Y:S04]  /*2be10*/  LDL R21, [R1+0xfa8] ;  /* 0x000fa80001157983 */ /* 0x000ea80000100800 */
[----:B------:R-:W2:Y:S04]  /*2be20*/  LDL R26, [R1+0xfa4] ;  /* 0x000fa400011a7983 */ /* 0x000ea80000100800 */
[----:B------:R-:W2:Y:S01]  /*2be30*/  LDL R25, [R1+0x213c] ;  /* 0x00213c0001197983 */ /* 0x000ea20000100800 */
[----:B0-----:R-:W-:-:S02]  /*2be40*/  PRMT R3, RZ, 0x7610, R3 ;  /* 0x00007610ff037816 */ /* 0x001fc40000000003 */
[----:B-1----:R-:W-:Y:S01]  /*2be50*/  PRMT R2, RZ, 0x7610, R2 ;  /* 0x00007610ff027816 */ /* 0x002fe20000000002 */
[----:B------:R-:W2:Y:S04]  /*2be60*/  LDL R24, [R1+0x2158] ;  /* 0x0021580001187983 */ /* 0x000ea80000100800 */
[----:B------:R-:W2:Y:S04]  /*2be70*/  LDL R28, [R1+0x21d0] ;  /* 0x0021d000011c7983 */ /* 0x000ea80000100800 */
[----:B------:R-:W2:Y:S01]  /*2be80*/  LDL R29, [R1+0x21c4] ;  /* 0x0021c400011d7983 */ /* 0x000ea20000100800 */
[----:B------:R-:W0:Y:S03]  /*2be90*/  S2R R60, SR_TID.X ;  /* 0x00000000003c7919 */ /* 0x000e260000002100 */
[----:B------:R-:W2:Y:S04]  /*2bea0*/  LDL R27, [R1+0x2184] ;  /* 0x00218400011b7983 */ /* 0x000ea80000100800 */
[----:B---3--:R1:W3:Y:S04]  /*2beb0*/  @!P1 LDG.E.U16 R3, desc[UR10][R6.64] ;  /* 0x0000000a06039981 */ /* 0x0082e8000c1e1500 */
[----:B----4-:R4:W3:Y:S01]  /*2bec0*/  @!P0 LDG.E.U16 R2, desc[UR10][R4.64] ;  /* 0x0000000a04028981 */ /* 0x0108e2000c1e1500 */
[----:B-1----:R-:W-:Y:S01]  /*2bed0*/  @!P0 IMAD.MOV.U32 R6, RZ, RZ, R14 ;  /* 0x000000ffff068224 */ /* 0x002fe200078e000e */
[----:B----4-:R-:W-:Y:S01]  /*2bee0*/  PRMT R4, RZ, 0x7610, R4 ;  /* 0x00007610ff047816 */ /* 0x010fe20000000004 */
[----:B------:R-:W-:Y:S01]  /*2bef0*/  @!P0 IMAD.MOV.U32 R7, RZ, RZ, R15 ;  /* 0x000000ffff078224 */ /* 0x000fe200078e000f */
[----:B------:R-:W-:Y:S01]  /*2bf00*/  PRMT R5, RZ, 0x7610, R5 ;  /* 0x00007610ff057816 */ /* 0x000fe20000000005 */
[----:B------:R-:W4:Y:S04]  /*2bf10*/  LDL R14, [R1+0x1f9c] ;  /* 0x001f9c00010e7983 */ /* 0x000f280000100800 */
[----:B------:R1:W3:Y:S04]  /*2bf20*/  @!P0 LDG.E.U16 R4, desc[UR10][R6.64] ;  /* 0x0000000a06048981 */ /* 0x0002e8000c1e1500 */
[----:B------:R-:W4:Y:S04]  /*2bf30*/  LDL R15, [R1+0x1f98] ;  /* 0x001f9800010f7983 */ /* 0x000f280000100800 */
[----:B--2---:R2:W3:Y:S01]  /*2bf40*/  @!P1 LDG.E.U16 R5, desc[UR10][R8.64] ;  /* 0x0000000a08059981 */ /* 0x0044e2000c1e1500 */
[----:B-1----:R-:W-:Y:S01]  /*2bf50*/  PRMT R7, RZ, 0x7610, R7 ;  /* 0x00007610ff077816 */ /* 0x002fe20000000007 */
[----:B--2---:R-:W-:-:S02]  /*2bf60*/  @!P0 IMAD.MOV.U32 R8, RZ, RZ, R16 ;  /* 0x000000ffff088224 */ /* 0x004fc400078e0010 */
[----:B------:R-:W-:Y:S01]  /*2bf70*/  @!P0 IMAD.MOV.U32 R9, RZ, RZ, R17 ;  /* 0x000000ffff098224 */ /* 0x000fe200078e0011 */
[----:B------:R-:W2:Y:S04]  /*2bf80*/  LDL R16, [R1+0xfa0] ;  /* 0x000fa00001107983 */ /* 0x000ea80000100800 */
[----:B------:R1:W3:Y:S04]  /*2bf90*/  @!P1 LDG.E.U16 R7, desc[UR10][R10.64] ;  /* 0x0000000a0a079981 */ /* 0x0002e8000c1e1500 */
[----:B------:R-:W2:Y:S01]  /*2bfa0*/  LDL R17, [R1+0xf9c] ;  /* 0x000f9c0001117983 */ /* 0x000ea20000100800 */
[----:B-1----:R-:W-:-:S03]  /*2bfb0*/  @!P0 IMAD.MOV.U32 R11, RZ, RZ, R22 ;  /* 0x000000ffff0b8224 */ /* 0x002fc600078e0016 */
[----:B------:R-:W3:Y:S01]  /*2bfc0*/  LDL R22, [R1+0x2118] ;  /* 0x0021180001167983 */ /* 0x000ee20000100800 */
[----:B------:R-:W-:-:S06]  /*2bfd0*/  PRMT R6, RZ, 0x7610, R6 ;  /* 0x00007610ff067816 */ /* 0x000fcc0000000006 */
[----:B------:R1:W3:Y:S01]  /*2bfe0*/  @!P0 LDG.E.U16 R6, desc[UR10][R8.64] ;  /* 0x0000000a08068981 */ /* 0x0002e2000c1e1500 */
[----:B------:R-:W-:-:S03]  /*2bff0*/  @!P0 IMAD.MOV.U32 R10, RZ, RZ, R18 ;  /* 0x000000ffff0a8224 */ /* 0x000fc600078e0012 */
[----:B------:R-:W3:Y:S01]  /*2c000*/  LDL R18, [R1+0x2114] ;  /* 0x0021140001127983 */ /* 0x000ee20000100800 */
[----:B-1----:R-:W-:Y:S02]  /*2c010*/  PRMT R9, RZ, 0x7610, R9 ;  /* 0x00007610ff097816 */ /* 0x002fe40000000009 */
[----:B------:R-:W-:-:S04]  /*2c020*/  PRMT R8, RZ, 0x7610, R8 ;  /* 0x00007610ff087816 */ /* 0x000fc80000000008 */
[----:B------:R1:W3:Y:S04]  /*2c030*/  @!P1 LDG.E.U16 R9, desc[UR10][R12.64] ;  /* 0x0000000a0c099981 */ /* 0x0002e8000c1e1500 */
[----:B------:R0:W3:Y:S01]  /*2c040*/  @!P0 LDG.E.U16 R8, desc[UR10][R10.64] ;  /* 0x0000000a0a088981 */ /* 0x0000e2000c1e1500 */
[----:B-1----:R-:W-:-:S03]  /*2c050*/  @!P0 IMAD.MOV.U32 R12, RZ, RZ, R19 ;  /* 0x000000ffff0c8224 */ /* 0x002fc600078e0013 */
[----:B------:R-:W3:Y:S01]  /*2c060*/  LDL R19, [R1+0x2110] ;  /* 0x0021100001137983 */ /* 0x000ee20000100800 */
[----:B0-----:R-:W-:Y:S01]  /*2c070*/  PRMT R10, RZ, 0x7610, R10 ;  /* 0x00007610ff0a7816 */ /* 0x001fe2000000000a */
[----:B------:R-:W-:Y:S01]  /*2c080*/  @!P0 IMAD.MOV.U32 R13, RZ, RZ, R20 ;  /* 0x000000ffff0d8224 */ /* 0x000fe200078e0014 */
[----:B------:R-:W-:Y:S02]  /*2c090*/  LOP3.LUT R60, R60, 0x1f, RZ, 0xc0, !PT ;  /* 0x0000001f3c3c7812 */ /* 0x000fe400078ec0ff */
[----:B------:R-:W-:Y:S01]  /*2c0a0*/  PRMT R11, RZ, 0x7610, R11 ;  /* 0x00007610ff0b7816 */ /* 0x000fe2000000000b */
[----:B------:R-:W3:Y:S04]  /*2c0b0*/  LDL R20, [R1+0x2154] ;  /* 0x0021540001147983 */ /* 0x000ee80000100800 */
[----:B------:R0:W3:Y:S02]  /*2c0c0*/  @!P0 LDG.E.U16 R10, desc[UR10][R12.64] ;  /* 0x0000000a0c0a8981 */ /* 0x0000e4000c1e1500 */
[----:B0-----:R-:W-:Y:S01]  /*2c0d0*/  PRMT R13, RZ, 0x7610, R13 ;  /* 0x00007610ff0d7816 */ /* 0x001fe2000000000d */
[----:B------:R-:W-:Y:S01]  /*2c0e0*/  IMAD.SHL.U32 R59, R60, 0x2, RZ ;  /* 0x000000023c3b7824 */ /* 0x000fe200078e00ff */
[----:B----4-:R-:W4:Y:S04]  /*2c0f0*/  @!P1 LDG.E.U16 R11, desc[UR10][R14.64] ;  /* 0x0000000a0e0b9981 */ /* 0x010f28000c1e1500 */
[----:B--2---:R0:W2:Y:S02]  /*2c100*/  @!P1 LDG.E.U16 R13, desc[UR10][R16.64] ;  /* 0x0000000a100d9981 */ /* 0x0040a4000c1e1500 */
[----:B0-----:R-:W-:-:S02]  /*2c110*/  @!P0 IMAD.MOV.U32 R17, RZ, RZ, R23 ;  /* 0x000000ffff118224 */ /* 0x001fc400078e0017 */
[----:B---3--:R-:W-:Y:S01]  /*2c120*/  @!P0 IMAD.MOV.U32 R16, RZ, RZ, R22 ;  /* 0x000000ffff108224 */ /* 0x008fe200078e0016 */
[----:B------:R-:W3:Y:S04]  /*2c130*/  LDL R23, [R1+0x218c] ;  /* 0x00218c0001177983 */ /* 0x000ee80000100800 */
[----:B------:R-:W3:Y:S01]  /*2c140*/  LDL R22, [R1+0x2198] ;  /* 0x0021980001167983 */ /* 0x000ee20000100800 */
[----:B------:R-:W-:Y:S02]  /*2c150*/  LOP3.LUT R59, R59, 0x20, RZ, 0x3c, !PT ;  /* 0x000000203b3b7812 */ /* 0x000fe400078e3cff */
[----:B------:R-:W-:Y:S01]  /*2c160*/  PRMT R12, RZ, 0x7610, R12 ;  /* 0x00007610ff0c7816 */ /* 0x000fe2000000000c */
[----:B------:R-:W-:Y:S02]  /*2c170*/  @!P0 IMAD.MOV.U32 R14, RZ, RZ, R21 ;  /* 0x000000ffff0e8224 */ /* 0x000fe400078e0015 */
[----:B------:R-:W-:Y:S01]  /*2c180*/  @!P0 IMAD.MOV.U32 R15, RZ, RZ, R26 ;  /* 0x000000ffff0f8224 */ /* 0x000fe200078e001a */
[----:B------:R-:W4:Y:S04]  /*2c190*/  LDL R21, [R1+0x2150] ;  /* 0x0021500001157983 */ /* 0x000f280000100800 */
[----:B------:R-:W-:Y:S04]  /*2c1a0*/  STS.U16 [R59+UR5+0x8100], R56 ;  /* 0x008100383b007988 */ /* 0x000fe80008000405 */
[----:B------:R-:W-:Y:S04]  /*2c1b0*/  STS.U16 [R59+UR5+0x8140], R52 ;  /* 0x008140343b007988 */ /* 0x000fe80008000405 */
[----:B------:R-:W-:Y:S04]  /*2c1c0*/  STS.U16 [R59+UR5+0x8340], R50 ;  /* 0x008340323b007988 */ /* 0x000fe80008000405 */
[----:B------:R-:W-:Y:S04]  /*2c1d0*/  STS.U16 [R59+UR5+0x8300], R48 ;  /* 0x008300303b007988 */ /* 0x000fe80008000405 */
[----:B------:R-:W-:Y:S04]  /*2c1e0*/  STS.U16 [R59+UR5+0x8500], R46 ;  /* 0x0085002e3b007988 */ /* 0x000fe80008000405 */
[----:B------:R0:W-:Y:S04]  /*2c1f0*/  STS.U16 [R59+UR5+0x8540], R44 ;  /* 0x0085402c3b007988 */ /* 0x0001e80008000405 */
[----:B------:R-:W2:Y:S04]  /*2c200*/  LDL R26, [R1+0x2190] ;  /* 0x00219000011a7983 */ /* 0x000ea80000100800 */
[----:B------:R1:W-:Y:S04]  /*2c210*/  STS.U16 [R59+UR5+0x8740], R42 ;  /* 0x0087402a3b007988 */ /* 0x0003e80008000405 */
[----:B------:R-:W-:Y:S04]  /*2c220*/  STS.U16 [R59+UR5+0x8700], R40 ;  /* 0x008700283b007988 */ /* 0x000fe80008000405 */
[----:B------:R-:W-:Y:S04]  /*2c230*/  STS.U16 [R59+UR5+0x8900], R38 ;  /* 0x008900263b007988 */ /* 0x000fe80008000405 */
[----:B------:R-:W-:Y:S04]  /*2c240*/  STS.U16 [R59+UR5+0x8940], R36 ;  /* 0x008940243b007988 */ /* 0x000fe80008000405 */
[----:B------:R1:W2:Y:S04]  /*2c250*/  @!P0 LDG.E.U16 R12, desc[UR10][R14.64] ;  /* 0x0000000a0e0c8981 */ /* 0x0002a8000c1e1500 */
[----:B------:R-:W-:Y:S04]  /*2c260*/  STS.U16 [R59+UR5+0x8b40], R34 ;  /* 0x008b40223b007988 */ /* 0x000fe80008000405 */
[----:B------:R-:W-:Y:S04]  /*2c270*/  STS.U16 [R59+UR5+0x8b00], R32 ;  /* 0x008b00203b007988 */ /* 0x000fe80008000405 */
[----:B------:R-:W-:Y:S04]  /*2c280*/  STS.U16 [R59+UR5+0x8d00], R33 ;  /* 0x008d00213b007988 */ /* 0x000fe80008000405 */
[----:B------:R-:W-:Y:S04]  /*2c290*/  STS.U16 [R59+UR5+0x8d40], R35 ;  /* 0x008d40233b007988 */ /* 0x000fe80008000405 */
[----:B------:R-:W-:Y:S04]  /*2c2a0*/  STS.U16 [R59+UR5+0x8f40], R37 ;  /* 0x008f40253b007988 */ /* 0x000fe80008000405 */
[----:B0-----:R-:W2:Y:S04]  /*2c2b0*/  LDL R44, [R1+0x2288] ;  /* 0x00228800012c7983 */ /* 0x001ea80000100800 */
[----:B-1----:R-:W2:Y:S04]  /*2c2c0*/  LDL R42, [R1+0x2308] ;  /* 0x00230800012a7983 */ /* 0x002ea80000100800 */
[----:B------:R-:W2:Y:S04]  /*2c2d0*/  LDL R46, [R1+0x22c8] ;  /* 0x0022c800012e7983 */ /* 0x000ea80000100800 */
[----:B------:R-:W2:Y:S01]  /*2c2e0*/  LDL R50, [R1+0x2348] ;  /* 0x0023480001327983 */ /* 0x000ea20000100800 */
[----:B------:R-:W-:-:S02]  /*2c2f0*/  PRMT R15, RZ, 0x7610, R15 ;  /* 0x00007610ff0f7816 */ /* 0x000fc4000000000f */
[----:B------:R-:W-:Y:S01]  /*2c300*/  PRMT R14, RZ, 0x7610, R14 ;  /* 0x00007610ff0e7816 */ /* 0x000fe2000000000e */
[----:B------:R-:W-:Y:S04]  /*2c310*/  STS.U16 [R59+UR5+0x8f00], R39 ;  /* 0x008f00273b007988 */ /* 0x000fe80008000405 */
[----:B------:R-:W-:Y:S04]  /*2c320*/  STS.U16 [R59+UR5+0x9100], R41 ;  /* 0x009100293b007988 */ /* 0x000fe80008000405 */
[----:B------:R0:W2:Y:S04]  /*2c330*/  @!P1 LDG.E.U16 R15, desc[UR10][R18.64] ;  /* 0x0000000a120f9981 */ /* 0x0000a8000c1e1500 */
[----:B------:R-:W-:Y:S04]  /*2c340*/  STS.U16 [R59+UR5+0x9140], R43 ;  /* 0x0091402b3b007988 */ /* 0x000fe80008000405 */
[----:B------:R1:W-:Y:S04]  /*2c350*/  STS.U16 [R59+UR5+0x9340], R45 ;  /* 0x0093402d3b007988 */ /* 0x0003e80008000405 */
[----:B------:R1:W2:Y:S04]  /*2c360*/  @!P0 LDG.E.U16 R14, desc[UR10][R16.64] ;  /* 0x0000000a100e8981 */ /* 0x0002a8000c1e1500 */
[----:B------:R-:W2:Y:S01]  /*2c370*/  LDL R48, [R1+0x2210] ;  /* 0x0022100001307983 */ /* 0x000ea20000100800 */
[----:B0-----:R-:W-:-:S02]  /*2c380*/  @!P0 IMAD.MOV.U32 R18, RZ, RZ, R24 ;  /* 0x000000ffff128224 */ /* 0x001fc400078e0018 */
[----:B------:R-:W-:Y:S01]  /*2c390*/  @!P0 IMAD.MOV.U32 R19, RZ, RZ, R25 ;  /* 0x000000ffff138224 */ /* 0x000fe200078e0019 */
[----:B------:R-:W2:Y:S04]  /*2c3a0*/  LDL R24, [R1+0x21d8] ;  /* 0x0021d80001187983 */ /* 0x000ea80000100800 */
[----:B------:R-:W2:Y:S04]  /*2c3b0*/  LDL R25, [R1+0x21cc] ;  /* 0x0021cc0001197983 */ /* 0x000ea80000100800 */
[----:B-1----:R-:W2:Y:S01]  /*2c3c0*/  LDL R45, [R1+0x227c] ;  /* 0x00227c00012d7983 */ /* 0x002ea20000100800 */
[----:B------:R-:W-:-:S03]  /*2c3d0*/  PRMT R16, RZ, 0x7610, R16 ;  /* 0x00007610ff107816 */ /* 0x000fc60000000010 */
[----:B------:R-:W2:Y:S04]  /*2c3e0*/  LDL R43, [R1+0x22fc] ;  /* 0x0022fc00012b7983 */ /* 0x000ea80000100800 */
[----:B------:R0:W2:Y:S02]  /*2c3f0*/  @!P0 LDG.E.U16 R16, desc[UR10][R18.64] ;  /* 0x0000000a12108981 */ /* 0x0000a4000c1e1500 */
[----:B0-----:R-:W-:-:S06]  /*2c400*/  PRMT R19, RZ, 0x7610, R19 ;  /* 0x00007610ff137816 */ /* 0x001fcc0000000013 */
[----:B---3--:R0:W3:Y:S02]  /*2c410*/  @!P1 LDG.E.U16 R19, desc[UR10][R22.64] ;  /* 0x0000000a16139981 */ /* 0x0080e4000c1e1500 */
[----:B0-----:R-:W-:Y:S02]  /*2c420*/  @!P0 IMAD.MOV.U32 R22, RZ, RZ, R28 ;  /* 0x000000ffff168224 */ /* 0x001fe400078e001c */
[----:B------:R-:W-:Y:S01]  /*2c430*/  @!P0 IMAD.MOV.U32 R23, RZ, RZ, R29 ;  /* 0x000000ffff178224 */ /* 0x000fe200078e001d */
[----:B------:R-:W3:Y:S04]  /*2c440*/  LDL R28, [R1+0x2300] ;  /* 0x00230000011c7983 */ /* 0x000ee80000100800 */
[----:B------:R-:W3:Y:S01]  /*2c450*/  LDL R29, [R1+0x22f4] ;  /* 0x0022f400011d7983 */ /* 0x000ee20000100800 */
[----:B------:R-:W-:-:S02]  /*2c460*/  PRMT R17, RZ, 0x7610, R17 ;  /* 0x00007610ff117816 */ /* 0x000fc40000000011 */
[----:B------:R-:W-:Y:S01]  /*2c470*/  PRMT R18, RZ, 0x7610, R18 ;  /* 0x00007610ff127816 */ /* 0x000fe20000000012 */
[----:B------:R0:W-:Y:S04]  /*2c480*/  STS.U16 [R59+UR5+0x9300], R47 ;  /* 0x0093002f3b007988 */ /* 0x0001e80008000405 */
[----:B----4-:R2:W4:Y:S04]  /*2c490*/  @!P1 LDG.E.U16 R17, desc[UR10][R20.64] ;  /* 0x0000000a14119981 */ /* 0x010528000c1e1500 */
[----:B0-----:R-:W4:Y:S01]  /*2c4a0*/  LDL R47, [R1+0x22bc] ;  /* 0x0022bc00012f7983 */ /* 0x001f220000100800 */
[----:B--2---:R-:W-:-:S02]  /*2c4b0*/  @!P0 IMAD.MOV.U32 R20, RZ, RZ, R26 ;  /* 0x000000ffff148224 */ /* 0x004fc400078e001a */
[----:B------:R-:W-:Y:S01]  /*2c4c0*/  @!P0 IMAD.MOV.U32 R21, RZ, RZ, R27 ;  /* 0x000000ffff158224 */ /* 0x000fe200078e001b */
[----:B------:R-:W2:Y:S04]  /*2c4d0*/  LDL R26, [R1+0x22c0] ;  /* 0x0022c000011a7983 */ /* 0x000ea80000100800 */
[----:B------:R-:W2:Y:S04]  /*2c4e0*/  LDL R27, [R1+0x22b4] ;  /* 0x0022b400011b7983 */ /* 0x000ea80000100800 */
[----:B------:R0:W4:Y:S02]  /*2c4f0*/  @!P0 LDG.E.U16 R18, desc[UR10][R20.64] ;  /* 0x0000000a14128981 */ /* 0x000124000c1e1500 */
[----:B0-----:R-:W-:-:S02]  /*2c500*/  PRMT R21, RZ, 0x7610, R21 ;  /* 0x00007610ff157816 */ /* 0x001fc40000000015 */
[----:B------:R-:W-:-:S04]  /*2c510*/  PRMT R20, RZ, 0x7610, R20 ;  /* 0x00007610ff147816 */ /* 0x000fc80000000014 */
[----:B------:R0:W4:Y:S04]  /*2c520*/  @!P1 LDG.E.U16 R21, desc[UR10][R24.64] ;  /* 0x0000000a18159981 */ /* 0x000128000c1e1500 */
[----:B------:R1:W4:Y:S01]  /*2c530*/  @!P0 LDG.E.U16 R20, desc[UR10][R22.64] ;  /* 0x0000000a16148981 */ /* 0x000322000c1e1500 */
[----:B0-----:R-:W-:Y:S02]  /*2c540*/  @!P1 IMAD.MOV.U32 R24, RZ, RZ, R44 ;  /* 0x000000ffff189224 */ /* 0x001fe400078e002c */
[----:B------:R-:W-:Y:S01]  /*2c550*/  @!P1 IMAD.MOV.U32 R25, RZ, RZ, R45 ;  /* 0x000000ffff199224 */ /* 0x000fe200078e002d */
[----:B------:R-:W4:Y:S04]  /*2c560*/  LDL R44, [R1+0x2340] ;  /* 0x00234000012c7983 */ /* 0x000f280000100800 */
[----:B------:R-:W4:Y:S01]  /*2c570*/  LDL R45, [R1+0x2334] ;  /* 0x00233400012d7983 */ /* 0x000f220000100800 */
[----:B-1----:R-:W-:-:S03]  /*2c580*/  PRMT R22, RZ, 0x7610, R22 ;  /* 0x00007610ff167816 */ /* 0x002fc60000000016 */
[----:B------:R0:W-:Y:S04]  /*2c590*/  STS.U16 [R59+UR5+0x9500], R49 ;  /* 0x009500313b007988 */ /* 0x0001e80008000405 */
[----:B------:R1:W4:Y:S04]  /*2c5a0*/  @!P1 LDG.E.U16 R22, desc[UR10][R24.64] ;  /* 0x0000000a18169981 */ /* 0x000328000c1e1500 */
[----:B0-----:R-:W4:Y:S01]  /*2c5b0*/  LDL R49, [R1+0x2204] ;  /* 0x0022040001317983 */ /* 0x001f220000100800 */
[----:B-1----:R-:W-:-:S06]  /*2c5c0*/  PRMT R25, RZ, 0x7610, R25 ;  /* 0x00007610ff197816 */ /* 0x002fcc0000000019 */
[----:B---3--:R0:W3:Y:S02]  /*2c5d0*/  @!P0 LDG.E.U16 R25, desc[UR10][R28.64] ;  /* 0x0000000a1c198981 */ /* 0x0080e4000c1e1500 */
[----:B0-----:R-:W-:Y:S02]  /*2c5e0*/  @!P1 IMAD.MOV.U32 R28, RZ, RZ, R42 ;  /* 0x000000ffff1c9224 */ /* 0x001fe400078e002a */
[----:B------:R-:W-:Y:S01]  /*2c5f0*/  @!P1 IMAD.MOV.U32 R29, RZ, RZ, R43 ;  /* 0x000000ffff1d9224 */ /* 0x000fe200078e002b */
[----:B------:R-:W3:Y:S04]  /*2c600*/  LDL R42, [R1+0x2218] ;  /* 0x00221800012a7983 */ /* 0x000ee80000100800 */
[----:B------:R-:W3:Y:S01]  /*2c610*/  LDL R43, [R1+0x220c] ;  /* 0x00220c00012b7983 */ /* 0x000ee20000100800 */
[----:B------:R-:W-:-:S02]  /*2c620*/  PRMT R23, RZ, 0x7610, R23 ;  /* 0x00007610ff177816 */ /* 0x000fc40000000017 */
[----:B------:R-:W-:-:S04]  /*2c630*/  PRMT R24, RZ, 0x7610, R24 ;  /* 0x00007610ff187816 */ /* 0x000fc80000000018 */
[----:B--2---:R0:W2:Y:S02]  /*2c640*/  @!P0 LDG.E.U16 R23, desc[UR10][R26.64] ;  /* 0x0000000a1a178981 */ /* 0x0040a4000c1e1500 */
[----:B0-----:R-:W-:Y:S02]  /*2c650*/  @!P1 IMAD.MOV.U32 R26, RZ, RZ, R46 ;  /* 0x000000ffff1a9224 */ /* 0x001fe400078e002e */
[----:B----4-:R-:W-:Y:S01]  /*2c660*/  @!P1 IMAD.MOV.U32 R27, RZ, RZ, R47 ;  /* 0x000000ffff1b9224 */ /* 0x010fe200078e002f */
[----:B------:R-:W-:Y:S01]  /*2c670*/  PRMT R61, RZ, 0x7610, R61 ;  /* 0x00007610ff3d7816 */ /* 0x000fe2000000003d */
[----:B------:R-:W4:Y:S04]  /*2c680*/  LDL R47, [R1+0x2244] ;  /* 0x00224400012f7983 */ /* 0x000f280000100800 */
[----:B------:R0:W2:Y:S04]  /*2c690*/  @!P1 LDG.E.U16 R24, desc[UR10][R26.64] ;  /* 0x0000000a1a189981 */ /* 0x0000a8000c1e1500 */
[----:B------:R-:W2:Y:S04]  /*2c6a0*/  LDL R46, [R1+0x2250] ;  /* 0x00225000012e7983 */ /* 0x000ea80000100800 */
[----:B------:R1:W2:Y:S01]  /*2c6b0*/  @!P0 LDG.E.U16 R61, desc[UR10][R30.64] ;  /* 0x0000000a1e3d8981 */ /* 0x0002a2000c1e1500 */
[----:B0-----:R-:W-:-:S02]  /*2c6c0*/  PRMT R26, RZ, 0x7610, R26 ;  /* 0x00007610ff1a7816 */ /* 0x001fc4000000001a */
[----:B------:R-:W-:-:S04]  /*2c6d0*/  PRMT R27, RZ, 0x7610, R27 ;  /* 0x00007610ff1b7816 */ /* 0x000fc8000000001b */
[----:B------:R0:W2:Y:S01]  /*2c6e0*/  @!P1 LDG.E.U16 R26, desc[UR10][R28.64] ;  /* 0x0000000a1c1a9981 */ /* 0x0000a2000c1e1500 */
[----:B-1----:R-:W-:Y:S01]  /*2c6f0*/  PRMT R30, RZ, 0x7610, R30 ;  /* 0x00007610ff1e7816 */ /* 0x002fe2000000001e */
[----:B0-----:R-:W-:Y:S02]  /*2c700*/  @!P0 IMAD.MOV.U32 R28, RZ, RZ, R44 ;  /* 0x000000ffff1c8224 */ /* 0x001fe400078e002c */
[----:B------:R-:W-:Y:S01]  /*2c710*/  @!P0 IMAD.MOV.U32 R29, RZ, RZ, R45 ;  /* 0x000000ffff1d8224 */ /* 0x000fe200078e002d */
[----:B------:R-:W-:Y:S01]  /*2c720*/  PRMT R31, RZ, 0x7610, R31 ;  /* 0x00007610ff1f7816 */ /* 0x000fe2000000001f */
[----:B------:R-:W2:Y:S04]  /*2c730*/  LDL R45, [R1+0x224c] ;  /* 0x00224c00012d7983 */ /* 0x000ea80000100800 */
[----:B------:R0:W2:Y:S04]  /*2c740*/  @!P0 LDG.E.U16 R27, desc[UR10][R28.64] ;  /* 0x0000000a1c1b8981 */ /* 0x0000a8000c1e1500 */
[----:B------:R-:W2:Y:S01]  /*2c750*/  LDL R44, [R1+0x2258] ;  /* 0x00225800012c7983 */ /* 0x000ea20000100800 */
[----:B0-----:R-:W-:-:S02]  /*2c760*/  @!P1 IMAD.MOV.U32 R28, RZ, RZ, R50 ;  /* 0x000000ffff1c9224 */ /* 0x001fc400078e0032 */
[----:B------:R-:W-:-:S05]  /*2c770*/  @!P1 IMAD.MOV.U32 R29, RZ, RZ, R0 ;  /* 0x000000ffff1d9224 */ /* 0x000fca00078e0000 */
[----:B------:R0:W2:Y:S04]  /*2c780*/  @!P1 LDG.E.U16 R30, desc[UR10][R28.64] ;  /* 0x0000000a1c1e9981 */ /* 0x0000a8000c1e1500 */
[----:B------:R1:W-:Y:S01]  /*2c790*/  STL [R1+0x2368], R0 ;  /* 0x0023680001007387 */ /* 0x0003e20000100800 */
[----:B0-----:R-:W-:Y:S02]  /*2c7a0*/  @!P0 IMAD.MOV.U32 R28, RZ, RZ, R48 ;  /* 0x000000ffff1c8224 */ /* 0x001fe400078e0030 */
[----:B------:R-:W-:Y:S01]  /*2c7b0*/  @!P0 IMAD.MOV.U32 R29, RZ, RZ, R49 ;  /* 0x000000ffff1d8224 */ /* 0x000fe200078e0031 */
[----:B-1----:R-:W2:Y:S04]  /*2c7c0*/  LDL.LU R0, [R1+0x230c] ;  /* 0x00230c0001007983 */ /* 0x002ea80000300800 */
[----:B------:R0:W-:Y:S04]  /*2c7d0*/  STS.U16 [R59+UR5+0x9540], R51 ;  /* 0x009540333b007988 */ /* 0x0001e80008000405 */
[----:B------:R3:W2:Y:S04]  /*2c7e0*/  @!P0 LDG.E.U16 R31, desc[UR10][R28.64] ;  /* 0x0000000a1c1f8981 */ /* 0x0006a8000c1e1500 */
[----:B------:R-:W2:Y:S01]  /*2c7f0*/  LDL R52, [R1+0x228c] ;  /* 0x00228c0001347983 */ /* 0x000ea20000100800 */
[----:B------:R-:W-:-:S03]  /*2c800*/  PRMT R32, RZ, 0x7610, R32 ;  /* 0x00007610ff207816 */ /* 0x000fc60000000020 */
[----:B------:R-:W2:Y:S04]  /*2c810*/  LDL R50, [R1+0x22c4] ;  /* 0x0022c40001327983 */ /* 0x000ea80000100800 */
[----:B------:R-:W2:Y:S01]  /*2c820*/  LDL R49, [R1+0x22d0] ;  /* 0x0022d00001317983 */ /* 0x000ea20000100800 */
[----:B------:R-:W-:-:S03]  /*2c830*/  PRMT R33, RZ, 0x7610, R33 ;  /* 0x00007610ff217816 */ /* 0x000fc60000000021 */
[----:B------:R-:W2:Y:S04]  /*2c840*/  LDL R48, [R1+0x22cc] ;  /* 0x0022cc0001307983 */ /* 0x000ea80000100800 */
[----:B0-----:R-:W2:Y:S01]  /*2c850*/  LDL R51, [R1+0x2298] ;  /* 0x0022980001337983 */ /* 0x001ea20000100800 */
[----:B---3--:R-:W-:Y:S02]  /*2c860*/  @!P1 IMAD.MOV.U32 R28, RZ, RZ, R42 ;  /* 0x000000ffff1c9224 */ /* 0x008fe400078e002a */
[----:B------:R-:W-:Y:S01]  /*2c870*/  @!P1 IMAD.MOV.U32 R29, RZ, RZ, R43 ;  /* 0x000000ffff1d9224 */ /* 0x000fe200078e002b */
[----:B------:R-:W3:Y:S04]  /*2c880*/  LDL R42, [R1+0x2290] ;  /* 0x00229000012a7983 */ /* 0x000ee80000100800 */
[----:B------:R-:W3:Y:S04]  /*2c890*/  LDL R43, [R1+0x2284] ;  /* 0x00228400012b7983 */ /* 0x000ee80000100800 */
[----:B------:R4:W3:Y:S01]  /*2c8a0*/  @!P1 LDG.E.U16 R32, desc[UR10][R28.64] ;  /* 0x0000000a1c209981 */ /* 0x0008e2000c1e1500 */
[----:B------:R-:W-:Y:S01]  /*2c8b0*/  PRMT R34, RZ, 0x7610, R34 ;  /* 0x00007610ff227816 */ /* 0x000fe20000000022 */
[----:B----4-:R-:W-:-:S02]  /*2c8c0*/  @!P0 IMAD.MOV.U32 R29, RZ, RZ, R47 ;  /* 0x000000ffff1d8224 */ /* 0x010fc400078e002f */
[----:B--2---:R-:W-:Y:S01]  /*2c8d0*/  @!P0 IMAD.MOV.U32 R28, RZ, RZ, R46 ;  /* 0x000000ffff1c8224 */ /* 0x004fe200078e002e */
[----:B------:R-:W2:Y:S04]  /*2c8e0*/  LDL R47, [R1+0x22d8] ;  /* 0x0022d800012f7983 */ /* 0x000ea80000100800 */
[----:B------:R-:W4:Y:S04]  /*2c8f0*/  LDL R46, [R1+0x2304] ;  /* 0x00230400012e7983 */ /* 0x000f280000100800 */
[----:B------:R0:W4:Y:S02]  /*2c900*/  @!P0 LDG.E.U16 R33, desc[UR10][R28.64] ;  /* 0x0000000a1c218981 */ /* 0x000124000c1e1500 */
[----:B0-----:R-:W-:-:S02]  /*2c910*/  @!P1 IMAD.MOV.U32 R29, RZ, RZ, R45 ;  /* 0x000000ffff1d9224 */ /* 0x001fc400078e002d */
[----:B------:R-:W4:Y:S01]  /*2c920*/  LDL R45, [R1+0x2310] ;  /* 0x00231000012d7983 */ /* 0x000f220000100800 */
[----:B------:R-:W-:-:S03]  /*2c930*/  @!P1 IMAD.MOV.U32 R28, RZ, RZ, R44 ;  /* 0x000000ffff1c9224 */ /* 0x000fc600078e002c */
[----:B------:R-:W4:Y:S04]  /*2c940*/  LDL R44, [R1+0x2318] ;  /* 0x00231800012c7983 */ /* 0x000f280000100800 */
[----:B------:R3:W4:Y:S02]  /*2c950*/  @!P1 LDG.E.U16 R34, desc[UR10][R28.64] ;  /* 0x0000000a1c229981 */ /* 0x000724000c1e1500 */
[----:B---3--:R-:W-:Y:S02]  /*2c960*/  @!P0 IMAD.MOV.U32 R28, RZ, RZ, R42 ;  /* 0x000000ffff1c8224 */ /* 0x008fe400078e002a */
[----:B------:R-:W-:Y:S01]  /*2c970*/  @!P0 IMAD.MOV.U32 R29, RZ, RZ, R43 ;  /* 0x000000ffff1d8224 */ /* 0x000fe200078e002b */
[----:B------:R-:W3:Y:S04]  /*2c980*/  LDL R42, [R1+0x2354] ;  /* 0x00235400012a7983 */ /* 0x000ee80000100800 */
[----:B------:R-:W3:Y:S01]  /*2c990*/  LDL R43, [R1+0x234c] ;  /* 0x00234c00012b7983 */ /* 0x000ee20000100800 */
[----:B------:R-:W-:-:S02]  /*2c9a0*/  PRMT R35, RZ, 0x7610, R35 ;  /* 0x00007610ff237816 */ /* 0x000fc40000000023 */
[----:B------:R-:W-:-:S04]  /*2c9b0*/  PRMT R36, RZ, 0x7610, R36 ;  /* 0x00007610ff247816 */ /* 0x000fc80000000024 */
[----:B------:R0:W3:Y:S01]  /*2c9c0*/  @!P0 LDG.E.U16 R35, desc[UR10][R28.64] ;  /* 0x0000000a1c238981 */ /* 0x0000e2000c1e1500 */
[----:B------:R-:W-:Y:S01]  /*2c9d0*/  PRMT R37, RZ, 0x7610, R37 ;  /* 0x00007610ff257816 */ /* 0x000fe20000000025 */
[----:B0-----:R-:W-:Y:S02]  /*2c9e0*/  @!P1 IMAD.MOV.U32 R28, RZ, RZ, R51 ;  /* 0x000000ffff1c9224 */ /* 0x001fe400078e0033 */
[----:B------:R-:W-:-:S05]  /*2c9f0*/  @!P1 IMAD.MOV.U32 R29, RZ, RZ, R52 ;  /* 0x000000ffff1d9224 */ /* 0x000fca00078e0034 */
[----:B------:R0:W3:Y:S01]  /*2ca00*/  @!P1 LDG.E.U16 R36, desc[UR10][R28.64] ;  /* 0x0000000a1c249981 */ /* 0x0000e2000c1e1500 */
[----:B------:R-:W-:Y:S01]  /*2ca10*/  PRMT R38, RZ, 0x7610, R38 ;  /* 0x00007610ff267816 */ /* 0x000fe20000000026 */
[----:B0-----:R-:W-:Y:S02]  /*2ca20*/  @!P0 IMAD.MOV.U32 R28, RZ, RZ, R49 ;  /* 0x000000ffff1c8224 */ /* 0x001fe400078e0031 */
[----:B------:R-:W-:-:S05]  /*2ca30*/  @!P0 IMAD.MOV.U32 R29, RZ, RZ, R50 ;  /* 0x000000ffff1d8224 */ /* 0x000fca00078e0032 */
[----:B------:R2:W3:Y:S01]  /*2ca40*/  @!P0 LDG.E.U16 R37, desc[UR10][R28.64] ;  /* 0x0000000a1c258981 */ /* 0x0004e2000c1e1500 */
[----:B------:R-:W-:Y:S01]  /*2ca50*/  PRMT R39, RZ, 0x7610, R39 ;  /* 0x00007610ff277816 */ /* 0x000fe20000000027 */
[----:B--2---:R-:W-:Y:S02]  /*2ca60*/  @!P1 IMAD.MOV.U32 R28, RZ, RZ, R47 ;  /* 0x000000ffff1c9224 */ /* 0x004fe400078e002f */
[----:B------:R-:W-:-:S05]  /*2ca70*/  @!P1 IMAD.MOV.U32 R29, RZ, RZ, R48 ;  /* 0x000000ffff1d9224 */ /* 0x000fca00078e0030 */
[----:B------:R4:W2:Y:S01]  /*2ca80*/  @!P1 LDG.E.U16 R38, desc[UR10][R28.64] ;  /* 0x0000000a1c269981 */ /* 0x0008a2000c1e1500 */
[----:B------:R-:W-:Y:S01]  /*2ca90*/  PRMT R40, RZ, 0x7610, R40 ;  /* 0x00007610ff287816 */ /* 0x000fe20000000028 */
[----:B----4-:R-:W-:Y:S02]  /*2caa0*/  @!P0 IMAD.MOV.U32 R28, RZ, RZ, R45 ;  /* 0x000000ffff1c8224 */ /* 0x010fe400078e002d */
[----:B------:R-:W-:-:S05]  /*2cab0*/  @!P0 IMAD.MOV.U32 R29, RZ, RZ, R46 ;  /* 0x000000ffff1d8224 */ /* 0x000fca00078e002e */
[----:B------:R0:W4:Y:S01]  /*2cac0*/  @!P0 LDG.E.U16 R39, desc[UR10][R28.64] ;  /* 0x0000000a1c278981 */ /* 0x000122000c1e1500 */
[----:B------:R-:W-:Y:S01]  /*2cad0*/  PRMT R41, RZ, 0x7610, R41 ;  /* 0x00007610ff297816 */ /* 0x000fe20000000029 */
[----:B0-----:R-:W-:Y:S02]  /*2cae0*/  @!P1 IMAD.MOV.U32 R28, RZ, RZ, R44 ;  /* 0x000000ffff1c9224 */ /* 0x001fe400078e002c */
[----:B------:R-:W-:-:S05]  /*2caf0*/  @!P1 IMAD.MOV.U32 R29, RZ, RZ, R0 ;  /* 0x000000ffff1d9224 */ /* 0x000fca00078e0000 */
[----:B------:R3:W4:Y:S02]  /*2cb00*/  @!P1 LDG.E.U16 R40, desc[UR10][R28.64] ;  /* 0x0000000a1c289981 */ /* 0x000724000c1e1500 */
[----:B---3--:R-:W-:Y:S02]  /*2cb10*/  @!P1 IMAD.MOV.U32 R28, RZ, RZ, R42 ;  /* 0x000000ffff1c9224 */ /* 0x008fe400078e002a */
[----:B------:R-:W-:-:S05]  /*2cb20*/  @!P1 IMAD.MOV.U32 R29, RZ, RZ, R43 ;  /* 0x000000ffff1d9224 */ /* 0x000fca00078e002b */
[----:B------:R-:W3:Y:S04]  /*2cb30*/  @!P1 LDG.E.U16 R41, desc[UR10][R28.64] ;  /* 0x0000000a1c299981 */ /* 0x000ee8000c1e1500 */
[----:B------:R-:W-:Y:S01]  /*2cb40*/  STS.U16 [R59+UR5+0x9740], R53 ;  /* 0x009740353b007988 */ /* 0x000fe20008000405 */
[----:B------:R-:W-:-:S03]  /*2cb50*/  IMAD.SHL.U32 R60, R60, 0x2, RZ ;  /* 0x000000023c3c7824 */ /* 0x000fc600078e00ff */
[----:B------:R-:W-:Y:S04]  /*2cb60*/  STS.U16 [R59+UR5+0x9700], R54 ;  /* 0x009700363b007988 */ /* 0x000fe80008000405 */
[----:B------:R-:W-:Y:S04]  /*2cb70*/  STS.U16 [R59+UR5+0x9900], R55 ;  /* 0x009900373b007988 */ /* 0x000fe80008000405 */
[----:B------:R-:W-:Y:S04]  /*2cb80*/  STS.U16 [R59+UR5+0x9940], R22 ;  /* 0x009940163b007988 */ /* 0x000fe80008000405 */
[----:B------:R-:W-:Y:S04]  /*2cb90*/  STS.U16 [R59+UR5+0x9b40], R23 ;  /* 0x009b40173b007988 */ /* 0x000fe80008000405 */
[----:B------:R-:W-:Y:S01]  /*2cba0*/  STS.U16 [R59+UR5+0x9b00], R24 ;  /* 0x009b00183b007988 */ /* 0x000fe20008000405 */
[----:B------:R-:W-:-:S03]  /*2cbb0*/  LOP3.LUT R60, R60, 0x30, RZ, 0x3c, !PT ;  /* 0x000000303c3c7812 */ /* 0x000fc600078e3cff */
[----:B------:R-:W-:Y:S04]  /*2cbc0*/  STS.U16 [R59+UR5+0x9d00], R25 ;  /* 0x009d00193b007988 */ /* 0x000fe80008000405 */
[----:B------:R-:W-:Y:S04]  /*2cbd0*/  STS.U16 [R59+UR5+0x9d40], R26 ;  /* 0x009d401a3b007988 */ /* 0x000fe80008000405 */
        /* <DEDUP_REMOVED lines=25> */
[----:B------:R1:W-:Y:S01]  /*2cd70*/  STS.U16 [R60+UR5+0x9780], R34 ;  /* 0x009780223c007988 */ /* 0x0003e20008000405 */
[----:B0-----:R-:W0:Y:S01]  /*2cd80*/  S2R R59, SR_TID.X ;  /* 0x00000000003b7919 */ /* 0x001e220000002100 */
[----:B-1----:R-:W1:Y:S02]  /*2cd90*/  S2R R34, SR_TID.X ;  /* 0x0000000000227919 */ /* 0x002e640000002100 */
[----:B------:R-:W-:Y:S04]  /*2cda0*/  STS.U16 [R60+UR5+0x9980], R35 ;  /* 0x009980233c007988 */ /* 0x000fe80008000405 */
[----:B------:R-:W-:Y:S04]  /*2cdb0*/  STS.U16 [R60+UR5+0x99c0], R36 ;  /* 0x0099c0243c007988 */ /* 0x000fe80008000405 */
[----:B------:R-:W-:Y:S04]  /*2cdc0*/  STS.U16 [R60+UR5+0x9bc0], R37 ;  /* 0x009bc0253c007988 */ /* 0x000fe80008000405 */
[----:B--2---:R-:W-:Y:S04]  /*2cdd0*/  STS.U16 [R60+UR5+0x9b80], R38 ;  /* 0x009b80263c007988 */ /* 0x004fe80008000405 */
[----:B------:R0:W-:Y:S04]  /*2cde0*/  STL [R1+0x236c], R0 ;  /* 0x00236c0001007387 */ /* 0x0001e80000100800 */
[----:B----4-:R-:W-:Y:S01]  /*2cdf0*/  STS.U16 [R60+UR5+0x9d80], R39 ;  /* 0x009d80273c007988 */ /* 0x010fe20008000405 */
[----:B0-----:R-:W-:-:S03]  /*2ce00*/  LOP3.LUT R0, R59, 0x7, RZ, 0xc0, !PT ;  /* 0x000000073b007812 */ /* 0x001fc600078ec0ff */
[----:B------:R-:W-:Y:S04]  /*2ce10*/  STS.U16 [R60+UR5+0x9dc0], R40 ;  /* 0x009dc0283c007988 */ /* 0x000fe80008000405 */
[----:B------:R0:W-:Y:S01]  /*2ce20*/  STS.U16 [R60+UR5+0x9fc0], R61 ;  /* 0x009fc03d3c007988 */ /* 0x0001e20008000405 */
[----:B-1----:R-:W-:Y:S01]  /*2ce30*/  LOP3.LUT R33, R34, 0x7, RZ, 0xc0, !PT ;  /* 0x0000000722217812 */ /* 0x002fe200078ec0ff */
[----:B------:R-:W-:Y:S02]  /*2ce40*/  IMAD.SHL.U32 R22, R59, 0x2, RZ ;  /* 0x000000023b167824 */ /* 0x000fe400078e00ff */
[----:B------:R-:W-:Y:S02]  /*2ce50*/  IMAD R0, R0, 0x90, RZ ;  /* 0x0000009000007824 */ /* 0x000fe400078e02ff */
[----:B------:R-:W-:-:S02]  /*2ce60*/  IMAD R33, R33, 0x210, RZ ;  /* 0x0000021021217824 */ /* 0x000fc400078e02ff */
[C---:B0-----:R-:W-:Y:S02]  /*2ce70*/  IMAD.SHL.U32 R61, R34.reuse, 0x2, RZ ;  /* 0x00000002223d7824 */ /* 0x041fe400078e00ff */
[----:B------:R-:W-:Y:S01]  /*2ce80*/  IMAD.SHL.U32 R32, R34, 0x100, RZ ;  /* 0x0000010022207824 */ /* 0x000fe200078e00ff */
[----:B------:R-:W-:Y:S02]  /*2ce90*/  LOP3.LUT R0, R0, 0x30, R22, 0x78, !PT ;  /* 0x0000003000007812 */ /* 0x000fe400078e7816 */
[----:B------:R-:W-:Y:S01]  /*2cea0*/  LOP3.LUT R61, R33, 0x10, R61, 0x78, !PT ;  /* 0x00000010213d7812 */ /* 0x000fe200078e783d */
[----:B------:R-:W-:Y:S04]  /*2ceb0*/  STL [R1+0x33d8], R34 ;  /* 0x0033d82201007387 */ /* 0x000fe80000100800 */
[----:B------:R-:W-:Y:S01]  /*2cec0*/  STL.64 [R1+0x33d0], R32 ;  /* 0x0033d02001007387 */ /* 0x000fe20000100a00 */
[----:B------:R-:W-:-:S03]  /*2ced0*/  LOP3.LUT R61, R61, 0x1000, R32, 0xf8, !PT ;  /* 0x000010003d3d7812 */ /* 0x000fc600078ef820 */
[----:B---3--:R-:W-:Y:S01]  /*2cee0*/  STS.U16 [R60+UR5+0x9f80], R41 ;  /* 0x009f80293c007988 */ /* 0x008fe20008000405 */
[----:B------:R-:W-:Y:S06]  /*2cef0*/  BAR.SYNC.DEFER_BLOCKING 0x0 ;  /* 0x0000000000007b1d */ /* 0x000fec0000010000 */
[----:B------:R-:W0:Y:S04]  /*2cf00*/  LDSM.16.M88.4 R36, [R0+UR5+0x8800] ;  /* 0x008800050024783b */ /* 0x000e280008000200 */
[----:B------:R-:W1:Y:S04]  /*2cf10*/  LDSM.16.M88.4 R32, [R0+UR5+0x8000] ;  /* 0x008000050020783b */ /* 0x000e680008000200 */
[----:B------:R-:W2:Y:S04]  /*2cf20*/  LDSM.16.M88.4 R28, [R0+UR5+0x8400] ;  /* 0x00840005001c783b */ /* 0x000ea80008000200 */
[----:B------:R-:W3:Y:S04]  /*2cf30*/  LDSM.16.M88.4 R40, [R0+UR5+0x8c00] ;  /* 0x008c00050028783b */ /* 0x000ee80008000200 */
[----:B------:R-:W4:Y:S04]  /*2cf40*/  LDSM.16.M88.4 R44, [R0+UR5+0x9000] ;  /* 0x00900005002c783b */ /* 0x000f280008000200 */
[----:B------:R-:W4:Y:S04]  /*2cf50*/  LDSM.16.M88.4 R56, [R0+UR5+0x9c00] ;  /* 0x009c00050038783b */ /* 0x000f280008000200 */
[----:B------:R-:W4:Y:S04]  /*2cf60*/  LDSM.16.MT88.4 R16, [R61+UR5+0x80] ;  /* 0x000080053d10783b */ /* 0x000f280008004200 */
[----:B------:R-:W4:Y:S04]  /*2cf70*/  LDSM.16.MT88.4 R8, [R61+UR5+0x100] ;  /* 0x000100053d08783b */ /* 0x000f280008004200 */
[----:B------:R-:W-:Y:S04]  /*2cf80*/  LDSM.16.MT88.4 R4, [R61+UR5] ;  /* 0x000000053d04783b */ /* 0x000fe80008004200 */
[----:B------:R-:W4:Y:S04]  /*2cf90*/  LDSM.16.MT88.4 R20, [R61+UR5+0x180] ;  /* 0x000180053d14783b */ /* 0x000f280008004200 */
[----:B------:R-:W-:Y:S04]  /*2cfa0*/  LDSM.16.M88.4 R48, [R0+UR5+0x9400] ;  /* 0x009400050030783b */ /* 0x000fe80008000200 */
[----:B------:R-:W4:Y:S04]  /*2cfb0*/  LDSM.16.M88.4 R52, [R0+UR5+0x9800] ;  /* 0x009800050034783b */ /* 0x000f280008000200 */
[----:B0-----:R-:W-:Y:S04]  /*2cfc0*/  STL [R1+0x3280], R38 ;  /* 0x0032802601007387 */ /* 0x001fe80000100800 */
[----:B-1----:R-:W-:Y:S04]  /*2cfd0*/  STL.64 [R1+0x10], R32 ;  /* 0x0000102001007387 */ /* 0x002fe80000100a00 */
[----:B--2---:R-:W-:Y:S04]  /*2cfe0*/  STL.64 [R1], R28 ;  /* 0x0000001c01007387 */ /* 0x004fe80000100a00 */
[----:B------:R-:W-:Y:S04]  /*2cff0*/  STL.64 [R1+0x8], R30 ;  /* 0x0000081e01007387 */ /* 0x000fe80000100a00 */
[----:B------:R-:W-:Y:S04]  /*2d000*/  STL.64 [R1+0x18], R34 ;  /* 0x0000182201007387 */ /* 0x000fe80000100a00 */
[----:B------:R-:W-:Y:S04]  /*2d010*/  STL [R1+0x327c], R39 ;  /* 0x00327c2701007387 */ /* 0x000fe80000100800 */
[----:B---3--:R-:W-:Y:S04]  /*2d020*/  STL [R1+0x3284], R42 ;  /* 0x0032842a01007387 */ /* 0x008fe80000100800 */
[----:B------:R-:W-:Y:S04]  /*2d030*/  STL [R1+0x3278], R43 ;  /* 0x0032782b01007387 */ /* 0x000fe80000100800 */
[----:B----4-:R-:W-:Y:S04]  /*2d040*/  STL [R1+0x3270], R46 ;  /* 0x0032702e01007387 */ /* 0x010fe80000100800 */
[----:B------:R-:W-:Y:S04]  /*2d050*/  STL [R1+0x326c], R47 ;  /* 0x00326c2f01007387 */ /* 0x000fe80000100800 */
[----:B------:R-:W2:Y:S04]  /*2d060*/  LDL.LU.64 R24, [R1+0x9e0] ;  /* 0x0009e00001187983 */ /* 0x000ea80000300a00 */
[----:B------:R-:W2:Y:S04]  /*2d070*/  LDL.LU.64 R26, [R1+0x9e8] ;  /* 0x0009e800011a7983 */ /* 0x000ea80000300a00 */
[----:B------:R-:W3:Y:S04]  /*2d080*/  LDL.LU.64 R12, [R1+0x6d0] ;  /* 0x0006d000010c7983 */ /* 0x000ee80000300a00 */
[----:B------:R-:W3:Y:S04]  /*2d090*/  LDL.LU.64 R14, [R1+0x6d8] ;  /* 0x0006d800010e7983 */ /* 0x000ee80000300a00 */
[----:B------:R-:W-:Y:S04]  /*2d0a0*/  STL [R1+0x329c], R58 ;  /* 0x00329c3a01007387 */ /* 0x000fe80000100800 */
[----:B------:R-:W-:Y:S04]  /*2d0b0*/  STL [R1+0x3298], R59 ;  /* 0x0032983b01007387 */ /* 0x000fe80000100800 */
[----:B------:R-:W-:Y:S04]  /*2d0c0*/  STL.64 [R1+0x3548], R18 ;  /* 0x0035481201007387 */ /* 0x000fe80000100a00 */
[----:B------:R0:W-:Y:S04]  /*2d0d0*/  STL.64 [R1+0x3540], R16 ;  /* 0x0035401001007387 */ /* 0x0001e80000100a00 */
[----:B0-----:R-:W4:Y:S04]  /*2d0e0*/  LDL.LU.64 R16, [R1+0xae0] ;  /* 0x000ae00001107983 */ /* 0x001f280000300a00 */
[----:B------:R-:W4:Y:S04]  /*2d0f0*/  LDL.LU.64 R18, [R1+0xae8] ;  /* 0x000ae80001127983 */ /* 0x000f280000300a00 */
[----:B------:R-:W-:Y:S04]  /*2d100*/  STL.64 [R1+0x3538], R10 ;  /* 0x0035380a01007387 */ /* 0x000fe80000100a00 */
[----:B------:R0:W-:Y:S04]  /*2d110*/  STL.64 [R1+0x3530], R8 ;  /* 0x0035300801007387 */ /* 0x0001e80000100a00 */
[----:B0-----:R-:W2:Y:S04]  /*2d120*/  LDL.LU.64 R8, [R1+0xbd0] ;  /* 0x000bd00001087983 */ /* 0x001ea80000300a00 */
[----:B------:R-:W2:Y:S04]  /*2d130*/  LDL.LU.64 R10, [R1+0xbd8] ;  /* 0x000bd800010a7983 */ /* 0x000ea80000300a00 */
[----:B------:R-:W-:Y:S04]  /*2d140*/  STL.64 [R1+0x34e8], R22 ;  /* 0x0034e81601007387 */ /* 0x000fe80000100a00 */
[----:B------:R4:W-:Y:S01]  /*2d150*/  STL.64 [R1+0x34e0], R20 ;  /* 0x0034e01401007387 */ /* 0x0009e20000100a00 */
[C---:B---3--:R-:W-:Y:S06]  /*2d160*/  HMMA.16816.F32.BF16 R12, R4.reuse, R40, R12 ;  /* 0x00000028040c723c */ /* 0x048fec000004180c */
[C---:B----4-:R-:W-:Y:S06]  /*2d170*/  HMMA.16816.F32.BF16 R20, R4.reuse, R28, R16 ;  /* 0x0000001c0414723c */ /* 0x050fec0000041810 */
[C---:B--2---:R-:W-:Y:S06]  /*2d180*/  HMMA.16816.F32.BF16 R16, R4.reuse, R36, R24 ;  /* 0x000000240410723c */ /* 0x044fec0000041818 */
[----:B------:R-:W-:-:S15]  /*2d190*/  HMMA.16816.F32.BF16 R8, R4, R32, R8 ;  /* 0x000000200408723c */ /* 0x000fde0000041808 */
[----:B------:R-:W-:-:S03]  /*2d1a0*/  NOP ;  /* 0x0000000000007918 */ /* 0x000fc60000000000 */
[----:B------:R-:W-:Y:S02]  /*2d1b0*/  IMAD.MOV.U32 R58, RZ, RZ, R18 ;  /* 0x000000ffff3a7224 */ /* 0x000fe400078e0012 */
[----:B------:R-:W-:-:S03]  /*2d1c0*/  IMAD.MOV.U32 R59, RZ, RZ, R19 ;  /* 0x000000ffff3b7224 */ /* 0x000fc600078e0013 */
[----:B------:R0:W-:Y:S01]  /*2d1d0*/  STL [R1+0x2e0], R8 ;  /* 0x0002e00801007387 */ /* 0x0001e20000100800 */
[----:B------:R-:W-:Y:S02]  /*2d1e0*/  IMAD.MOV.U32 R3, RZ, RZ, R9 ;  /* 0x000000ffff037224 */ /* 0x000fe400078e0009 */
[----:B------:R-:W-:Y:S02]  /*2d1f0*/  IMAD.MOV.U32 R2, RZ, RZ, R10 ;  /* 0x000000ffff027224 */ /* 0x000fe400078e000a */
[----:B------:R-:W-:Y:S01]  /*2d200*/  IMAD.MOV.U32 R0, RZ, RZ, R11 ;  /* 0x000000ffff007224 */ /* 0x000fe200078e000b */
[----:B0-----:R-:W2:Y:S04]  /*2d210*/  LDL.LU.64 R8, [R1+0x6b0] ;  /* 0x0006b00001087983 */ /* 0x001ea80000300a00 */
[----:B------:R-:W2:Y:S04]  /*2d220*/  LDL.LU.64 R10, [R1+0x6b8] ;  /* 0x0006b800010a7983 */ /* 0x000ea80000300a00 */
[----:B------:R-:W-:Y:S04]  /*2d230*/  STL.64 [R1+0x2d0], R20 ;  /* 0x0002d01401007387 */ /* 0x000fe80000100a00 */
[----:B------:R-:W-:Y:S04]  /*2d240*/  STL.64 [R1+0x2d8], R22 ;  /* 0x0002d81601007387 */ /* 0x000fe80000100a00 */
[----:B------:R0:W-:Y:S04]  /*2d250*/  STL.64 [R1+0x2c0], R16 ;  /* 0x0002c01001007387 */ /* 0x0001e80000100a00 */
[----:B0-----:R-:W3:Y:S04]  /*2d260*/  LDL.LU.64 R16, [R1+0x690] ;  /* 0x0006900001107983 */ /* 0x001ee80000300a00 */
[----:B------:R-:W3:Y:S04]  /*2d270*/  LDL.LU.64 R18, [R1+0x698] ;  /* 0x0006980001127983 */ /* 0x000ee80000300a00 */
[----:B------:R-:W4:Y:S04]  /*2d280*/  LDL.LU.64 R20, [R1+0x3f0] ;  /* 0x0003f00001147983 */ /* 0x000f280000300a00 */
[----:B------:R-:W4:Y:S04]  /*2d290*/  LDL.LU.64 R22, [R1+0x3f8] ;  /* 0x0003f80001167983 */ /* 0x000f280000300a00 */
[----:B------:R-:W-:Y:S04]  /*2d2a0*/  STL [R1+0x3294], R12 ;  /* 0x0032940c01007387 */ /* 0x000fe80000100800 */
[----:B------:R0:W-:Y:S04]  /*2d2b0*/  STL [R1+0x3290], R13 ;  /* 0x0032900d01007387 */ /* 0x0001e80000100800 */
[----:B------:R-:W-:Y:S04]  /*2d2c0*/  STL [R1+0x328c], R14 ;  /* 0x00328c0e01007387 */ /* 0x000fe80000100800 */
[----:B------:R1:W-:Y:S04]  /*2d2d0*/  STL [R1+0x3288], R15 ;  /* 0x0032880f01007387 */ /* 0x0003e80000100800 */
[----:B0-----:R-:W2:Y:S04]  /*2d2e0*/  LDL.LU.64 R12, [R1+0x6c0] ;  /* 0x0006c000010c7983 */ /* 0x001ea80000300a00 */
[----:B-1----:R-:W2:Y:S01]  /*2d2f0*/  LDL.LU.64 R14, [R1+0x6c8] ;  /* 0x0006c800010e7983 */ /* 0x002ea20000300a00 */
[----:B------:R-:W0:Y:S02]  /*2d300*/  S2R R24, SR_TID.X ;  /* 0x0000000000187919 */ /* 0x000e240000002100 */
[C---:B0-----:R-:W-:Y:S01]  /*2d310*/  LOP3.LUT R25, R24.reuse, 0x7, RZ, 0xc0, !PT ;  /* 0x0000000718197812 */ /* 0x041fe200078ec0ff */
[----:B------:R-:W-:-:S02]  /*2d320*/  IMAD.SHL.U32 R60, R24, 0x100, RZ ;  /* 0x00000100183c7824 */ /* 0x000fc400078e00ff */
[----:B------:R-:W-:Y:S02]  /*2d330*/  IMAD.SHL.U32 R24, R24, 0x2, RZ ;  /* 0x0000000218187824 */ /* 0x000fe400078e00ff */
[----:B------:R-:W-:-:S05]  /*2d340*/  IMAD R25, R25, 0x210, RZ ;  /* 0x0000021019197824 */ /* 0x000fca00078e02ff */
[----:B------:R-:W-:-:S04]  /*2d350*/  LOP3.LUT R24, R25, 0x10, R24, 0x78, !PT ;  /* 0x0000001019187812 */ /* 0x000fc800078e7818 */
[----:B------:R-:W-:-:S04]  /*2d360*/  LOP3.LUT R24, R24, 0x1000, R60, 0xf8, !PT ;  /* 0x0000100018187812 */ /* 0x000fc800078ef83c */
[----:B------:R-:W-:Y:S01]  /*2d370*/  LOP3.LUT R24, R24, 0x20, RZ, 0x3c, !PT ;  /* 0x0000002018187812 */ /* 0x000fe200078e3cff */
[C---:B--2---:R-:W-:Y:S06]  /*2d380*/  HMMA.16816.F32.BF16 R12, R4.reuse, R44, R12 ;  /* 0x0000002c040c723c */ /* 0x044fec000004180c */
[----:B---3--:R-:W-:-:S15]  /*2d390*/  HMMA.16816.F32.BF16 R16, R4, R52, R16 ;  /* 0x000000340410723c */ /* 0x008fde0000041810 */
[----:B------:R-:W-:-:S02]  /*2d3a0*/  NOP ;  /* 0x0000000000007918 */ /* 0x000fc40000000000 */
[----:B------:R-:W-:Y:S04]  /*2d3b0*/  STL.64 [R1+0x6d0], R12 ;  /* 0x0006d00c01007387 */ /* 0x000fe80000100a00 */
[----:B------:R0:W-:Y:S02]  /*2d3c0*/  STL.64 [R1+0x6d8], R14 ;  /* 0x0006d80e01007387 */ /* 0x0001e40000100a00 */
[C---:B0-----:R-:W-:Y:S06]  /*2d3d0*/  HMMA.16816.F32.BF16 R12, R4.reuse, R48, R8 ;  /* 0x00000030040c723c */ /* 0x041fec0000041808 */
[----:B----4-:R-:W-:Y:S01]  /*2d3e0*/  HMMA.16816.F32.BF16 R4, R4, R56, R20 ;  /* 0x000000380404723c */ /* 0x010fe20000041814 */
[----:B------:R-:W2:-:S15]  /*2d3f0*/  LDL.LU.64 R8, [R1+0xab0] ;  /* 0x000ab00001087983 */ /* 0x000e9e0000300a00 */
[----:B------:R-:W-:-:S01]  /*2d400*/  NOP ;  /* 0x0000000000007918 */ /* 0x000fc20000000000 */
[----:B------:R0:W-:Y:S04]  /*2d410*/  STL.64 [R1+0x6c0], R12 ;  /* 0x0006c00c01007387 */ /* 0x0001e80000100a00 */
[----:B------:R1:W-:Y:S04]  /*2d420*/  STL.64 [R1+0x6c8], R14 ;  /* 0x0006c80e01007387 */ /* 0x0003e80000100a00 */
[----:B------:R-:W2:Y:S04]  /*2d430*/  LDL.LU.64 R10, [R1+0xab8] ;  /* 0x000ab800010a7983 */ /* 0x000ea80000300a00 */
[----:B------:R3:W-:Y:S01]  /*2d440*/  STL [R1+0x6b0], R16 ;  /* 0x0006b01001007387 */ /* 0x0007e20000100800 */
[----:B0-----:R-:W-:-:S02]  /*2d450*/  IMAD.MOV.U32 R13, RZ, RZ, R18 ;  /* 0x000000ffff0d7224 */ /* 0x001fc400078e0012 */
[----:B-1----:R-:W-:Y:S02]  /*2d460*/  IMAD.MOV.U32 R14, RZ, RZ, R19 ;  /* 0x000000ffff0e7224 */ /* 0x002fe400078e0013 */
[----:B------:R-:W-:Y:S01]  /*2d470*/  IMAD.MOV.U32 R12, RZ, RZ, R17 ;  /* 0x000000ffff0c7224 */ /* 0x000fe200078e0011 */
[----:B------:R-:W2:Y:S04]  /*2d480*/  LDL.LU.64 R18, [R1+0x3548] ;  /* 0x0035480001127983 */ /* 0x000ea80000300a00 */
[----:B---3--:R-:W2:Y:S04]  /*2d490*/  LDL.LU.64 R16, [R1+0x3540] ;  /* 0x0035400001107983 */ /* 0x008ea80000300a00 */
[----:B------:R-:W3:Y:S04]  /*2d4a0*/  LDL.LU.64 R20, [R1+0x9b0] ;  /* 0x0009b00001147983 */ /* 0x000ee80000300a00 */
[----:B------:R-:W3:Y:S04]  /*2d4b0*/  LDL.LU.64 R22, [R1+0x9b8] ;  /* 0x0009b80001167983 */ /* 0x000ee80000300a00 */
[----:B------:R-:W-:Y:S04]  /*2d4c0*/  STL.64 [R1+0x2b0], R4 ;  /* 0x0002b00401007387 */ /* 0x000fe80000100a00 */
[----:B------:R-:W-:Y:S04]  /*2d4d0*/  STL.64 [R1+0x2b8], R6 ;  /* 0x0002b80601007387 */ /* 0x000fe80000100a00 */
[----:B------:R-:W0:Y:S04]  /*2d4e0*/  LDSM.16.MT88.4 R4, [R24+UR5] ;  /* 0x000000051804783b */ /* 0x000e280008004200 */
[----:B0-----:R-:W-:Y:S04]  /*2d4f0*/  STL.64 [R1+0x34b0], R6 ;  /* 0x0034b00601007387 */ /* 0x001fe80000100a00 */
[----:B------:R0:W-:Y:S04]  /*2d500*/  STL.64 [R1+0x34a8], R4 ;  /* 0x0034a80401007387 */ /* 0x0001e80000100a00 */
[----:B0-----:R-:W4:Y:S04]  /*2d510*/  LDL.LU.64 R4, [R1+0xba0] ;  /* 0x000ba00001047983 */ /* 0x001f280000300a00 */
[----:B------:R-:W4:Y:S01]  /*2d520*/  LDL.LU.64 R6, [R1+0xba8] ;  /* 0x000ba80001067983 */ /* 0x000f220000300a00 */
[----:B--2---:R-:W-:-:S15]  /*2d530*/  HMMA.16816.F32.BF16 R8, R16, R28, R8 ;  /* 0x0000001c1008723c */ /* 0x004fde0000041808 */
[----:B------:R-:W-:-:S09]  /*2d540*/  NOP ;  /* 0x0000000000007918 */ /* 0x000fd20000000000 */
[----:B------:R-:W-:Y:S02]  /*2d550*/  IMAD.MOV.U32 R15, RZ, RZ, R8 ;  /* 0x000000ffff0f7224 */ /* 0x000fe400078e0008 */
[----:B------:R-:W-:Y:S02]  /*2d560*/  IMAD.MOV.U32 R42, RZ, RZ, R9 ;  /* 0x000000ffff2a7224 */ /* 0x000fe400078e0009 */
[----:B------:R-:W-:Y:S02]  /*2d570*/  IMAD.MOV.U32 R38, RZ, RZ, R10 ;  /* 0x000000ffff267224 */ /* 0x000fe400078e000a */
[----:B------:R-:W-:Y:S01]  /*2d580*/  IMAD.MOV.U32 R39, RZ, RZ, R11 ;  /* 0x000000ffff277224 */ /* 0x000fe200078e000b */
[----:B----4-:R-:W-:-:S15]  /*2d590*/  HMMA.16816.F32.BF16 R4, R16, R32, R4 ;  /* 0x000000201004723c */ /* 0x010fde0000041804 */
[----:B------:R-:W-:-:S08]  /*2d5a0*/  NOP ;  /* 0x0000000000007918 */ /* 0x000fd00000000000 */
[----:B------:R0:W-:Y:S04]  /*2d5b0*/  STL [R1+0x244], R5 ;  /* 0x0002440501007387 */ /* 0x0001e80000100800 */
[----:B------:R-:W-:Y:S01]  /*2d5c0*/  STL.64 [R1+0x248], R6 ;  /* 0x0002480601007387 */ /* 0x000fe20000100a00 */
[----:B------:R-:W-:-:S03]  /*2d5d0*/  IMAD.MOV.U32 R43, RZ, RZ, R4 ;  /* 0x000000ffff2b7224 */ /* 0x000fc600078e0004 */
[----:B------:R-:W2:Y:S01]  /*2d5e0*/  LDL.LU.64 R8, [R1+0x8d0] ;  /* 0x0008d00001087983 */ /* 0x000ea20000300a00 */
[----:B------:R-:W-:-:S03]  /*2d5f0*/  IMAD.MOV.U32 R4, RZ, RZ, R29 ;  /* 0x000000ffff047224 */ /* 0x000fc600078e001d */
[----:B------:R-:W2:Y:S01]  /*2d600*/  LDL.LU.64 R10, [R1+0x8d8] ;  /* 0x0008d800010a7983 */ /* 0x000ea20000300a00 */
[----:B0-----:R-:W-:-:S03]  /*2d610*/  IMAD.MOV.U32 R5, RZ, RZ, R28 ;  /* 0x000000ffff057224 */ /* 0x001fc600078e001c */
[----:B------:R-:W4:Y:S04]  /*2d620*/  LDL.LU.64 R28, [R1+0x6a0] ;  /* 0x0006a000011c7983 */ /* 0x000f280000300a00 */
[----:B------:R-:W4:Y:S04]  /*2d630*/  LDL.LU.64 R30, [R1+0x6a8] ;  /* 0x0006a800011e7983 */ /* 0x000f280000300a00 */
[----:B------:R-:W-:Y:S04]  /*2d640*/  STL.64 [R1+0x32a8], R14 ;  /* 0x0032a80e01007387 */ /* 0x000fe80000100a00 */
[----:B------:R0:W-:Y:S02]  /*2d650*/  STL.64 [R1+0x32a0], R12 ;  /* 0x0032a00c01007387 */ /* 0x0001e40000100a00 */
[----:B0-----:R-:W-:-:S02]  /*2d660*/  IMAD.MOV.U32 R12, RZ, RZ, R5 ;  /* 0x000000ffff0c7224 */ /* 0x001fc400078e0005 */
[----:B------:R-:W-:Y:S02]  /*2d670*/  IMAD.MOV.U32 R13, RZ, RZ, R4 ;  /* 0x000000ffff0d7224 */ /* 0x000fe400078e0004 */
[----:B---3--:R-:W-:-:S15]  /*2d680*/  HMMA.16816.F32.BF16 R4, R16, R36, R20 ;  /* 0x000000241004723c */ /* 0x008fde0000041814 */
[----:B------:R-:W-:-:S08]  /*2d690*/  NOP ;  /* 0x0000000000007918 */ /* 0x000fd00000000000 */
[----:B------:R0:W-:Y:S04]  /*2d6a0*/  STL.64 [R1+0x220], R4 ;  /* 0x0002200401007387 */ /* 0x0001e80000100a00 */
[----:B------:R1:W-:Y:S04]  /*2d6b0*/  STL [R1+0x228], R6 ;  /* 0x0002280601007387 */ /* 0x0003e80000100800 */
[----:B------:R-:W3:Y:S04]  /*2d6c0*/  LDL.LU.64 R20, [R1+0x420] ;  /* 0x0004200001147983 */ /* 0x000ee80000300a00 */
[----:B------:R-:W3:Y:S01]  /*2d6d0*/  LDL.LU.64 R22, [R1+0x428] ;  /* 0x0004280001167983 */ /* 0x000ee20000300a00 */
[----:B------:R-:W-:-:S03]  /*2d6e0*/  IMAD.MOV.U32 R60, RZ, RZ, R7 ;  /* 0x000000ffff3c7224 */ /* 0x000fc600078e0007 */
[----:B0-----:R-:W3:Y:S04]  /*2d6f0*/  LDL.LU.64 R4, [R1+0x320] ;  /* 0x0003200001047983 */ /* 0x001ee80000300a00 */
[----:B-1----:R-:W3:Y:S04]  /*2d700*/  LDL.LU.64 R6, [R1+0x328] ;  /* 0x0003280001067983 */ /* 0x002ee80000300a00 */
[----:B------:R-:W-:Y:S04]  /*2d710*/  STL.64 [R1+0x3528], R38 ;  /* 0x0035282601007387 */ /* 0x000fe80000100a00 */
[----:B------:R0:W-:Y:S04]  /*2d720*/  STL.64 [R1+0x3520], R36 ;  /* 0x0035202401007387 */ /* 0x0001e80000100a00 */
[----:B0-----:R-:W3:Y:S04]  /*2d730*/  LDL.LU.64 R36, [R1+0x840] ;  /* 0x0008400001247983 */ /* 0x001ee80000300a00 */
[----:B------:R-:W3:Y:S04]  /*2d740*/  LDL.LU.64 R38, [R1+0x848] ;  /* 0x0008480001267983 */ /* 0x000ee80000300a00 */
[----:B------:R-:W-:Y:S01]  /*2d750*/  STL [R1+0x3268], R60 ;  /* 0x0032683c01007387 */ /* 0x000fe20000100800 */
[C---:B--2---:R-:W-:Y:S06]  /*2d760*/  HMMA.16816.F32.BF16 R8, R16.reuse, R40, R8 ;  /* 0x000000281008723c */ /* 0x044fec0000041808 */
[----:B----4-:R-:W-:-:S15]  /*2d770*/  HMMA.16816.F32.BF16 R28, R16, R48, R28 ;  /* 0x00000030101c723c */ /* 0x010fde000004181c */
[----:B------:R-:W-:-:S02]  /*2d780*/  NOP ;  /* 0x0000000000007918 */ /* 0x000fc40000000000 */
[----:B------:R-:W-:Y:S04]  /*2d790*/  STL.64 [R1+0x210], R8 ;  /* 0x0002100801007387 */ /* 0x000fe80000100a00 */
[----:B------:R0:W-:Y:S03]  /*2d7a0*/  STL.64 [R1+0x218], R10 ;  /* 0x0002180a01007387 */ /* 0x0001e60000100a00 */
[----:B------:R-:W-:Y:S02]  /*2d7b0*/  IMAD.MOV.U32 R46, RZ, RZ, R30 ;  /* 0x000000ffff2e7224 */ /* 0x000fe400078e001e */
[----:B------:R-:W-:Y:S01]  /*2d7c0*/  IMAD.MOV.U32 R47, RZ, RZ, R31 ;  /* 0x000000ffff2f7224 */ /* 0x000fe200078e001f */
[----:B0-----:R-:W2:Y:S04]  /*2d7d0*/  LDL.LU.64 R10, [R1+0x3538] ;  /* 0x00353800010a7983 */ /* 0x001ea80000300a00 */
[----:B------:R-:W2:Y:S04]  /*2d7e0*/  LDL.LU.64 R8, [R1+0x3530] ;  /* 0x0035300001087983 */ /* 0x000ea80000300a00 */
[----:B------:R-:W-:Y:S01]  /*2d7f0*/  STL.64 [R1+0x3518], R42 ;  /* 0x0035182a01007387 */ /* 0x000fe20000100a00 */
[C---:B---3--:R-:W-:Y:S06]  /*2d800*/  HMMA.16816.F32.BF16 R20, R16.reuse, R52, R20 ;  /* 0x000000341014723c */ /* 0x048fec0000041814 */
[C---:B------:R-:W-:Y:S06]  /*2d810*/  HMMA.16816.F32.BF16 R36, R16.reuse, R44, R36 ;  /* 0x0000002c1024723c */ /* 0x040fec0000041824 */
[----:B------:R-:W-:Y:S01]  /*2d820*/  HMMA.16816.F32.BF16 R16, R16, R56, R4 ;  /* 0x000000381010723c */ /* 0x000fe20000041804 */
[----:B------:R-:W-:-:S15]  /*2d830*/  STL.64 [R1+0x3510], R40 ;  /* 0x0035102801007387 */ /* 0x000fde0000100a00 */
[----:B------:R-:W-:-:S02]  /*2d840*/  NOP ;  /* 0x0000000000007918 */ /* 0x000fc40000000000 */
[----:B------:R-:W-:Y:S01]  /*2d850*/  IMAD.MOV.U32 R60, RZ, RZ, R39 ;  /* 0x000000ffff3c7224 */ /* 0x000fe200078e0027 */
[----:B------:R0:W-:Y:S04]  /*2d860*/  STL.64 [R1+0x200], R36 ;  /* 0x0002002401007387 */ /* 0x0001e80000100a00 */
[----:B------:R1:W-:Y:S04]  /*2d870*/  STL [R1+0x208], R38 ;  /* 0x0002082601007387 */ /* 0x0003e80000100800 */
[----:B------:R-:W-:Y:S04]  /*2d880*/  STL [R1+0x3274], R60 ;  /* 0x0032743c01007387 */ /* 0x000fe80000100800 */
[----:B------:R-:W-:Y:S04]  /*2d890*/  STL.64 [R1+0x580], R28 ;  /* 0x0005801c01007387 */ /* 0x000fe80000100a00 */
[----:B------:R-:W-:Y:S04]  /*2d8a0*/  STL.64 [R1+0x3508], R46 ;  /* 0x0035082e01007387 */ /* 0x000fe80000100a00 */
[----:B------:R3:W-:Y:S04]  /*2d8b0*/  STL.64 [R1+0x3500], R44 ;  /* 0x0035002c01007387 */ /* 0x0007e80000100a00 */
[----:B------:R-:W-:Y:S04]  /*2d8c0*/  STL.64 [R1+0x34f8], R50 ;  /* 0x0034f83201007387 */ /* 0x000fe80000100a00 */
[----:B------:R4:W-:Y:S04]  /*2d8d0*/  STL.64 [R1+0x34f0], R48 ;  /* 0x0034f03001007387 */ /* 0x0009e80000100a00 */
[----:B------:R4:W-:Y:S04]  /*2d8e0*/  STL.64 [R1+0x570], R20 ;  /* 0x0005701401007387 */ /* 0x0009e80000100a00 */
[----:B------:R4:W-:Y:S04]  /*2d8f0*/  STL [R1+0x578], R22 ;  /* 0x0005781601007387 */ /* 0x0009e80000100800 */
[----:B------:R-:W2:Y:S04]  /*2d900*/  LDL.LU.64 R4, [R1+0xb70] ;  /* 0x000b700001047983 */ /* 0x000ea80000300a00 */
[----:B------:R-:W2:Y:S04]  /*2d910*/  LDL.LU.64 R6, [R1+0xb78] ;  /* 0x000b780001067983 */ /* 0x000ea80000300a00 */
[----:B------:R-:W-:Y:S04]  /*2d920*/  STL.64 [R1+0x1f0], R16 ;  /* 0x0001f01001007387 */ /* 0x000fe80000100a00 */
[----:B------:R-:W-:Y:S04]  /*2d930*/  STL.64 [R1+0x1f8], R18 ;  /* 0x0001f81201007387 */ /* 0x000fe80000100a00 */
[----:B0-----:R-:W2:Y:S04]  /*2d940*/  LDL.LU.64 R36, [R1+0xa70] ;  /* 0x000a700001247983 */ /* 0x001ea80000300a00 */
[----:B-1----:R-:W2:Y:S04]  /*2d950*/  LDL.LU.64 R38, [R1+0xa78] ;  /* 0x000a780001267983 */ /* 0x002ea80000300a00 */
[----:B------:R-:W0:Y:S04]  /*2d960*/  LDSM.16.MT88.4 R16, [R24+UR5+0x80] ;  /* 0x000080051810783b */ /* 0x000e280008004200 */
[----:B------:R-:W2:Y:S04]  /*2d970*/  LDL.LU.64 R40, [R1+0x980] ;  /* 0x0009800001287983 */ /* 0x000ea80000300a00 */
[----:B------:R-:W2:Y:S04]  /*2d980*/  LDL.LU.64 R42, [R1+0x988] ;  /* 0x00098800012a7983 */ /* 0x000ea80000300a00 */
[----:B---3--:R-:W3:Y:S04]  /*2d990*/  LDL.LU.64 R44, [R1+0x8a0] ;  /* 0x0008a000012c7983 */ /* 0x008ee80000300a00 */
[----:B------:R-:W3:Y:S04]  /*2d9a0*/  LDL.LU.64 R46, [R1+0x8a8] ;  /* 0x0008a800012e7983 */ /* 0x000ee80000300a00 */
[----:B----4-:R-:W4:Y:S04]  /*2d9b0*/  LDL.LU.64 R48, [R1+0x830] ;  /* 0x0008300001307983 */ /* 0x010f280000300a00 */
[----:B------:R-:W4:Y:S01]  /*2d9c0*/  LDL.LU.64 R50, [R1+0x838] ;  /* 0x0008380001327983 */ /* 0x000f220000300a00 */
[----:B------:R-:W-:-:S03]  /*2d9d0*/  IMAD.MOV.U32 R60, RZ, RZ, R23 ;  /* 0x000000ffff3c7224 */ /* 0x000fc600078e0017 */
[----:B------:R-:W4:Y:S04]  /*2d9e0*/  LDL.LU.64 R20, [R1+0x520] ;  /* 0x0005200001147983 */ /* 0x000f280000300a00 */
[----:B------:R-:W4:Y:S04]  /*2d9f0*/  LDL.LU.64 R22, [R1+0x528] ;  /* 0x0005280001167983 */ /* 0x000f280000300a00 */
[----:B------:R-:W4:Y:S04]  /*2da00*/  LDL.LU.64 R28, [R1+0xb20] ;  /* 0x000b2000011c7983 */ /* 0x000f280000300a00 */
[----:B------:R-:W4:Y:S04]  /*2da10*/  LDL.LU.64 R30, [R1+0xb28] ;  /* 0x000b2800011e7983 */ /* 0x000f280000300a00 */
[----:B------:R1:W-:Y:S04]  /*2da20*/  STL [R1+0x34d8], R24 ;  /* 0x0034d81801007387 */ /* 0x0003e80000100800 */
[----:B-1----:R-:W4:Y:S04]  /*2da30*/  LDL.LU.64 R24, [R1+0x310] ;  /* 0x0003100001187983 */ /* 0x002f280000300a00 */
[----:B------:R-:W4:Y:S04]  /*2da40*/  LDL.LU.64 R26, [R1+0x318] ;  /* 0x00031800011a7983 */ /* 0x000f280000300a00 */
[----:B0-----:R-:W-:Y:S04]  /*2da50*/  STL.64 [R1+0x3490], R18 ;  /* 0x0034901201007387 */ /* 0x001fe80000100a00 */
[----:B------:R0:W-:Y:S04]  /*2da60*/  STL.64 [R1+0x3488], R16 ;  /* 0x0034881001007387 */ /* 0x0001e80000100a00 */
[----:B0-----:R-:W4:Y:S04]  /*2da70*/  LDL.LU.64 R16, [R1+0x350] ;  /* 0x0003500001107983 */ /* 0x001f280000300a00 */
[----:B------:R-:W4:Y:S01]  /*2da80*/  LDL.LU.64 R18, [R1+0x358] ;  /* 0x0003580001127983 */ /* 0x000f220000300a00 */
[C---:B--2---:R-:W-:Y:S06]  /*2da90*/  HMMA.16816.F32.BF16 R4, R8.reuse, R32, R4 ;  /* 0x000000200804723c */ /* 0x044fec0000041804 */
[----:B------:R-:W-:-:S15]  /*2daa0*/  HMMA.16816.F32.BF16 R36, R8, R12, R36 ;  /* 0x0000000c0824723c */ /* 0x000fde0000041824 */
[----:B------:R-:W-:-:S02]  /*2dab0*/  NOP ;  /* 0x0000000000007918 */ /* 0x000fc40000000000 */
[----:B------:R0:W-:Y:S04]  /*2dac0*/  STL.64 [R1+0x4c0], R4 ;  /* 0x0004c00401007387 */ /* 0x0001e80000100a00 */
[----:B------:R1:W-:Y:S04]  /*2dad0*/  STL.64 [R1+0x4c8], R6 ;  /* 0x0004c80601007387 */ /* 0x0003e80000100a00 */
[----:B0-----:R-:W2:Y:S04]  /*2dae0*/  LDL.LU.64 R4, [R1+0xa20] ;  /* 0x000a200001047983 */ /* 0x001ea80000300a00 */
[----:B-1----:R-:W2:Y:S04]  /*2daf0*/  LDL.LU.64 R6, [R1+0xa28] ;  /* 0x000a280001067983 */ /* 0x002ea80000300a00 */
[----:B------:R-:W-:Y:S04]  /*2db00*/  STL.64 [R1+0x4b0], R36 ;  /* 0x0004b02401007387 */ /* 0x000fe80000100a00 */
[----:B------:R0:W-:Y:S04]  /*2db10*/  STL.64 [R1+0x4b8], R38 ;  /* 0x0004b82601007387 */ /* 0x0001e80000100a00 */
[----:B0-----:R-:W2:Y:S04]  /*2db20*/  LDL.LU.64 R38, [R1+0x3528] ;  /* 0x0035280001267983 */ /* 0x001ea80000300a00 */
[----:B------:R-:W3:Y:S02]  /*2db30*/  LDL.LU.64 R36, [R1+0x3520] ;  /* 0x0035200001247983 */ /* 0x000ee40000300a00 */
[----:B---3--:R-:W-:-:S15]  /*2db40*/  HMMA.16816.F32.BF16 R40, R8, R36, R40 ;  /* 0x000000240828723c */ /* 0x008fde0000041828 */
[----:B------:R-:W-:-:S08]  /*2db50*/  NOP ;  /* 0x0000000000007918 */ /* 0x000fd00000000000 */
[----:B------:R-:W-:Y:S04]  /*2db60*/  STL.64 [R1+0x4a0], R40 ;  /* 0x0004a02801007387 */ /* 0x000fe80000100a00 */
[----:B------:R0:W-:Y:S04]  /*2db70*/  STL.64 [R1+0x4a8], R42 ;  /* 0x0004a82a01007387 */ /* 0x0001e80000100a00 */
[----:B0-----:R-:W3:Y:S04]  /*2db80*/  LDL.LU.64 R42, [R1+0x3518] ;  /* 0x00351800012a7983 */ /* 0x001ee80000300a00 */
[----:B------:R-:W4:Y:S02]  /*2db90*/  LDL.LU.64 R40, [R1+0x3510] ;  /* 0x0035100001287983 */ /* 0x000f240000300a00 */
[----:B----4-:R-:W-:-:S15]  /*2dba0*/  HMMA.16816.F32.BF16 R44, R8, R40, R44 ;  /* 0x00000028082c723c */ /* 0x010fde000004182c */
[----:B------:R-:W-:-:S08]  /*2dbb0*/  NOP ;  /* 0x0000000000007918 */ /* 0x000fd00000000000 */
[----:B------:R-:W-:Y:S04]  /*2dbc0*/  STL.64 [R1+0x490], R44 ;  /* 0x0004902c01007387 */ /* 0x000fe80000100a00 */
[----:B------:R0:W-:Y:S04]  /*2dbd0*/  STL.64 [R1+0x498], R46 ;  /* 0x0004982e01007387 */ /* 0x0001e80000100a00 */
[----:B0-----:R-:W4:Y:S04]  /*2dbe0*/  LDL.LU.64 R46, [R1+0x3508] ;  /* 0x00350800012e7983 */ /* 0x001f280000300a00 */
[----:B------:R-:W2:Y:S02]  /*2dbf0*/  LDL.LU.64 R44, [R1+0x3500] ;  /* 0x00350000012c7983 */ /* 0x000ea40000300a00 */
[----:B--2---:R-:W-:-:S15]  /*2dc00*/  HMMA.16816.F32.BF16 R48, R8, R44, R48 ;  /* 0x0000002c0830723c */ /* 0x004fde0000041830 */
[----:B------:R-:W-:-:S08]  /*2dc10*/  NOP ;  /* 0x0000000000007918 */ /* 0x000fd00000000000 */
[----:B------:R-:W-:Y:S04]  /*2dc20*/  STL.64 [R1+0x480], R48 ;  /* 0x0004803001007387 */ /* 0x000fe80000100a00 */
[----:B------:R0:W-:Y:S04]  /*2dc30*/  STL.64 [R1+0x488], R50 ;  /* 0x0004883201007387 */ /* 0x0001e80000100a00 */
[----:B0-----:R-:W2:Y:S04]  /*2dc40*/  LDL.LU.64 R50, [R1+0x34f8] ;  /* 0x0034f80001327983 */ /* 0x001ea80000300a00 */
[----:B------:R-:W3:Y:S01]  /*2dc50*/  LDL.LU.64 R48, [R1+0x34f0] ;  /* 0x0034f00001307983 */ /* 0x000ee20000300a00 */
[C---:B------:R-:W-:Y:S06]  /*2dc60*/  HMMA.16816.F32.BF16 R16, R8.reuse, R52, R16 ;  /* 0x000000340810723c */ /* 0x040fec0000041810 */
[----:B---3--:R-:W-:-:S15]  /*2dc70*/  HMMA.16816.F32.BF16 R20, R8, R48, R20 ;  /* 0x000000300814723c */ /* 0x008fde0000041814 */
[----:B------:R-:W-:-:S08]  /*2dc80*/  NOP ;  /* 0x0000000000007918 */ /* 0x000fd00000000000 */
[----:B------:R-:W-:Y:S04]  /*2dc90*/  STL.64 [R1+0x470], R20 ;  /* 0x0004701401007387 */ /* 0x000fe80000100a00 */
[----:B------:R0:W-:Y:S04]  /*2dca0*/  STL.64 [R1+0x478], R22 ;  /* 0x0004781601007387 */ /* 0x0001e80000100a00 */
[----:B0-----:R-:W3:Y:S04]  /*2dcb0*/  LDL.LU.64 R22, [R1+0x34e8] ;  /* 0x0034e80001167983 */ /* 0x001ee80000300a00 */
[----:B------:R-:W3:Y:S04]  /*2dcc0*/  LDL.LU.64 R20, [R1+0x34e0] ;  /* 0x0034e00001147983 */ /* 0x000ee80000300a00 */
[----:B--2---:R-:W-:Y:S04]  /*2dcd0*/  STL.64 [R1+0x34d0], R50 ;  /* 0x0034d03201007387 */ /* 0x004fe80000100a00 */
[----:B------:R-:W-:Y:S04]  /*2dce0*/  STL.64 [R1+0x34c8], R48 ;  /* 0x0034c83001007387 */ /* 0x000fe80000100a00 */
[----:B------:R-:W-:Y:S04]  /*2dcf0*/  STL.64 [R1+0x34c0], R54 ;  /* 0x0034c03601007387 */ /* 0x000fe80000100a00 */
[----:B------:R-:W-:Y:S04]  /*2dd00*/  STL.64 [R1+0x34b8], R52 ;  /* 0x0034b83401007387 */ /* 0x000fe80000100a00 */
[----:B------:R-:W-:Y:S04]  /*2dd10*/  STL.64 [R1+0x460], R16 ;  /* 0x0004601001007387 */ /* 0x000fe80000100a00 */
[----:B------:R0:W-:Y:S02]  /*2dd20*/  STL.64 [R1+0x468], R18 ;  /* 0x0004681201007387 */ /* 0x0001e40000100a00 */
[----:B0-----:R-:W-:Y:S02]  /*2dd30*/  HMMA.16816.F32.BF16 R16, R8, R56, R24 ;  /* 0x000000380810723c */ /* 0x001fe40000041818 */
[----:B------:R-:W2:-:S15]  /*2dd40*/  LDL.LU.64 R24, [R1+0x930] ;  /* 0x0009300001187983 */ /* 0x000e9e0000300a00 */
[----:B------:R-:W-:-:S06]  /*2dd50*/  NOP ;  /* 0x0000000000007918 */ /* 0x000fcc0000000000 */
[----:B------:R-:W-:Y:S04]  /*2dd60*/  STL.64 [R1+0x110], R16 ;  /* 0x0001101001007387 */ /* 0x000fe80000100a00 */
[----:B------:R-:W-:Y:S04]  /*2dd70*/  STL.64 [R1+0x118], R18 ;  /* 0x0001181201007387 */ /* 0x000fe80000100a00 */
[----:B------:R-:W2:Y:S01]  /*2dd80*/  LDL.LU.64 R26, [R1+0x938] ;  /* 0x00093800011a7983 */ /* 0x000ea20000300a00 */
[C---:B---3--:R-:W-:Y:S06]  /*2dd90*/  HMMA.16816.F32.BF16 R8, R20.reuse, R32, R28 ;  /* 0x000000201408723c */ /* 0x048fec000004181c */
[----:B------:R-:W-:-:S15]  /*2dda0*/  HMMA.16816.F32.BF16 R4, R20, R12, R4 ;  /* 0x0000000c1404723c */ /* 0x000fde0000041804 */
[----:B------:R-:W-:-:S02]  /*2ddb0*/  NOP ;  /* 0x0000000000007918 */ /* 0x000fc40000000000 */
[----:B------:R0:W-:Y:S04]  /*2ddc0*/  STL.64 [R1+0x3b0], R8 ;  /* 0x0003b00801007387 */ /* 0x0001e80000100a00 */
[----:B------:R1:W-:Y:S04]  /*2ddd0*/  STL.64 [R1+0x3b8], R10 ;  /* 0x0003b80a01007387 */ /* 0x0003e80000100a00 */
[----:B0-----:R-:W3:Y:S04]  /*2dde0*/  LDL.LU.64 R8, [R1+0x860] ;  /* 0x0008600001087983 */ /* 0x001ee80000300a00 */
[----:B-1----:R-:W3:Y:S04]  /*2ddf0*/  LDL.LU.64 R10, [R1+0x868] ;  /* 0x00086800010a7983 */ /* 0x002ee80000300a00 */
[----:B------:R-:W4:Y:S04]  /*2de00*/  LDL.LU.64 R48, [R1+0x820] ;  /* 0x0008200001307983 */ /* 0x000f280000300a00 */
[----:B------:R-:W4:Y:S04]  /*2de10*/  LDL.LU.64 R50, [R1+0x828] ;  /* 0x0008280001327983 */ /* 0x000f280000300a00 */
[----:B------:R0:W-:Y:S04]  /*2de20*/  STL.64 [R1+0x3a0], R4 ;  /* 0x0003a00401007387 */ /* 0x0001e80000100a00 */
[----:B------:R1:W-:Y:S04]  /*2de30*/  STL.64 [R1+0x3a8], R6 ;  /* 0x0003a80601007387 */ /* 0x0003e80000100a00 */
[----:B------:R-:W4:Y:S04]  /*2de40*/  LDL.LU.64 R52, [R1+0x1d0] ;  /* 0x0001d00001347983 */ /* 0x000f280000300a00 */
[----:B------:R-:W4:Y:S04]  /*2de50*/  LDL.LU.64 R54, [R1+0x1d8] ;  /* 0x0001d80001367983 */ /* 0x000f280000300a00 */
[----:B0-----:R-:W4:Y:S04]  /*2de60*/  LDL.LU.64 R4, [R1+0x1c0] ;  /* 0x0001c00001047983 */ /* 0x001f280000300a00 */
[----:B-1----:R-:W4:Y:S04]  /*2de70*/  LDL.LU.64 R6, [R1+0x1c8] ;  /* 0x0001c80001067983 */ /* 0x002f280000300a00 */
[----:B------:R-:W4:Y:S04]  /*2de80*/  LDL.LU.64 R28, [R1+0x680] ;  /* 0x00068000011c7983 */ /* 0x000f280000300a00 */
[----:B------:R-:W4:Y:S04]  /*2de90*/  LDL.LU.64 R30, [R1+0x688] ;  /* 0x00068800011e7983 */ /* 0x000f280000300a00 */
[----:B------:R-:W3:Y:S04]  /*2dea0*/  LDL.LU.64 R16, [R1+0x650] ;  /* 0x0006500001107983 */ /* 0x000ee80000300a00 */
[----:B------:R-:W4:Y:S01]  /*2deb0*/  LDL.LU.64 R18, [R1+0x658] ;  /* 0x0006580001127983 */ /* 0x000f220000300a00 */
[C---:B--2---:R-:W-:Y:S03]  /*2dec0*/  HMMA.16816.F32.BF16 R24, R20.reuse, R36, R24 ;  /* 0x000000241418723c */ /* 0x044fe60000041818 */
[----:B----4-:R-:W-:Y:S04]  /*2ded0*/  STL.64 [R1+0x34a0], R18 ;  /* 0x0034a01201007387 */ /* 0x010fe80000100a00 */
[----:B---3--:R0:W-:Y:S04]  /*2dee0*/  STL.64 [R1+0x3498], R16 ;  /* 0x0034981001007387 */ /* 0x0081e80000100a00 */
[----:B0-----:R-:W2:Y:S04]  /*2def0*/  LDL.LU.64 R16, [R1+0x670] ;  /* 0x0006700001107983 */ /* 0x001ea80000300a00 */
[----:B------:R-:W2:Y:S08]  /*2df00*/  LDL.LU.64 R18, [R1+0x678] ;  /* 0x0006780001127983 */ /* 0x000eb00000300a00 */
[----:B------:R0:W-:Y:S04]  /*2df10*/  STL.64 [R1+0x390], R24 ;  /* 0x0003901801007387 */ /* 0x0001e80000100a00 */
[----:B------:R-:W-:Y:S04]  /*2df20*/  STL.64 [R1+0x398], R26 ;  /* 0x0003981a01007387 */ /* 0x000fe80000100a00 */
[----:B0-----:R-:W3:Y:S01]  /*2df30*/  LDL.LU R24, [R1+0x34d8] ;  /* 0x0034d80001187983 */ /* 0x001ee20000300800 */
[----:B------:R-:W-:-:S15]  /*2df40*/  HMMA.16816.F32.BF16 R8, R20, R40, R8 ;  /* 0x000000281408723c */ /* 0x000fde0000041808 */
[----:B------:R-:W-:-:S08]  /*2df50*/  NOP ;  /* 0x0000000000007918 */ /* 0x000fd00000000000 */
[----:B------:R-:W-:Y:S04]  /*2df60*/  STL.64 [R1+0x380], R8 ;  /* 0x0003800801007387 */ /* 0x000fe80000100a00 */
[----:B------:R-:W-:Y:S01]  /*2df70*/  STL.64 [R1+0x388], R10 ;  /* 0x0003880a01007387 */ /* 0x000fe20000100a00 */
[C---:B------:R-:W-:Y:S03]  /*2df80*/  HMMA.16816.F32.BF16 R48, R20.reuse, R44, R48 ;  /* 0x0000002c1430723c */ /* 0x040fe60000041830 */
[----:B---3--:R-:W0:Y:S04]  /*2df90*/  LDSM.16.MT88.4 R8, [R24+UR5+0x100] ;  /* 0x000100051808783b */ /* 0x008e280008004200 */
[----:B0-----:R-:W-:Y:S04]  /*2dfa0*/  STL.64 [R1+0x3470], R10 ;  /* 0x0034700a01007387 */ /* 0x001fe80000100a00 */
[----:B------:R0:W-:Y:S04]  /*2dfb0*/  STL.64 [R1+0x3468], R8 ;  /* 0x0034680801007387 */ /* 0x0001e80000100a00 */
[----:B0-----:R-:W3:Y:S04]  /*2dfc0*/  LDL.LU.64 R8, [R1+0x190] ;  /* 0x0001900001087983 */ /* 0x001ee80000300a00 */
[----:B------:R-:W3:Y:S04]  /*2dfd0*/  LDL.LU.64 R10, [R1+0x198] ;  /* 0x00019800010a7983 */ /* 0x000ee80000300a00 */
        /* <DEDUP_REMOVED lines=15> */
[----:B------:R-:W3:Y:S01]  /*2e0d0*/  LDL.LU.64 R4, [R1+0x34a8] ;  /* 0x0034a80001047983 */ /* 0x000ee20000300a00 */
[----:B------:R-:W-:Y:S03]  /*2e0e0*/  HMMA.16816.F32.BF16 R8, R20, R56, R8 ;  /* 0x000000381408723c */ /* 0x000fe60000041808 */
[----:B------:R-:W4:Y:S04]  /*2e0f0*/  LDL.LU.64 R20, [R1+0x660] ;  /* 0x0006600001147983 */ /* 0x000f280000300a00 */
[----:B------:R-:W4:-:S15]  /*2e100*/  LDL.LU.64 R22, [R1+0x668] ;  /* 0x0006680001167983 */ /* 0x000f1e0000300a00 */
[----:B------:R-:W-:-:S01]  /*2e110*/  NOP ;  /* 0x0000000000007918 */ /* 0x000fc20000000000 */
[----:B------:R0:W-:Y:S04]  /*2e120*/  STL.64 [R1+0xa0], R8 ;  /* 0x0000a00801007387 */ /* 0x0001e80000100a00 */
[----:B------:R1:W-:Y:S04]  /*2e130*/  STL.64 [R1+0xa8], R10 ;  /* 0x0000a80a01007387 */ /* 0x0003e80000100a00 */
[----:B0-----:R-:W2:Y:S04]  /*2e140*/  LDL.LU.64 R8, [R1+0x630] ;  /* 0x0006300001087983 */ /* 0x001ea80000300a00 */
[----:B-1----:R-:W2:Y:S01]  /*2e150*/  LDL.LU.64 R10, [R1+0x638] ;  /* 0x00063800010a7983 */ /* 0x002ea20000300a00 */
[C---:B---3--:R-:W-:Y:S06]  /*2e160*/  HMMA.16816.F32.BF16 R28, R4.reuse, R32, R28 ;  /* 0x00000020041c723c */ /* 0x048fec000004181c */
[----:B------:R-:W-:-:S15]  /*2e170*/  HMMA.16816.F32.BF16 R16, R4, R12, R16 ;  /* 0x0000000c0410723c */ /* 0x000fde0000041810 */
[----:B------:R-:W-:-:S02]  /*2e180*/  NOP ;  /* 0x0000000000007918 */ /* 0x000fc40000000000 */
[----:B------:R0:W-:Y:S04]  /*2e190*/  STL.64 [R1+0x6a0], R28 ;  /* 0x0006a01c01007387 */ /* 0x0001e80000100a00 */
[----:B------:R1:W-:Y:S04]  /*2e1a0*/  STL.64 [R1+0x6a8], R30 ;  /* 0x0006a81e01007387 */ /* 0x0003e80000100a00 */
[----:B0-----:R-:W3:Y:S04]  /*2e1b0*/  LDL.LU.64 R28, [R1+0x1e0] ;  /* 0x0001e000011c7983 */ /* 0x001ee80000300a00 */
[----:B-1----:R-:W3:Y:S04]  /*2e1c0*/  LDL.LU.64 R30, [R1+0x1e8] ;  /* 0x0001e800011e7983 */ /* 0x002ee80000300a00 */
[----:B------:R-:W-:Y:S04]  /*2e1d0*/  STL.64 [R1+0x690], R16 ;  /* 0x0006901001007387 */ /* 0x000fe80000100a00 */
[----:B------:R0:W-:Y:S04]  /*2e1e0*/  STL.64 [R1+0x698], R18 ;  /* 0x0006981201007387 */ /* 0x0001e80000100a00 */
[----:B0-----:R-:W2:Y:S04]  /*2e1f0*/  LDL.LU.64 R18, [R1+0x34a0] ;  /* 0x0034a00001127983 */ /* 0x001ea80000300a00 */
[----:B------:R-:W2:Y:S01]  /*2e200*/  LDL.LU.64 R16, [R1+0x3498] ;  /* 0x0034980001107983 */ /* 0x000ea20000300a00 */
[----:B----4-:R-:W-:-:S15]  /*2e210*/  HMMA.16816.F32.BF16 R20, R4, R36, R20 ;  /* 0x000000240414723c */ /* 0x010fde0000041814 */
[----:B------:R-:W-:-:S08]  /*2e220*/  NOP ;  /* 0x0000000000007918 */ /* 0x000fd00000000000 */
[----:B------:R-:W-:Y:S04]  /*2e230*/  STL.64 [R1+0x680], R20 ;  /* 0x0006801401007387 */ /* 0x000fe80000100a00 */
[----:B------:R-:W-:Y:S04]  /*2e240*/  STL.64 [R1+0x688], R22 ;  /* 0x0006881601007387 */ /* 0x000fe80000100a00 */
[----:B------:R-:W0:Y:S01]  /*2e250*/  LDSM.16.MT88.4 R20, [R24+UR5+0x180] ;  /* 0x000180051814783b */ /* 0x000e220008004200 */
[----:B--2---:R-:W-:-:S15]  /*2e260*/  HMMA.16816.F32.BF16 R16, R4, R40, R16 ;  /* 0x000000280410723c */ /* 0x004fde0000041810 */
[----:B------:R-:W-:-:S08]  /*2e270*/  NOP ;  /* 0x0000000000007918 */ /* 0x000fd00000000000 */
[----:B------:R1:W-:Y:S04]  /*2e280*/  STL.64 [R1+0x670], R16 ;  /* 0x0006701001007387 */ /* 0x0003e80000100a00 */
[----:B------:R2:W-:Y:S04]  /*2e290*/  STL.64 [R1+0x678], R18 ;  /* 0x0006781201007387 */ /* 0x0005e80000100a00 */
[----:B-1----:R-:W4:Y:S04]  /*2e2a0*/  LDL.LU.64 R16, [R1+0x1b0] ;  /* 0x0001b00001107983 */ /* 0x002f280000300a00 */
[----:B--2---:R-:W4:Y:S04]  /*2e2b0*/  LDL.LU.64 R18, [R1+0x1b8] ;  /* 0x0001b80001127983 */ /* 0x004f280000300a00 */
[----:B------:R-:W2:Y:S04]  /*2e2c0*/  LDL.LU.64 R24, [R1+0x970] ;  /* 0x0009700001187983 */ /* 0x000ea80000300a00 */
[----:B------:R-:W2:Y:S04]  /*2e2d0*/  LDL.LU.64 R26, [R1+0x978] ;  /* 0x00097800011a7983 */ /* 0x000ea80000300a00 */
[----:B0-----:R-:W-:Y:S04]  /*2e2e0*/  STL.64 [R1+0x3430], R22 ;  /* 0x0034301601007387 */ /* 0x001fe80000100a00 */
[----:B------:R0:W-:Y:S04]  /*2e2f0*/  STL.64 [R1+0x3428], R20 ;  /* 0x0034281401007387 */ /* 0x0001e80000100a00 */
[----:B0-----:R-:W4:Y:S04]  /*2e300*/  LDL.LU.64 R20, [R1+0x640] ;  /* 0x0006400001147983 */ /* 0x001f280000300a00 */
[----:B------:R-:W4:Y:S01]  /*2e310*/  LDL.LU.64 R22, [R1+0x648] ;  /* 0x0006480001167983 */ /* 0x000f220000300a00 */
[C---:B------:R-:W-:Y:S06]  /*2e320*/  HMMA.16816.F32.BF16 R8, R4.reuse, R48, R8 ;  /* 0x000000300408723c */ /* 0x040fec0000041808 */
[C---:B---3--:R-:W-:Y:S06]  /*2e330*/  HMMA.16816.F32.BF16 R28, R4.reuse, R52, R28 ;  /* 0x00000034041c723c */ /* 0x048fec000004181c */
[C---:B----4-:R-:W-:Y:S06]  /*2e340*/  HMMA.16816.F32.BF16 R20, R4.reuse, R44, R20 ;  /* 0x0000002c0414723c */ /* 0x050fec0000041814 */
[----:B------:R-:W-:-:S15]  /*2e350*/  HMMA.16816.F32.BF16 R4, R4, R56, R16 ;  /* 0x000000380404723c */ /* 0x000fde0000041810 */
[----:B------:R-:W-:-:S02]  /*2e360*/  NOP ;  /* 0x0000000000007918 */ /* 0x000fc40000000000 */
[----:B------:R0:W-:Y:S04]  /*2e370*/  STL.64 [R1+0x660], R20 ;  /* 0x0006601401007387 */ /* 0x0001e80000100a00 */
[----:B------:R1:W-:Y:S04]  /*2e380*/  STL.64 [R1+0x668], R22 ;  /* 0x0006681601007387 */ /* 0x0003e80000100a00 */
[----:B0-----:R-:W3:Y:S04]  /*2e390*/  LDL.LU.64 R20, [R1+0x890] ;  /* 0x0008900001147983 */ /* 0x001ee80000300a00 */
[----:B-1----:R-:W3:Y:S04]  /*2e3a0*/  LDL.LU.64 R22, [R1+0x898] ;  /* 0x0008980001167983 */ /* 0x002ee80000300a00 */
[----:B------:R0:W-:Y:S04]  /*2e3b0*/  STL.64 [R1+0x650], R8 ;  /* 0x0006500801007387 */ /* 0x0001e80000100a00 */
[----:B------:R1:W-:Y:S04]  /*2e3c0*/  STL.64 [R1+0x658], R10 ;  /* 0x0006580a01007387 */ /* 0x0003e80000100a00 */
[----:B0-----:R-:W4:Y:S04]  /*2e3d0*/  LDL.LU.64 R8, [R1+0x560] ;  /* 0x0005600001087983 */ /* 0x001f280000300a00 */
[----:B-1----:R-:W4:Y:S04]  /*2e3e0*/  LDL.LU.64 R10, [R1+0x568] ;  /* 0x00056800010a7983 */ /* 0x002f280000300a00 */
[----:B------:R-:W-:Y:S04]  /*2e3f0*/  STL.64 [R1+0x3480], R54 ;  /* 0x0034803601007387 */ /* 0x000fe80000100a00 */
[----:B------:R-:W-:Y:S04]  /*2e400*/  STL.64 [R1+0x640], R28 ;  /* 0x0006401c01007387 */ /* 0x000fe80000100a00 */
[----:B------:R-:W-:Y:S04]  /*2e410*/  STL.64 [R1+0x648], R30 ;  /* 0x0006481e01007387 */ /* 0x000fe80000100a00 */
[----:B------:R0:W-:Y:S04]  /*2e420*/  STL.64 [R1+0x3478], R52 ;  /* 0x0034783401007387 */ /* 0x0001e80000100a00 */
[----:B0-----:R-:W2:Y:S04]  /*2e430*/  LDL.LU.64 R52, [R1+0xa60] ;  /* 0x000a600001347983 */ /* 0x001ea80000300a00 */
[----:B------:R-:W2:Y:S04]  /*2e440*/  LDL.LU.64 R54, [R1+0xa68] ;  /* 0x000a680001367983 */ /* 0x000ea80000300a00 */
[----:B------:R-:W3:Y:S04]  /*2e450*/  LDL.LU.64 R18, [R1+0x3490] ;  /* 0x0034900001127983 */ /* 0x000ee80000300a00 */
[----:B------:R-:W3:Y:S04]  /*2e460*/  LDL.LU.64 R16, [R1+0x3488] ;  /* 0x0034880001107983 */ /* 0x000ee80000300a00 */
[----:B------:R0:W-:Y:S04]  /*2e470*/  STL.64 [R1+0x2a0], R4 ;  /* 0x0002a00401007387 */ /* 0x0001e80000100a00 */
[----:B------:R1:W-:Y:S04]  /*2e480*/  STL.64 [R1+0x2a8], R6 ;  /* 0x0002a80601007387 */ /* 0x0003e80000100a00 */
[----:B0-----:R-:W3:Y:S04]  /*2e490*/  LDL.LU.64 R4, [R1+0xb60] ;  /* 0x000b600001047983 */ /* 0x001ee80000300a00 */
[----:B-1----:R-:W3:Y:S02]  /*2e4a0*/  LDL.LU.64 R6, [R1+0xb68] ;  /* 0x000b680001067983 */ /* 0x002ee40000300a00 */
[----:B---3--:R-:W-:-:S15]  /*2e4b0*/  HMMA.16816.F32.BF16 R4, R16, R32, R4 ;  /* 0x000000201004723c */ /* 0x008fde0000041804 */
[----:B------:R-:W-:-:S08]  /*2e4c0*/  NOP ;  /* 0x0000000000007918 */ /* 0x000fd00000000000 */
[----:B------:R-:W-:Y:S04]  /*2e4d0*/  STL.64 [R1+0x1e0], R4 ;  /* 0x0001e00401007387 */ /* 0x000fe80000100a00 */
[----:B------:R2:W-:Y:S02]  /*2e4e0*/  STL.64 [R1+0x1e8], R6 ;  /* 0x0001e80601007387 */ /* 0x0005e40000100a00 */
[----:B--2---:R-:W-:-:S15]  /*2e4f0*/  HMMA.16816.F32.BF16 R4, R16, R12, R52 ;  /* 0x0000000c1004723c */ /* 0x004fde0000041834 */
[----:B------:R-:W-:-:S08]  /*2e500*/  NOP ;  /* 0x0000000000007918 */ /* 0x000fd00000000000 */
[----:B------:R-:W-:Y:S04]  /*2e510*/  STL.64 [R1+0x1d0], R4 ;  /* 0x0001d00401007387 */ /* 0x000fe80000100a00 */
[----:B------:R0:W-:Y:S02]  /*2e520*/  STL.64 [R1+0x1d8], R6 ;  /* 0x0001d80601007387 */ /* 0x0001e40000100a00 */
[----:B0-----:R-:W-:Y:S02]  /*2e530*/  HMMA.16816.F32.BF16 R4, R16, R36, R24 ;  /* 0x000000241004723c */ /* 0x001fe40000041818 */
[----:B------:R-:W-:Y:S04]  /*2e540*/  STL.64 [R1+0x3450], R38 ;  /* 0x0034502601007387 */ /* 0x000fe80000100a00 */
[----:B------:R-:W-:-:S15]  /*2e550*/  STL.64 [R1+0x3448], R36 ;  /* 0x0034482401007387 */ /* 0x000fde0000100a00 */
[----:B------:R-:W-:-:S02]  /*2e560*/  NOP ;  /* 0x0000000000007918 */ /* 0x000fc40000000000 */
[----:B------:R-:W-:Y:S04]  /*2e570*/  STL.64 [R1+0x1c0], R4 ;  /* 0x0001c00401007387 */ /* 0x000fe80000100a00 */
[----:B------:R0:W-:Y:S02]  /*2e580*/  STL.64 [R1+0x1c8], R6 ;  /* 0x0001c80601007387 */ /* 0x0001e40000100a00 */
[----:B0-----:R-:W-:Y:S02]  /*2e590*/  HMMA.16816.F32.BF16 R4, R16, R40, R20 ;  /* 0x000000281004723c */ /* 0x001fe40000041814 */
[----:B------:R-:W-:Y:S04]  /*2e5a0*/  STL.64 [R1+0x3440], R42 ;  /* 0x0034402a01007387 */ /* 0x000fe80000100a00 */
[----:B------:R-:W-:-:S15]  /*2e5b0*/  STL.64 [R1+0x3438], R40 ;  /* 0x0034382801007387 */ /* 0x000fde0000100a00 */
[----:B------:R-:W-:-:S02]  /*2e5c0*/  NOP ;  /* 0x0000000000007918 */ /* 0x000fc40000000000 */
[----:B------:R-:W-:Y:S04]  /*2e5d0*/  STL.64 [R1+0x1b0], R4 ;  /* 0x0001b00401007387 */ /* 0x000fe80000100a00 */
[----:B------:R4:W-:Y:S04]  /*2e5e0*/  STL.64 [R1+0x1b8], R6 ;  /* 0x0001b80601007387 */ /* 0x0009e80000100a00 */
[----:B------:R-:W2:Y:S04]  /*2e5f0*/  LDL.LU.64 R52, [R1+0x510] ;  /* 0x0005100001347983 */ /* 0x000ea80000300a00 */
[----:B------:R-:W2:Y:S01]  /*2e600*/  LDL.LU.64 R54, [R1+0x518] ;  /* 0x0005180001367983 */ /* 0x000ea20000300a00 */
[----:B------:R-:W0:Y:S01]  /*2e610*/  S2R R30, SR_TID.X ;  /* 0x00000000001e7919 */ /* 0x000e220000002100 */
[----:B----4-:R-:W-:Y:S01]  /*2e620*/  HMMA.16816.F32.BF16 R4, R16, R44, R8 ;  /* 0x0000002c1004723c */ /* 0x010fe20000041808 */
[C---:B0-----:R-:W-:Y:S01]  /*2e630*/  LOP3.LUT R28, R30.reuse, 0x7, RZ, 0xc0, !PT ;  /* 0x000000071e1c7812 */ /* 0x041fe200078ec0ff */
[----:B------:R-:W-:-:S04]  /*2e640*/  IMAD.SHL.U32 R14, R30, 0x2, RZ ;  /* 0x000000021e0e7824 */ /* 0x000fc800078e00ff */
[----:B------:R-:W-:Y:S02]  /*2e650*/  IMAD R28, R28, 0x210, RZ ;  /* 0x000002101c1c7824 */ /* 0x000fe400078e02ff */
[----:B------:R-:W-:-:S03]  /*2e660*/  IMAD.SHL.U32 R29, R30, 0x100, RZ ;  /* 0x000001001e1d7824 */ /* 0x000fc600078e00ff */
[----:B------:R-:W-:-:S04]  /*2e670*/  LOP3.LUT R14, R28, 0x10, R14, 0x78, !PT ;  /* 0x000000101c0e7812 */ /* 0x000fc800078e780e */
[----:B------:R-:W-:-:S08]  /*2e680*/  LOP3.LUT R14, R14, 0x1000, R29, 0xf8, !PT ;  /* 0x000010000e0e7812 */ /* 0x000fd000078ef81d */
[----:B------:R-:W-:Y:S01]  /*2e690*/  STL.64 [R1+0x560], R4 ;  /* 0x0005600401007387 */ /* 0x000fe20000100a00 */
[----:B------:R-:W-:-:S03]  /*2e6a0*/  LOP3.LUT R14, R14, 0x40, RZ, 0x3c, !PT ;  /* 0x000000400e0e7812 */ /* 0x000fc600078e3cff */
[----:B------:R-:W-:Y:S04]  /*2e6b0*/  STL.64 [R1+0x568], R6 ;  /* 0x0005680601007387 */ /* 0x000fe80000100a00 */
[----:B------:R-:W3:Y:S04]  /*2e6c0*/  LDL.LU.64 R8, [R1+0x410] ;  /* 0x0004100001087983 */ /* 0x000ee80000300a00 */
[----:B------:R-:W3:Y:S04]  /*2e6d0*/  LDL.LU.64 R10, [R1+0x418] ;  /* 0x00041800010a7983 */ /* 0x000ee80000300a00 */
[----:B------:R-:W4:Y:S04]  /*2e6e0*/  LDL.LU.64 R24, [R1+0x1a0] ;  /* 0x0001a00001187983 */ /* 0x000f280000300a00 */
[----:B------:R-:W0:Y:S04]  /*2e6f0*/  LDSM.16.MT88.4 R4, [R14+UR5] ;  /* 0x000000050e04783b */ /* 0x000e280008004200 */
[----:B------:R-:W4:Y:S04]  /*2e700*/  LDL.LU.64 R26, [R1+0x1a8] ;  /* 0x0001a800011a7983 */ /* 0x000f280000300a00 */
[----:B------:R-:W-:Y:S04]  /*2e710*/  STL.64 [R1+0x3460], R46 ;  /* 0x0034602e01007387 */ /* 0x000fe80000100a00 */
[----:B------:R1:W-:Y:S04]  /*2e720*/  STL.64 [R1+0x3458], R44 ;  /* 0x0034582c01007387 */ /* 0x0003e80000100a00 */
[----:B-1----:R-:W4:Y:S04]  /*2e730*/  LDL.LU.64 R44, [R1+0xb50] ;  /* 0x000b5000012c7983 */ /* 0x002f280000300a00 */
[----:B------:R-:W4:Y:S04]  /*2e740*/  LDL.LU.64 R46, [R1+0xb58] ;  /* 0x000b5800012e7983 */ /* 0x000f280000300a00 */
        /* <DEDUP_REMOVED lines=8> */
[----:B0-----:R-:W-:Y:S04]  /*2e7d0*/  STL.64 [R1+0x3410], R6 ;  /* 0x0034100601007387 */ /* 0x001fe80000100a00 */
[----:B------:R0:W-:Y:S04]  /*2e7e0*/  STL.64 [R1+0x3408], R4 ;  /* 0x0034080401007387 */ /* 0x0001e80000100a00 */
[----:B0-----:R-:W4:Y:S04]  /*2e7f0*/  LDL.LU.64 R4, [R1+0x500] ;  /* 0x0005000001047983 */ /* 0x001f280000300a00 */
[----:B------:R-:W4:Y:S01]  /*2e800*/  LDL.LU.64 R6, [R1+0x508] ;  /* 0x0005080001067983 */ /* 0x000f220000300a00 */
        /* <DEDUP_REMOVED lines=12> */
[----:B----4-:R-:W-:Y:S03]  /*2e8d0*/  HMMA.16816.F32.BF16 R16, R16, R56, R24 ;  /* 0x000000381010723c */ /* 0x010fe60000041818 */
[----:B------:R-:W4:Y:S04]  /*2e8e0*/  LDL.LU.64 R24, [R1+0x250] ;  /* 0x0002500001187983 */ /* 0x000f280000300a00 */
[----:B------:R-:W4:-:S15]  /*2e8f0*/  LDL.LU.64 R26, [R1+0x258] ;  /* 0x00025800011a7983 */ /* 0x000f1e0000300a00 */
[----:B------:R-:W-:-:S01]  /*2e900*/  NOP ;  /* 0x0000000000007918 */ /* 0x000fc20000000000 */
[----:B------:R-:W-:Y:S04]  /*2e910*/  STL.64 [R1+0x1a0], R16 ;  /* 0x0001a01001007387 */ /* 0x000fe80000100a00 */
[----:B------:R-:W-:Y:S04]  /*2e920*/  STL.64 [R1+0x1a8], R18 ;  /* 0x0001a81201007387 */ /* 0x000fe80000100a00 */
[----:B------:R-:W0:Y:S04]  /*2e930*/  LDSM.16.MT88.4 R16, [R14+UR5+0x80] ;  /* 0x000080050e10783b */ /* 0x000e280008004200 */
[----:B0-----:R-:W-:Y:S04]  /*2e940*/  STL.64 [R1+0x33e8], R18 ;  /* 0x0033e81201007387 */ /* 0x001fe80000100a00 */
[----:B------:R0:W-:Y:S04]  /*2e950*/  STL.64 [R1+0x33e0], R16 ;  /* 0x0033e01001007387 */ /* 0x0001e80000100a00 */
[----:B0-----:R-:W2:Y:S04]  /*2e960*/  LDL.LU.64 R16, [R1+0x3e0] ;  /* 0x0003e00001107983 */ /* 0x001ea80000300a00 */
[----:B------:R-:W2:Y:S01]  /*2e970*/  LDL.LU.64 R18, [R1+0x3e8] ;  /* 0x0003e80001127983 */ /* 0x000ea20000300a00 */
[C---:B---3--:R-:W-:Y:S06]  /*2e980*/  HMMA.16816.F32.BF16 R44, R8.reuse, R32, R44 ;  /* 0x00000020082c723c */ /* 0x048fec000004182c */
[----:B------:R-:W-:-:S15]  /*2e990*/  HMMA.16816.F32.BF16 R36, R8, R12, R36 ;  /* 0x0000000c0824723c */ /* 0x000fde0000041824 */
[----:B------:R-:W-:-:S02]  /*2e9a0*/  NOP ;  /* 0x0000000000007918 */ /* 0x000fc40000000000 */
[----:B------:R-:W-:Y:S04]  /*2e9b0*/  STL.64 [R1+0x100], R44 ;  /* 0x0001002c01007387 */ /* 0x000fe80000100a00 */
[----:B------:R0:W-:Y:S04]  /*2e9c0*/  STL.64 [R1+0x108], R46 ;  /* 0x0001082e01007387 */ /* 0x0001e80000100a00 */
[----:B0-----:R-:W3:Y:S04]  /*2e9d0*/  LDL.LU.64 R46, [R1+0x3460] ;  /* 0x00346000012e7983 */ /* 0x001ee80000300a00 */
[----:B------:R-:W4:Y:S04]  /*2e9e0*/  LDL.LU.64 R44, [R1+0x3458] ;  /* 0x00345800012c7983 */ /* 0x000f280000300a00 */
[----:B------:R-:W-:Y:S04]  /*2e9f0*/  STL.64 [R1+0xf0], R36 ;  /* 0x0000f02401007387 */ /* 0x000fe80000100a00 */
[----:B------:R0:W-:Y:S04]  /*2ea00*/  STL.64 [R1+0xf8], R38 ;  /* 0x0000f82601007387 */ /* 0x0001e80000100a00 */
[----:B0-----:R-:W3:Y:S04]  /*2ea10*/  LDL.LU.64 R38, [R1+0x3450] ;  /* 0x0034500001267983 */ /* 0x001ee80000300a00 */
[----:B------:R-:W2:Y:S02]  /*2ea20*/  LDL.LU.64 R36, [R1+0x3448] ;  /* 0x0034480001247983 */ /* 0x000ea40000300a00 */
[----:B--2---:R-:W-:-:S15]  /*2ea30*/  HMMA.16816.F32.BF16 R40, R8, R36, R40 ;  /* 0x000000240828723c */ /* 0x004fde0000041828 */
[----:B------:R-:W-:-:S08]  /*2ea40*/  NOP ;  /* 0x0000000000007918 */ /* 0x000fd00000000000 */
[----:B------:R-:W-:Y:S04]  /*2ea50*/  STL.64 [R1+0xe0], R40 ;  /* 0x0000e02801007387 */ /* 0x000fe80000100a00 */
[----:B------:R0:W-:Y:S04]  /*2ea60*/  STL.64 [R1+0xe8], R42 ;  /* 0x0000e82a01007387 */ /* 0x0001e80000100a00 */
[----:B0-----:R-:W2:Y:S04]  /*2ea70*/  LDL.LU.64 R42, [R1+0x3440] ;  /* 0x00344000012a7983 */ /* 0x001ea80000300a00 */
[----:B------:R-:W3:Y:S01]  /*2ea80*/  LDL.LU.64 R40, [R1+0x3438] ;  /* 0x0034380001287983 */ /* 0x000ee20000300a00 */
[C---:B----4-:R-:W-:Y:S06]  /*2ea90*/  HMMA.16816.F32.BF16 R4, R8.reuse, R44, R4 ;  /* 0x0000002c0804723c */ /* 0x050fec0000041804 */
[C---:B------:R-:W-:Y:S06]  /*2eaa0*/  HMMA.16816.F32.BF16 R16, R8.reuse, R52, R16 ;  /* 0x000000340810723c */ /* 0x040fec0000041810 */
[----:B---3--:R-:W-:-:S15]  /*2eab0*/  HMMA.16816.F32.BF16 R20, R8, R40, R20 ;  /* 0x000000280814723c */ /* 0x008fde0000041814 */
[----:B------:R-:W-:-:S08]  /*2eac0*/  NOP ;  /* 0x0000000000007918 */ /* 0x000fd00000000000 */
[----:B------:R-:W-:Y:S04]  /*2ead0*/  STL.64 [R1+0xd0], R20 ;  /* 0x0000d01401007387 */ /* 0x000fe80000100a00 */
[----:B------:R0:W-:Y:S04]  /*2eae0*/  STL.64 [R1+0xd8], R22 ;  /* 0x0000d81601007387 */ /* 0x0001e80000100a00 */
[----:B0-----:R-:W3:Y:S04]  /*2eaf0*/  LDL.LU.64 R22, [R1+0x3430] ;  /* 0x0034300001167983 */ /* 0x001ee80000300a00 */
[----:B------:R-:W3:Y:S04]  /*2eb00*/  LDL.LU.64 R20, [R1+0x3428] ;  /* 0x0034280001147983 */ /* 0x000ee80000300a00 */
[----:B------:R-:W-:Y:S04]  /*2eb10*/  STL.64 [R1+0x450], R4 ;  /* 0x0004500401007387 */ /* 0x000fe80000100a00 */
[----:B------:R0:W-:Y:S02]  /*2eb20*/  STL.64 [R1+0x458], R6 ;  /* 0x0004580601007387 */ /* 0x0001e40000100a00 */
[----:B0-----:R-:W-:Y:S02]  /*2eb30*/  HMMA.16816.F32.BF16 R4, R8, R48, R28 ;  /* 0x000000300804723c */ /* 0x001fe4000004181c */
[----:B------:R-:W3:Y:S04]  /*2eb40*/  LDL.LU.64 R28, [R1+0xa10] ;  /* 0x000a1000011c7983 */ /* 0x000ee80000300a00 */
[----:B------:R-:W3:-:S15]  /*2eb50*/  LDL.LU.64 R30, [R1+0xa18] ;  /* 0x000a1800011e7983 */ /* 0x000ede0000300a00 */
[----:B------:R-:W-:-:S02]  /*2eb60*/  NOP ;  /* 0x0000000000007918 */ /* 0x000fc40000000000 */
[----:B------:R0:W-:Y:S04]  /*2eb70*/  STL.64 [R1+0x440], R4 ;  /* 0x0004400401007387 */ /* 0x0001e80000100a00 */
[----:B------:R1:W-:Y:S04]  /*2eb80*/  STL.64 [R1+0x448], R6 ;  /* 0x0004480601007387 */ /* 0x0003e80000100a00 */
[----:B0-----:R-:W4:Y:S04]  /*2eb90*/  LDL.LU.64 R4, [R1+0x920] ;  /* 0x0009200001047983 */ /* 0x001f280000300a00 */
[----:B-1----:R-:W4:Y:S04]  /*2eba0*/  LDL.LU.64 R6, [R1+0x928] ;  /* 0x0009280001067983 */ /* 0x002f280000300a00 */
[----:B------:R-:W-:Y:S04]  /*2ebb0*/  STL.64 [R1+0x3420], R54 ;  /* 0x0034203601007387 */ /* 0x000fe80000100a00 */
[----:B------:R0:W-:Y:S04]  /*2ebc0*/  STL.64 [R1+0x3418], R52 ;  /* 0x0034183401007387 */ /* 0x0001e80000100a00 */
[----:B------:R1:W-:Y:S04]  /*2ebd0*/  STL.64 [R1+0x430], R16 ;  /* 0x0004301001007387 */ /* 0x0003e80000100a00 */
[----:B------:R2:W-:Y:S04]  /*2ebe0*/  STL.64 [R1+0x438], R18 ;  /* 0x0004381201007387 */ /* 0x0005e80000100a00 */
[----:B0-----:R-:W4:Y:S04]  /*2ebf0*/  LDL.LU.64 R52, [R1+0xb10] ;  /* 0x000b100001347983 */ /* 0x001f280000300a00 */
[----:B------:R-:W4:Y:S01]  /*2ec00*/  LDL.LU.64 R54, [R1+0xb18] ;  /* 0x000b180001367983 */ /* 0x000f220000300a00 */
[----:B------:R-:W-:Y:S03]  /*2ec10*/  HMMA.16816.F32.BF16 R8, R8, R56, R24 ;  /* 0x000000380808723c */ /* 0x000fe60000041818 */
[----:B------:R-:W4:Y:S04]  /*2ec20*/  LDL.LU.64 R24, [R1+0x620] ;  /* 0x0006200001187983 */ /* 0x000f280000300a00 */
[----:B------:R-:W4:-:S15]  /*2ec30*/  LDL.LU.64 R26, [R1+0x628] ;  /* 0x00062800011a7983 */ /* 0x000f1e0000300a00 */
[----:B------:R-:W-:-:S01]  /*2ec40*/  NOP ;  /* 0x0000000000007918 */ /* 0x000fc20000000000 */
[----:B------:R-:W-:Y:S04]  /*2ec50*/  STL.64 [R1+0xc0], R8 ;  /* 0x0000c00801007387 */ /* 0x000fe80000100a00 */
[----:B------:R-:W-:Y:S04]  /*2ec60*/  STL.64 [R1+0xc8], R10 ;  /* 0x0000c80a01007387 */ /* 0x000fe80000100a00 */
[----:B------:R-:W0:Y:S04]  /*2ec70*/  LDSM.16.MT88.4 R8, [R14+UR5+0x100] ;  /* 0x000100050e08783b */ /* 0x000e280008004200 */
[----:B-1----:R-:W4:Y:S04]  /*2ec80*/  LDL.LU.64 R16, [R1+0x4f0] ;  /* 0x0004f00001107983 */ /* 0x002f280000300a00 */
[----:B--2---:R-:W2:Y:S04]  /*2ec90*/  LDL.LU.64 R18, [R1+0x4f8] ;  /* 0x0004f80001127983 */ /* 0x004ea80000300a00 */
[----:B0-----:R-:W-:Y:S04]  /*2eca0*/  STL.64 [R1+0x33b8], R10 ;  /* 0x0033b80a01007387 */ /* 0x001fe80000100a00 */
[----:B------:R-:W-:Y:S01]  /*2ecb0*/  STL.64 [R1+0x33b0], R8 ;  /* 0x0033b00801007387 */ /* 0x000fe20000100a00 */
[C---:B---3--:R-:W-:Y:S06]  /*2ecc0*/  HMMA.16816.F32.BF16 R28, R20.reuse, R12, R28 ;  /* 0x0000000c141c723c */ /* 0x048fec000004181c */
[----:B----4-:R-:W-:-:S15]  /*2ecd0*/  HMMA.16816.F32.BF16 R52, R20, R32, R52 ;  /* 0x000000201434723c */ /* 0x010fde0000041834 */
[----:B------:R-:W-:-:S08]  /*2ece0*/  NOP ;  /* 0x0000000000007918 */ /* 0x000fd00000000000 */
[----:B------:R0:W-:Y:S04]  /*2ecf0*/  STL.64 [R1+0x90], R52 ;  /* 0x0000903401007387 */ /* 0x0001e80000100a00 */
[----:B------:R1:W-:Y:S04]  /*2ed00*/  STL.64 [R1+0x98], R54 ;  /* 0x0000983601007387 */ /* 0x0003e80000100a00 */
[----:B------:R3:W-:Y:S04]  /*2ed10*/  STL.64 [R1+0x33f0], R12 ;  /* 0x0033f00c01007387 */ /* 0x0007e80000100a00 */
[----:B------:R-:W-:Y:S04]  /*2ed20*/  STL.64 [R1+0x80], R28 ;  /* 0x0000801c01007387 */ /* 0x000fe80000100a00 */
[----:B------:R-:W-:Y:S04]  /*2ed30*/  STL.64 [R1+0x88], R30 ;  /* 0x0000881e01007387 */ /* 0x000fe80000100a00 */
[----:B0-----:R-:W4:Y:S04]  /*2ed40*/  LDL.LU.64 R52, [R1+0x340] ;  /* 0x0003400001347983 */ /* 0x001f280000300a00 */
[----:B-1----:R-:W4:Y:S01]  /*2ed50*/  LDL.LU.64 R54, [R1+0x348] ;  /* 0x0003480001367983 */ /* 0x002f220000300a00 */
[----:B------:R-:W-:Y:S01]  /*2ed60*/  HMMA.16816.F32.BF16 R4, R20, R36, R4 ;  /* 0x000000241404723c */ /* 0x000fe20000041804 */
[----:B------:R-:W-:-:S02]  /*2ed70*/  IMAD.MOV.U32 R9, RZ, RZ, R32 ;  /* 0x000000ffff097224 */ /* 0x000fc400078e0020 */
[----:B------:R-:W-:-:S03]  /*2ed80*/  IMAD.MOV.U32 R8, RZ, RZ, R33 ;  /* 0x000000ffff087224 */ /* 0x000fc600078e0021 */
[----:B------:R-:W-:Y:S01]  /*2ed90*/  HMMA.16816.F32.BF16 R24, R20, R40, R24 ;  /* 0x000000281418723c */ /* 0x000fe20000041818 */
[----:B---3--:R-:W-:Y:S02]  /*2eda0*/  IMAD.MOV.U32 R12, RZ, RZ, R9 ;  /* 0x000000ffff0c7224 */ /* 0x008fe400078e0009 */
[----:B------:R-:W-:-:S03]  /*2edb0*/  IMAD.MOV.U32 R13, RZ, RZ, R8 ;  /* 0x000000ffff0d7224 */ /* 0x000fc600078e0008 */
[C---:B--2---:R-:W-:Y:S11]  /*2edc0*/  HMMA.16816.F32.BF16 R8, R20.reuse, R44, R16 ;  /* 0x0000002c1408723c */ /* 0x044ff60000041810 */
[----:B------:R0:W-:Y:S04]  /*2edd0*/  STL.64 [R1+0x70], R4 ;  /* 0x0000700401007387 */ /* 0x0001e80000100a00 */
[----:B------:R1:W-:Y:S04]  /*2ede0*/  STL.64 [R1+0x78], R6 ;  /* 0x0000780601007387 */ /* 0x0003e80000100a00 */
[----:B0-----:R-:W2:Y:S04]  /*2edf0*/  LDL.LU.64 R4, [R1+0x330] ;  /* 0x0003300001047983 */ /* 0x001ea80000300a00 */
[----:B-1----:R-:W2:Y:S04]  /*2ee00*/  LDL.LU.64 R6, [R1+0x338] ;  /* 0x0003380001067983 */ /* 0x002ea80000300a00 */
[----:B------:R-:W3:Y:S04]  /*2ee10*/  LDL.LU.64 R28, [R1+0x130] ;  /* 0x00013000011c7983 */ /* 0x000ee80000300a00 */
[----:B------:R-:W3:Y:S04]  /*2ee20*/  LDL.LU.64 R30, [R1+0x138] ;  /* 0x00013800011e7983 */ /* 0x000ee80000300a00 */
[----:B------:R-:W-:Y:S04]  /*2ee30*/  STL.64 [R1+0x3400], R38 ;  /* 0x0034002601007387 */ /* 0x000fe80000100a00 */
[----:B------:R0:W-:Y:S04]  /*2ee40*/  STL.64 [R1+0x33f8], R36 ;  /* 0x0033f82401007387 */ /* 0x0001e80000100a00 */
[----:B0-----:R-:W2:Y:S04]  /*2ee50*/  LDL.LU.64 R36, [R1+0xbc0] ;  /* 0x000bc00001247983 */ /* 0x001ea80000300a00 */
[----:B------:R0:W-:Y:S04]  /*2ee60*/  STL.64 [R1+0x60], R24 ;  /* 0x0000601801007387 */ /* 0x0001e80000100a00 */
[----:B------:R1:W-:Y:S04]  /*2ee70*/  STL.64 [R1+0x68], R26 ;  /* 0x0000681a01007387 */ /* 0x0003e80000100a00 */
[----:B------:R-:W2:Y:S04]  /*2ee80*/  LDL.LU.64 R38, [R1+0xbc8] ;  /* 0x000bc80001267983 */ /* 0x000ea80000300a00 */
[----:B------:R1:W-:Y:S04]  /*2ee90*/  STL.64 [R1+0x50], R8 ;  /* 0x0000500801007387 */ /* 0x0003e80000100a00 */
[----:B------:R1:W-:Y:S04]  /*2eea0*/  STL.64 [R1+0x58], R10 ;  /* 0x0000580a01007387 */ /* 0x0003e80000100a00 */
[----:B------:R-:W2:Y:S04]  /*2eeb0*/  LDL.LU.64 R32, [R1+0x9d0] ;  /* 0x0009d00001207983 */ /* 0x000ea80000300a00 */
[----:B------:R-:W2:Y:S04]  /*2eec0*/  LDL.LU.64 R34, [R1+0x9d8] ;  /* 0x0009d80001227983 */ /* 0x000ea80000300a00 */
[----:B------:R-:W2:Y:S04]  /*2eed0*/  LDL.LU.64 R16, [R1+0x900] ;  /* 0x0009000001107983 */ /* 0x000ea80000300a00 */
[----:B------:R-:W2:Y:S04]  /*2eee0*/  LDL.LU.64 R18, [R1+0x908] ;  /* 0x0009080001127983 */ /* 0x000ea80000300a00 */
[----:B0-----:R-:W2:Y:S04]  /*2eef0*/  LDL.LU.64 R24, [R1+0x4e0] ;  /* 0x0004e00001187983 */ /* 0x001ea80000300a00 */
[----:B-1----:R-:W2:Y:S04]  /*2ef00*/  LDL.LU.64 R26, [R1+0x4e8] ;  /* 0x0004e800011a7983 */ /* 0x002ea80000300a00 */
[----:B------:R-:W2:Y:S04]  /*2ef10*/  LDL.LU.64 R8, [R1+0x3d0] ;  /* 0x0003d00001087983 */ /* 0x000ea80000300a00 */
[----:B------:R-:W2:Y:S01]  /*2ef20*/  LDL.LU.64 R10, [R1+0x3d8] ;  /* 0x0003d800010a7983 */ /* 0x000ea20000300a00 */
[----:B----4-:R-:W-:-:S15]  /*2ef30*/  HMMA.16816.F32.BF16 R52, R20, R48, R52 ;  /* 0x000000301434723c */ /* 0x010fde0000041834 */
[----:B------:R-:W-:-:S08]  /*2ef40*/  NOP ;  /* 0x0000000000007918 */ /* 0x000fd00000000000 */
[----:B------:R-:W-:Y:S04]  /*2ef50*/  STL.64 [R1+0x340], R52 ;  /* 0x0003403401007387 */ /* 0x000fe80000100a00 */
[----:B------:R0:W-:Y:S04]  /*2ef60*/  STL.64 [R1+0x348], R54 ;  /* 0x0003483601007387 */ /* 0x0001e80000100a00 */
[----:B0-----:R-:W4:Y:S04]  /*2ef70*/  LDL.LU.64 R54, [R1+0x3420] ;  /* 0x0034200001367983 */ /* 0x001f280000300a00 */
[----:B------:R-:W2:Y:S01]  /*2ef80*/  LDL.LU.64 R52, [R1+0x3418] ;  /* 0x0034180001347983 */ /* 0x000ea20000300a00 */
[C---:B---3--:R-:W-:Y:S06]  /*2ef90*/  HMMA.16816.F32.BF16 R28, R20.reuse, R56, R28 ;  /* 0x00000038141c723c */ /* 0x048fec000004181c */
[----:B--2---:R-:W-:-:S15]  /*2efa0*/  HMMA.16816.F32.BF16 R4, R20, R52, R4 ;  /* 0x000000341404723c */ /* 0x004fde0000041804 */
[----:B------:R-:W-:-:S08]  /*2efb0*/  NOP ;  /* 0x0000000000007918 */ /* 0x000fd00000000000 */
[----:B------:R-:W-:Y:S04]  /*2efc0*/  STL.64 [R1+0x330], R4 ;  /* 0x0003300401007387 */ /* 0x000fe80000100a00 */
[----:B------:R0:W-:Y:S04]  /*2efd0*/  STL.64 [R1+0x338], R6 ;  /* 0x0003380601007387 */ /* 0x0001e80000100a00 */
[----:B0-----:R-:W2:Y:S04]  /*2efe0*/  LDL.LU.64 R6, [R1+0x3410] ;  /* 0x0034100001067983 */ /* 0x001ea80000300a00 */
[----:B------:R-:W2:Y:S04]  /*2eff0*/  LDL.LU.64 R4, [R1+0x3408] ;  /* 0x0034080001047983 */ /* 0x000ea80000300a00 */
[----:B------:R-:W3:Y:S04]  /*2f000*/  LDL.LU.64 R20, [R1+0xad0] ;  /* 0x000ad00001147983 */ /* 0x000ee80000300a00 */
[----:B------:R-:W3:Y:S04]  /*2f010*/  LDL.LU.64 R22, [R1+0xad8] ;  /* 0x000ad80001167983 */ /* 0x000ee80000300a00 */
[----:B------:R-:W-:Y:S04]  /*2f020*/  STL.64 [R1+0x40], R28 ;  /* 0x0000401c01007387 */ /* 0x000fe80000100a00 */
[----:B------:R-:W-:Y:S04]  /*2f030*/  STL.64 [R1+0x48], R30 ;  /* 0x0000481e01007387 */ /* 0x000fe80000100a00 */
[----:B------:R-:W0:Y:S04]  /*2f040*/  LDSM.16.MT88.4 R28, [R14+UR5+0x180] ;  /* 0x000180050e1c783b */ /* 0x000e280008004200 */
[----:B0-----:R-:W-:Y:S04]  /*2f050*/  STL.64 [R1+0x3380], R30 ;  /* 0x0033801e01007387 */ /* 0x001fe80000100a00 */
[----:B------:R0:W-:Y:S04]  /*2f060*/  STL.64 [R1+0x3378], R28 ;  /* 0x0033781c01007387 */ /* 0x0001e80000100a00 */
[----:B0-----:R-:W4:Y:S04]  /*2f070*/  LDL.LU.64 R28, [R1+0x850] ;  /* 0x00085000011c7983 */ /* 0x001f280000300a00 */
[----:B------:R-:W4:Y:S01]  /*2f080*/  LDL.LU.64 R30, [R1+0x858] ;  /* 0x00085800011e7983 */ /* 0x000f220000300a00 */
[----:B--2---:R-:W-:Y:S03]  /*2f090*/  HMMA.16816.F32.BF16 R12, R4, R12, R36 ;  /* 0x0000000c040c723c */ /* 0x004fe60000041824 */
[----:B------:R-:W2:Y:S04]  /*2f0a0*/  LDL.LU.64 R38, [R1+0x3400] ;  /* 0x0034000001267983 */ /* 0x000ea80000300a00 */
[----:B------:R-:W4:-:S15]  /*2f0b0*/  LDL.LU.64 R36, [R1+0x33f8] ;  /* 0x0033f80001247983 */ /* 0x000f1e0000300a00 */
[----:B------:R-:W-:-:S01]  /*2f0c0*/  NOP ;  /* 0x0000000000007918 */ /* 0x000fc20000000000 */
[----:B------:R0:W-:Y:S04]  /*2f0d0*/  STL.64 [R1+0x630], R12 ;  /* 0x0006300c01007387 */ /* 0x0001e80000100a00 */
[----:B------:R-:W-:Y:S04]  /*2f0e0*/  STL.64 [R1+0x638], R14 ;  /* 0x0006380e01007387 */ /* 0x000fe80000100a00 */
[----:B0-----:R-:W3:Y:S02]  /*2f0f0*/  LDL.LU.64 R12, [R1+0x33f0] ;  /* 0x0033f000010c7983 */ /* 0x001ee40000300a00 */
[----:B---3--:R-:W-:-:S15]  /*2f100*/  HMMA.16816.F32.BF16 R20, R4, R12, R20 ;  /* 0x0000000c0414723c */ /* 0x008fde0000041814 */
[----:B------:R-:W-:-:S08]  /*2f110*/  NOP ;  /* 0x0000000000007918 */ /* 0x000fd00000000000 */
[----:B------:R-:W-:Y:S04]  /*2f120*/  STL.64 [R1+0x620], R20 ;  /* 0x0006201401007387 */ /* 0x000fe80000100a00 */
[----:B------:R4:W-:Y:S02]  /*2f130*/  STL.64 [R1+0x628], R22 ;  /* 0x0006281601007387 */ /* 0x0009e40000100a00 */
[C---:B----4-:R-:W-:Y:S02]  /*2f140*/  HMMA.16816.F32.BF16 R20, R4.reuse, R36, R32 ;  /* 0x000000240414723c */ /* 0x050fe40000041820 */
[----:B------:R-:W3:Y:S04]  /*2f150*/  LDL.LU.64 R32, [R1+0x170] ;  /* 0x0001700001207983 */ /* 0x000ee80000300a00 */
[----:B------:R-:W3:Y:S01]  /*2f160*/  LDL.LU.64 R34, [R1+0x178] ;  /* 0x0001780001227983 */ /* 0x000ee20000300a00 */
[C---:B------:R-:W-:Y:S06]  /*2f170*/  HMMA.16816.F32.BF16 R16, R4.reuse, R40, R16 ;  /* 0x000000280410723c */ /* 0x040fec0000041810 */
[C---:B------:R-:W-:Y:S06]  /*2f180*/  HMMA.16816.F32.BF16 R28, R4.reuse, R44, R28 ;  /* 0x0000002c041c723c */ /* 0x040fec000004181c */
[C---:B------:R-:W-:Y:S06]  /*2f190*/  HMMA.16816.F32.BF16 R24, R4.reuse, R48, R24 ;  /* 0x000000300418723c */ /* 0x040fec0000041818 */
[C---:B------:R-:W-:Y:S01]  /*2f1a0*/  HMMA.16816.F32.BF16 R8, R4.reuse, R52, R8 ;  /* 0x000000340408723c */ /* 0x040fe20000041808 */
[----:B------:R0:W-:Y:S04]  /*2f1b0*/  STL.64 [R1+0x610], R20 ;  /* 0x0006101401007387 */ /* 0x0001e80000100a00 */
[----:B------:R1:W-:Y:S04]  /*2f1c0*/  STL.64 [R1+0x618], R22 ;  /* 0x0006181601007387 */ /* 0x0003e80000100a00 */
[----:B0-----:R-:W4:Y:S04]  /*2f1d0*/  LDL.LU.64 R20, [R1+0xb90] ;  /* 0x000b900001147983 */ /* 0x001f280000300a00 */
[----:B-1----:R-:W4:Y:S04]  /*2f1e0*/  LDL.LU.64 R22, [R1+0xb98] ;  /* 0x000b980001167983 */ /* 0x002f280000300a00 */
[----:B------:R-:W-:Y:S04]  /*2f1f0*/  STL.64 [R1+0x600], R16 ;  /* 0x0006001001007387 */ /* 0x000fe80000100a00 */
[----:B------:R0:W-:Y:S04]  /*2f200*/  STL.64 [R1+0x608], R18 ;  /* 0x0006081201007387 */ /* 0x0001e80000100a00 */
[----:B0-----:R-:W4:Y:S04]  /*2f210*/  LDL.LU.64 R18, [R1+0x33e8] ;  /* 0x0033e80001127983 */ /* 0x001f280000300a00 */
[----:B------:R-:W4:Y:S04]  /*2f220*/  LDL.LU.64 R16, [R1+0x33e0] ;  /* 0x0033e00001107983 */ /* 0x000f280000300a00 */
[----:B------:R0:W-:Y:S04]  /*2f230*/  STL.64 [R1+0x5f0], R28 ;  /* 0x0005f01c01007387 */ /* 0x0001e80000100a00 */
[----:B------:R1:W-:Y:S04]  /*2f240*/  STL.64 [R1+0x5f8], R30 ;  /* 0x0005f81e01007387 */ /* 0x0003e80000100a00 */
[----:B0-----:R-:W2:Y:S04]  /*2f250*/  LDL.LU.64 R28, [R1+0x9a0] ;  /* 0x0009a000011c7983 */ /* 0x001ea80000300a00 */
[----:B------:R0:W-:Y:S04]  /*2f260*/  STL.64 [R1+0x5e0], R24 ;  /* 0x0005e01801007387 */ /* 0x0001e80000100a00 */
[----:B------:R0:W-:Y:S04]  /*2f270*/  STL.64 [R1+0x5e8], R26 ;  /* 0x0005e81a01007387 */ /* 0x0001e80000100a00 */
[----:B-1----:R-:W2:Y:S04]  /*2f280*/  LDL.LU.64 R30, [R1+0x9a8] ;  /* 0x0009a800011e7983 */ /* 0x002ea80000300a00 */
[----:B------:R1:W-:Y:S04]  /*2f290*/  STL.64 [R1+0x5d0], R8 ;  /* 0x0005d00801007387 */ /* 0x0003e80000100a00 */
[----:B------:R1:W-:Y:S04]  /*2f2a0*/  STL.64 [R1+0x5d8], R10 ;  /* 0x0005d80a01007387 */ /* 0x0003e80000100a00 */
[----:B0-----:R-:W2:Y:S04]  /*2f2b0*/  LDL.LU.64 R24, [R1+0x8c0] ;  /* 0x0008c00001187983 */ /* 0x001ea80000300a00 */
[----:B------:R-:W2:Y:S04]  /*2f2c0*/  LDL.LU.64 R26, [R1+0x8c8] ;  /* 0x0008c800011a7983 */ /* 0x000ea80000300a00 */
[----:B-1----:R-:W2:Y:S04]  /*2f2d0*/  LDL.LU.64 R8, [R1+0x7e0] ;  /* 0x0007e00001087983 */ /* 0x002ea80000300a00 */
[----:B------:R-:W2:Y:S04]  /*2f2e0*/  LDL.LU.64 R10, [R1+0x7e8] ;  /* 0x0007e800010a7983 */ /* 0x000ea80000300a00 */
[----:B------:R-:W-:Y:S04]  /*2f2f0*/  STL.64 [R1+0x33c8], R54 ;  /* 0x0033c83601007387 */ /* 0x000fe80000100a00 */
[----:B------:R0:W-:Y:S04]  /*2f300*/  STL.64 [R1+0x33c0], R52 ;  /* 0x0033c03401007387 */ /* 0x0001e80000100a00 */
[----:B0-----:R-:W2:Y:S04]  /*2f310*/  LDL.LU.64 R52, [R1+0xaa0] ;  /* 0x000aa00001347983 */ /* 0x001ea80000300a00 */
[----:B------:R-:W2:Y:S01]  /*2f320*/  LDL.LU.64 R54, [R1+0xaa8] ;  /* 0x000aa80001367983 */ /* 0x000ea20000300a00 */
[----:B---3--:R-:W-:Y:S03]  /*2f330*/  HMMA.16816.F32.BF16 R4, R4, R56, R32 ;  /* 0x000000380404723c */ /* 0x008fe60000041820 */
[----:B------:R-:W3:Y:S04]  /*2f340*/  LDL.LU R34, [R1+0x33d8] ;  /* 0x0033d80001227983 */ /* 0x000ee80000300800 */
[----:B------:R-:W3:-:S15]  /*2f350*/  LDL.LU.64 R32, [R1+0x33d0] ;  /* 0x0033d00001207983 */ /* 0x000ede0000300a00 */
[----:B------:R-:W-:-:S01]  /*2f360*/  NOP ;  /* 0x0000000000007918 */ /* 0x000fc20000000000 */
[----:B------:R0:W-:Y:S04]  /*2f370*/  STL.64 [R1+0x290], R4 ;  /* 0x0002900401007387 */ /* 0x0001e80000100a00 */
[----:B------:R-:W-:Y:S04]  /*2f380*/  STL.64 [R1+0x298], R6 ;  /* 0x0002980601007387 */ /* 0x000fe80000100a00 */
[----:B0-----:R-:W4:Y:S02]  /*2f390*/  LDL.64 R4, [R1+0x10] ;  /* 0x0000100001047983 */ /* 0x001f240000100a00 */
[----:B----4-:R-:W-:-:S15]  /*2f3a0*/  HMMA.16816.F32.BF16 R20, R16, R4, R20 ;  /* 0x000000041014723c */ /* 0x010fde0000041814 */
[----:B------:R-:W-:-:S08]  /*2f3b0*/  NOP ;  /* 0x0000000000007918 */ /* 0x000fd00000000000 */
[----:B------:R0:W-:Y:S02]  /*2f3c0*/  STL.64 [R1+0x530], R20 ;  /* 0x0005301401007387 */ /* 0x0001e40000100a00 */
[----:B0-----:R-:W-:Y:S02]  /*2f3d0*/  IMAD.MOV.U32 R21, RZ, RZ, R4 ;  /* 0x000000ffff157224 */ /* 0x001fe400078e0004 */
[----:B------:R-:W-:Y:S02]  /*2f3e0*/  IMAD.MOV.U32 R20, RZ, RZ, R5 ;  /* 0x000000ffff147224 */ /* 0x000fe400078e0005 */
[C---:B--2---:R-:W-:Y:S01]  /*2f3f0*/  HMMA.16816.F32.BF16 R4, R16.reuse, R12, R52 ;  /* 0x0000000c1004723c */ /* 0x044fe20000041834 */
[----:B------:R-:W-:Y:S05]  /*2f400*/  STL.64 [R1+0x538], R22 ;  /* 0x0005381601007387 */ /* 0x000fea0000100a00 */
[----:B------:R0:W-:Y:S02]  /*2f410*/  STL.64 [R1+0x33a8], R12 ;  /* 0x0033a80c01007387 */ /* 0x0001e40000100a00 */
[----:B0-----:R-:W-:-:S15]  /*2f420*/  HMMA.16816.F32.BF16 R12, R16, R40, R24 ;  /* 0x00000028100c723c */ /* 0x001fde0000041818 */
        /* <DEDUP_REMOVED lines=9> */
[----:B------:R1:W-:Y:S04]  /*2f4c0*/  STL.64 [R1+0x500], R12 ;  /* 0x0005000c01007387 */ /* 0x0003e80000100a00 */
[----:B------:R4:W-:Y:S04]  /*2f4d0*/  STL.64 [R1+0x508], R14 ;  /* 0x0005080e01007387 */ /* 0x0009e80000100a00 */
[----:B------:R-:W2:Y:S01]  /*2f4e0*/  LDL.LU.64 R54, [R1+0x4d8] ;  /* 0x0004d80001367983 */ /* 0x000ea20000300a00 */
[----:B---3--:R-:W-:Y:S01]  /*2f4f0*/  IMAD.SHL.U32 R23, R34, 0x2, RZ ;  /* 0x0000000222177824 */ /* 0x008fe200078e00ff */
[----:B0-----:R-:W-:Y:S04]  /*2f500*/  HMMA.16816.F32.BF16 R4, R16, R44, R8 ;  /* 0x0000002c1004723c */ /* 0x001fe80000041808 */
[----:B------:R-:W-:-:S04]  /*2f510*/  LOP3.LUT R23, R33, 0x10, R23, 0x78, !PT ;  /* 0x0000001021177812 */ /* 0x000fc800078e7817 */
[----:B------:R-:W-:-:S04]  /*2f520*/  LOP3.LUT R23, R23, 0x1000, R32, 0xf8, !PT ;  /* 0x0000100017177812 */ /* 0x000fc800078ef820 */
[----:B------:R-:W-:-:S11]  /*2f530*/  LOP3.LUT R23, R23, 0x60, RZ, 0x3c, !PT ;  /* 0x0000006017177812 */ /* 0x000fd600078e3cff */
[----:B------:R-:W-:Y:S04]  /*2f540*/  STL.64 [R1+0x4f0], R4 ;  /* 0x0004f00401007387 */ /* 0x000fe80000100a00 */
[----:B------:R-:W-:Y:S04]  /*2f550*/  STL.64 [R1+0x4f8], R6 ;  /* 0x0004f80601007387 */ /* 0x000fe80000100a00 */
[----:B------:R-:W0:Y:S04]  /*2f560*/  LDSM.16.MT88.4 R4, [R23+UR5] ;  /* 0x000000051704783b */ /* 0x000e280008004200 */
[----:B------:R-:W3:Y:S04]  /*2f570*/  LDL.LU.64 R8, [R1+0x3c0] ;  /* 0x0003c00001087983 */ /* 0x000ee80000300a00 */
[----:B------:R-:W3:Y:S04]  /*2f580*/  LDL.LU.64 R10, [R1+0x3c8] ;  /* 0x0003c800010a7983 */ /* 0x000ee80000300a00 */
[----:B------:R-:W3:Y:S04]  /*2f590*/  LDL.LU.64 R28, [R1+0x150] ;  /* 0x00015000011c7983 */ /* 0x000ee80000300a00 */
[----:B------:R-:W3:Y:S04]  /*2f5a0*/  LDL.LU.64 R30, [R1+0x158] ;  /* 0x00015800011e7983 */ /* 0x000ee80000300a00 */
[----:B-1----:R-:W3:Y:S04]  /*2f5b0*/  LDL.LU.64 R12, [R1+0xb40] ;  /* 0x000b4000010c7983 */ /* 0x002ee80000300a00 */
[----:B----4-:R-:W4:Y:S04]  /*2f5c0*/  LDL.LU.64 R14, [R1+0xb48] ;  /* 0x000b4800010e7983 */ /* 0x010f280000300a00 */
        /* <DEDUP_REMOVED lines=20> */
[----:B0-----:R-:W4:Y:S04]  /*2f710*/  LDL.LU.64 R10, [R1+0x33b8] ;  /* 0x0033b800010a7983 */ /* 0x001f280000300a00 */
[----:B------:R-:W4:Y:S01]  /*2f720*/  LDL.LU.64 R8, [R1+0x33b0] ;  /* 0x0033b00001087983 */ /* 0x000f220000300a00 */
[----:B------:R-:W-:Y:S03]  /*2f730*/  HMMA.16816.F32.BF16 R16, R16, R56, R28 ;  /* 0x000000381010723c */ /* 0x000fe6000004181c */
[----:B--2---:R-:W-:Y:S04]  /*2f740*/  STL.64 [R1+0x3390], R54 ;  /* 0x0033903601007387 */ /* 0x004fe80000100a00 */
[----:B------:R0:W-:Y:S04]  /*2f750*/  STL.64 [R1+0x3388], R52 ;  /* 0x0033883401007387 */ /* 0x0001e80000100a00 */
[----:B0-----:R-:W2:Y:S04]  /*2f760*/  LDL.LU.64 R52, [R1+0x5a0] ;  /* 0x0005a00001347983 */ /* 0x001ea80000300a00 */
[----:B------:R-:W2:Y:S08]  /*2f770*/  LDL.LU.64 R54, [R1+0x5a8] ;  /* 0x0005a80001367983 */ /* 0x000eb00000300a00 */
[----:B------:R0:W-:Y:S02]  /*2f780*/  STL.64 [R1+0x190], R16 ;  /* 0x0001901001007387 */ /* 0x0001e40000100a00 */
[----:B0-----:R-:W-:-:S02]  /*2f790*/  IMAD.MOV.U32 R16, RZ, RZ, R21 ;  /* 0x000000ffff107224 */ /* 0x001fc400078e0015 */
[----:B------:R-:W-:Y:S01]  /*2f7a0*/  IMAD.MOV.U32 R17, RZ, RZ, R20 ;  /* 0x000000ffff117224 */ /* 0x000fe200078e0014 */
[----:B------:R-:W-:Y:S04]  /*2f7b0*/  STL.64 [R1+0x198], R18 ;  /* 0x0001981201007387 */ /* 0x000fe80000100a00 */
[----:B------:R-:W3:Y:S04]  /*2f7c0*/  LDL.LU.64 R28, [R1+0x300] ;  /* 0x00030000011c7983 */ /* 0x000ee80000300a00 */
[----:B------:R-:W3:Y:S01]  /*2f7d0*/  LDL.LU.64 R30, [R1+0x308] ;  /* 0x00030800011e7983 */ /* 0x000ee20000300a00 */
[----:B----4-:R-:W-:-:S15]  /*2f7e0*/  HMMA.16816.F32.BF16 R12, R8, R16, R12 ;  /* 0x00000010080c723c */ /* 0x010fde000004180c */
[----:B------:R-:W-:-:S08]  /*2f7f0*/  NOP ;  /* 0x0000000000007918 */ /* 0x000fd00000000000 */
[----:B------:R0:W-:Y:S04]  /*2f800*/  STL.64 [R1+0x420], R12 ;  /* 0x0004200c01007387 */ /* 0x0001e80000100a00 */
[----:B------:R-:W-:Y:S04]  /*2f810*/  STL.64 [R1+0x428], R14 ;  /* 0x0004280e01007387 */ /* 0x000fe80000100a00 */
[----:B0-----:R-:W4:Y:S02]  /*2f820*/  LDL.LU.64 R12, [R1+0x33a8] ;  /* 0x0033a800010c7983 */ /* 0x001f240000300a00 */
[----:B----4-:R-:W-:-:S15]  /*2f830*/  HMMA.16816.F32.BF16 R36, R8, R12, R36 ;  /* 0x0000000c0824723c */ /* 0x010fde0000041824 */
[----:B------:R-:W-:-:S08]  /*2f840*/  NOP ;  /* 0x0000000000007918 */ /* 0x000fd00000000000 */
[----:B------:R-:W-:Y:S04]  /*2f850*/  STL.64 [R1+0x410], R36 ;  /* 0x0004102401007387 */ /* 0x000fe80000100a00 */
[----:B------:R0:W-:Y:S04]  /*2f860*/  STL.64 [R1+0x418], R38 ;  /* 0x0004182601007387 */ /* 0x0001e80000100a00 */
[----:B0-----:R-:W4:Y:S04]  /*2f870*/  LDL.LU.64 R38, [R1+0x33a0] ;  /* 0x0033a00001267983 */ /* 0x001f280000300a00 */
[----:B------:R-:W3:Y:S01]  /*2f880*/  LDL.LU.64 R36, [R1+0x3398] ;  /* 0x0033980001247983 */ /* 0x000ee20000300a00 */
[C---:B------:R-:W-:Y:S06]  /*2f890*/  HMMA.16816.F32.BF16 R32, R8.reuse, R40, R32 ;  /* 0x000000280820723c */ /* 0x040fec0000041820 */
[C---:B--2---:R-:W-:Y:S06]  /*2f8a0*/  HMMA.16816.F32.BF16 R52, R8.reuse, R48, R52 ;  /* 0x000000300834723c */ /* 0x044fec0000041834 */
[----:B---3--:R-:W-:-:S15]  /*2f8b0*/  HMMA.16816.F32.BF16 R4, R8, R36, R4 ;  /* 0x000000240804723c */ /* 0x008fde0000041804 */
[----:B------:R-:W-:-:S08]  /*2f8c0*/  NOP ;  /* 0x0000000000007918 */ /* 0x000fd00000000000 */
[----:B------:R-:W-:Y:S04]  /*2f8d0*/  STL.64 [R1+0x400], R4 ;  /* 0x0004000401007387 */ /* 0x000fe80000100a00 */
[----:B------:R0:W-:Y:S02]  /*2f8e0*/  STL.64 [R1+0x408], R6 ;  /* 0x0004080601007387 */ /* 0x0001e40000100a00 */
[C---:B0-----:R-:W-:Y:S02]  /*2f8f0*/  HMMA.16816.F32.BF16 R4, R8.reuse, R44, R24 ;  /* 0x0000002c0804723c */ /* 0x041fe40000041818 */
[----:B------:R-:W0:Y:S04]  /*2f900*/  LDSM.16.MT88.4 R24, [R23+UR5+0x80] ;  /* 0x000080051718783b */ /* 0x000e280008004200 */
[----:B------:R1:W-:Y:S04]  /*2f910*/  STL.64 [R1+0x3f0], R32 ;  /* 0x0003f02001007387 */ /* 0x0003e80000100a00 */
[----:B------:R2:W-:Y:S04]  /*2f920*/  STL.64 [R1+0x3f8], R34 ;  /* 0x0003f82201007387 */ /* 0x0005e80000100a00 */
[----:B-1----:R-:W3:Y:S04]  /*2f930*/  LDL.LU.64 R32, [R1+0xa00] ;  /* 0x000a000001207983 */ /* 0x002ee80000300a00 */
[----:B--2---:R-:W3:Y:S05]  /*2f940*/  LDL.LU.64 R34, [R1+0xa08] ;  /* 0x000a080001227983 */ /* 0x004eea0000300a00 */
[----:B------:R1:W-:Y:S04]  /*2f950*/  STL.64 [R1+0x3e0], R4 ;  /* 0x0003e00401007387 */ /* 0x0003e80000100a00 */
[----:B------:R2:W-:Y:S04]  /*2f960*/  STL.64 [R1+0x3e8], R6 ;  /* 0x0003e80601007387 */ /* 0x0005e80000100a00 */
[----:B-1----:R-:W4:Y:S04]  /*2f970*/  LDL.LU.64 R4, [R1+0x910] ;  /* 0x0009100001047983 */ /* 0x002f280000300a00 */
[----:B--2---:R-:W4:Y:S04]  /*2f980*/  LDL.LU.64 R6, [R1+0x918] ;  /* 0x0009180001067983 */ /* 0x004f280000300a00 */
[----:B0-----:R-:W-:Y:S04]  /*2f990*/  STL.64 [R1+0x3328], R26 ;  /* 0x0033281a01007387 */ /* 0x001fe80000100a00 */
[----:B------:R0:W-:Y:S04]  /*2f9a0*/  STL.64 [R1+0x3320], R24 ;  /* 0x0033201801007387 */ /* 0x0001e80000100a00 */
[----:B0-----:R-:W2:Y:S04]  /*2f9b0*/  LDL.LU.64 R24, [R1+0xb00] ;  /* 0x000b000001187983 */ /* 0x001ea80000300a00 */
[----:B------:R-:W2:Y:S04]  /*2f9c0*/  LDL.LU.64 R26, [R1+0xb08] ;  /* 0x000b0800011a7983 */ /* 0x000ea80000300a00 */
        /* <DEDUP_REMOVED lines=8> */
[----:B0-----:R-:W2:Y:S04]  /*2fa50*/  LDL.LU.64 R30, [R1+0x3380] ;  /* 0x00338000011e7983 */ /* 0x001ea80000300a00 */
[----:B------:R-:W2:Y:S04]  /*2fa60*/  LDL.LU.64 R28, [R1+0x3378] ;  /* 0x00337800011c7983 */ /* 0x000ea80000300a00 */
[----:B---3--:R-:W-:Y:S04]  /*2fa70*/  STL.64 [R1+0x3370], R54 ;  /* 0x0033703601007387 */ /* 0x008fe80000100a00 */
[----:B------:R0:W-:Y:S04]  /*2fa80*/  STL.64 [R1+0x3368], R52 ;  /* 0x0033683401007387 */ /* 0x0001e80000100a00 */
[----:B0-----:R-:W3:Y:S04]  /*2fa90*/  LDL.LU.64 R52, [R1+0x140] ;  /* 0x0001400001347983 */ /* 0x001ee80000300a00 */
[----:B------:R-:W3:Y:S04]  /*2faa0*/  LDL.LU.64 R54, [R1+0x148] ;  /* 0x0001480001367983 */ /* 0x000ee80000300a00 */
[----:B------:R-:W-:Y:S04]  /*2fab0*/  STL.64 [R1+0x3360], R58 ;  /* 0x0033603a01007387 */ /* 0x000fe80000100a00 */
[----:B------:R-:W-:Y:S01]  /*2fac0*/  STL.64 [R1+0x3358], R56 ;  /* 0x0033583801007387 */ /* 0x000fe20000100a00 */
[----:B---3--:R-:W-:-:S15]  /*2fad0*/  HMMA.16816.F32.BF16 R8, R8, R56, R52 ;  /* 0x000000380808723c */ /* 0x008fde0000041834 */
[----:B------:R-:W-:-:S08]  /*2fae0*/  NOP ;  /* 0x0000000000007918 */ /* 0x000fd00000000000 */
[----:B------:R-:W-:Y:S04]  /*2faf0*/  STL.64 [R1+0xb0], R8 ;  /* 0x0000b00801007387 */ /* 0x000fe80000100a00 */
[----:B------:R2:W-:Y:S02]  /*2fb00*/  STL.64 [R1+0xb8], R10 ;  /* 0x0000b80a01007387 */ /* 0x0005e40000100a00 */
[C---:B--2---:R-:W-:Y:S06]  /*2fb10*/  HMMA.16816.F32.BF16 R8, R28.reuse, R16, R24 ;  /* 0x000000101c08723c */ /* 0x044fec0000041818 */
[----:B------:R-:W-:Y:S01]  /*2fb20*/  HMMA.16816.F32.BF16 R24, R28, R12, R32 ;  /* 0x0000000c1c18723c */ /* 0x000fe20000041820 */
[----:B------:R-:W2:Y:S04]  /*2fb30*/  LDL.LU.64 R16, [R1+0x800] ;  /* 0x0008000001107983 */ /* 0x000ea80000300a00 */
[----:B------:R-:W2:-:S12]  /*2fb40*/  LDL.LU.64 R18, [R1+0x808] ;  /* 0x0008080001127983 */ /* 0x000e980000300a00 */
[----:B------:R0:W-:Y:S04]  /*2fb50*/  STL.64 [R1+0x30], R8 ;  /* 0x0000300801007387 */ /* 0x0001e80000100a00 */
[----:B------:R1:W-:Y:S04]  /*2fb60*/  STL.64 [R1+0x38], R10 ;  /* 0x0000380a01007387 */ /* 0x0003e80000100a00 */
[----:B0-----:R-:W3:Y:S04]  /*2fb70*/  LDL.LU.64 R8, [R1+0x750] ;  /* 0x0007500001087983 */ /* 0x001ee80000300a00 */
[----:B-1----:R-:W3:Y:S04]  /*2fb80*/  LDL.LU.64 R10, [R1+0x758] ;  /* 0x00075800010a7983 */ /* 0x002ee80000300a00 */
[----:B------:R-:W-:Y:S04]  /*2fb90*/  STL.64 [R1+0x3340], R12 ;  /* 0x0033400c01007387 */ /* 0x000fe80000100a00 */
[----:B------:R-:W-:Y:S04]  /*2fba0*/  STL.64 [R1+0x20], R24 ;  /* 0x0000201801007387 */ /* 0x000fe80000100a00 */
[----:B------:R-:W-:Y:S04]  /*2fbb0*/  STL.64 [R1+0x28], R26 ;  /* 0x0000281a01007387 */ /* 0x000fe80000100a00 */
[----:B------:R-:W4:Y:S04]  /*2fbc0*/  LDL.LU.64 R52, [R1+0x2f0] ;  /* 0x0002f00001347983 */ /* 0x000f280000300a00 */
[----:B------:R-:W4:Y:S01]  /*2fbd0*/  LDL.LU.64 R54, [R1+0x2f8] ;  /* 0x0002f80001367983 */ /* 0x000f220000300a00 */
[C---:B------:R-:W-:Y:S03]  /*2fbe0*/  HMMA.16816.F32.BF16 R32, R28.reuse, R36, R4 ;  /* 0x000000241c20723c */ /* 0x040fe60000041804 */
[----:B------:R-:W4:Y:S04]  /*2fbf0*/  LDL.LU.64 R56, [R1+0x180] ;  /* 0x0001800001387983 */ /* 0x000f280000300a00 */
[----:B------:R-:W4:Y:S04]  /*2fc00*/  LDL.LU.64 R58, [R1+0x188] ;  /* 0x00018800013a7983 */ /* 0x000f280000300a00 */
[----:B------:R-:W4:Y:S04]  /*2fc10*/  LDL.LU.64 R4, [R1+0x120] ;  /* 0x0001200001047983 */ /* 0x000f280000300a00 */
[----:B------:R-:W4:Y:S04]  /*2fc20*/  LDL.LU.64 R6, [R1+0x128] ;  /* 0x0001280001067983 */ /* 0x000f280000300a00 */
[----:B------:R-:W-:Y:S04]  /*2fc30*/  STL.64 [R1+0x3338], R38 ;  /* 0x0033382601007387 */ /* 0x000fe80000100a00 */
[----:B------:R-:W-:Y:S04]  /*2fc40*/  STL.64 [R1+0x3330], R36 ;  /* 0x0033302401007387 */ /* 0x000fe80000100a00 */
[----:B------:R-:W-:Y:S04]  /*2fc50*/  STL.64 [R1+0x2f50], R34 ;  /* 0x002f502201007387 */ /* 0x000fe80000100a00 */
[----:B------:R0:W-:Y:S04]  /*2fc60*/  STL.64 [R1+0x2f48], R32 ;  /* 0x002f482001007387 */ /* 0x0001e80000100a00 */
[----:B0-----:R-:W4:Y:S04]  /*2fc70*/  LDL.LU.64 R32, [R1+0x10] ;  /* 0x0000100001207983 */ /* 0x001f280000300a00 */
[----:B------:R-:W4:Y:S04]  /*2fc80*/  LDL.64 R34, [R1+0x18] ;  /* 0x0000180001227983 */ /* 0x000f280000100a00 */
[----:B------:R-:W4:Y:S01]  /*2fc90*/  LDL.LU.64 R12, [R1+0xbb0] ;  /* 0x000bb000010c7983 */ /* 0x000f220000300a00 */
[C---:B--2---:R-:W-:Y:S06]  /*2fca0*/  HMMA.16816.F32.BF16 R16, R28.reuse, R40, R16 ;  /* 0x000000281c10723c */ /* 0x044fec0000041810 */
[C---:B---3--:R-:W-:Y:S06]  /*2fcb0*/  HMMA.16816.F32.BF16 R8, R28.reuse, R44, R8 ;  /* 0x0000002c1c08723c */ /* 0x048fec0000041808 */
[C---:B----4-:R-:W-:Y:S11]  /*2fcc0*/  HMMA.16816.F32.BF16 R52, R28.reuse, R48, R52 ;  /* 0x000000301c34723c */ /* 0x050ff60000041834 */
[----:B------:R-:W-:Y:S04]  /*2fcd0*/  STL.64 [R1+0x320], R16 ;  /* 0x0003201001007387 */ /* 0x000fe80000100a00 */
[----:B------:R-:W-:Y:S04]  /*2fce0*/  STL.64 [R1+0x328], R18 ;  /* 0x0003281201007387 */ /* 0x000fe80000100a00 */
[----:B------:R-:W2:Y:S04]  /*2fcf0*/  LDL.LU.64 R14, [R1+0xbb8] ;  /* 0x000bb800010e7983 */ /* 0x000ea80000300a00 */
[----:B------:R-:W-:Y:S04]  /*2fd00*/  LDSM.16.MT88.4 R16, [R23+UR5+0x100] ;  /* 0x000100051710783b */ /* 0x000fe80008004200 */
[----:B------:R-:W0:Y:S04]  /*2fd10*/  LDSM.16.MT88.4 R20, [R23+UR5+0x180] ;  /* 0x000180051714783b */ /* 0x000e280008004200 */
[----:B------:R1:W-:Y:S04]  /*2fd20*/  STL.64 [R1+0x310], R8 ;  /* 0x0003100801007387 */ /* 0x0003e80000100a00 */
[----:B------:R3:W-:Y:S04]  /*2fd30*/  STL.64 [R1+0x318], R10 ;  /* 0x0003180a01007387 */ /* 0x0007e80000100a00 */
[----:B------:R-:W4:Y:S04]  /*2fd40*/  LDL.LU.64 R36, [R1+0xac0] ;  /* 0x000ac00001247983 */ /* 0x000f280000300a00 */
[----:B------:R-:W4:Y:S04]  /*2fd50*/  LDL.LU.64 R38, [R1+0xac8] ;  /* 0x000ac80001267983 */ /* 0x000f280000300a00 */
[----:B------:R-:W4:Y:S04]  /*2fd60*/  LDL.LU.64 R24, [R1+0x8e0] ;  /* 0x0008e00001187983 */ /* 0x000f280000300a00 */
[----:B------:R-:W4:Y:S04]  /*2fd70*/  LDL.LU.64 R26, [R1+0x8e8] ;  /* 0x0008e800011a7983 */ /* 0x000f280000300a00 */
[----:B-1----:R-:W4:Y:S04]  /*2fd80*/  LDL.LU.64 R8, [R1+0x740] ;  /* 0x0007400001087983 */ /* 0x002f280000300a00 */
[----:B---3--:R-:W3:Y:S04]  /*2fd90*/  LDL.LU.64 R10, [R1+0x748] ;  /* 0x00074800010a7983 */ /* 0x008ee80000300a00 */
[----:B------:R-:W-:Y:S04]  /*2fda0*/  STL.64 [R1+0x300], R52 ;  /* 0x0003003401007387 */ /* 0x000fe80000100a00 */
[----:B------:R1:W-:Y:S04]  /*2fdb0*/  STL.64 [R1+0x308], R54 ;  /* 0x0003083601007387 */ /* 0x0003e80000100a00 */
[----:B-1----:R-:W3:Y:S04]  /*2fdc0*/  LDL.LU.64 R54, [R1+0x3370] ;  /* 0x0033700001367983 */ /* 0x002ee80000300a00 */
[----:B------:R-:W2:Y:S02]  /*2fdd0*/  LDL.LU.64 R52, [R1+0x3368] ;  /* 0x0033680001347983 */ /* 0x000ea40000300a00 */
[----:B--2---:R-:W-:-:S15]  /*2fde0*/  HMMA.16816.F32.BF16 R56, R28, R52, R56 ;  /* 0x000000341c38723c */ /* 0x004fde0000041838 */
[----:B------:R-:W-:-:S08]  /*2fdf0*/  NOP ;  /* 0x0000000000007918 */ /* 0x000fd00000000000 */
[----:B------:R-:W-:Y:S04]  /*2fe00*/  STL.64 [R1+0x2f0], R56 ;  /* 0x0002f03801007387 */ /* 0x000fe80000100a00 */
[----:B------:R1:W-:Y:S04]  /*2fe10*/  STL.64 [R1+0x2f8], R58 ;  /* 0x0002f83a01007387 */ /* 0x0003e80000100a00 */
[----:B-1----:R-:W2:Y:S04]  /*2fe20*/  LDL.LU.64 R58, [R1+0x3360] ;  /* 0x00336000013a7983 */ /* 0x002ea80000300a00 */
[----:B------:R-:W4:Y:S02]  /*2fe30*/  LDL.LU.64 R56, [R1+0x3358] ;  /* 0x0033580001387983 */ /* 0x000f240000300a00 */
[----:B----4-:R-:W-:Y:S02]  /*2fe40*/  HMMA.16816.F32.BF16 R28, R28, R56, R4 ;  /* 0x000000381c1c723c */ /* 0x010fe40000041804 */
[----:B------:R-:W4:Y:S04]  /*2fe50*/  LDL.LU.64 R6, [R1+0x3350] ;  /* 0x0033500001067983 */ /* 0x000f280000300a00 */
[----:B------:R-:W4:-:S15]  /*2fe60*/  LDL.LU.64 R4, [R1+0x3348] ;  /* 0x0033480001047983 */ /* 0x000f1e0000300a00 */
[----:B------:R-:W-:-:S02]  /*2fe70*/  NOP ;  /* 0x0000000000007918 */ /* 0x000fc40000000000 */
[----:B------:R-:W-:Y:S04]  /*2fe80*/  STL.64 [R1+0x2f10], R30 ;  /* 0x002f101e01007387 */ /* 0x000fe80000100a00 */
[----:B------:R1:W-:Y:S04]  /*2fe90*/  STL.64 [R1+0x2f08], R28 ;  /* 0x002f081c01007387 */ /* 0x0003e80000100a00 */
[----:B-1----:R-:W2:Y:S04]  /*2fea0*/  LDL.LU.64 R28, [R1+0x770] ;  /* 0x00077000011c7983 */ /* 0x002ea80000300a00 */
[----:B------:R-:W2:Y:S04]  /*2feb0*/  LDL.LU.64 R30, [R1+0x778] ;  /* 0x00077800011e7983 */ /* 0x000ea80000300a00 */
[----:B0-----:R-:W-:Y:S04]  /*2fec0*/  STL.64 [R1+0x32c8], R22 ;  /* 0x0032c81601007387 */ /* 0x001fe80000100a00 */
[----:B------:R0:W-:Y:S04]  /*2fed0*/  STL.64 [R1+0x32c0], R20 ;  /* 0x0032c01401007387 */ /* 0x0001e80000100a00 */
[----:B0-----:R-:W2:Y:S04]  /*2fee0*/  LDL.LU.64 R20, [R1+0x9c0] ;  /* 0x0009c00001147983 */ /* 0x001ea80000300a00 */
[----:B------:R-:W2:Y:S01]  /*2fef0*/  LDL.LU.64 R22, [R1+0x9c8] ;  /* 0x0009c80001167983 */ /* 0x000ea20000300a00 */
        /* <DEDUP_REMOVED lines=15> */
[----:B------:R0:W-:Y:S02]  /*2fff0*/  STL.64 [R1+0x268], R22 ;  /* 0x0002681601007387 */ /* 0x0001e40000100a00 */
[----:B0-----:R-:W-:Y:S02]  /*30000*/  HMMA.16816.F32.BF16 R20, R4, R40, R24 ;  /* 0x000000280414723c */ /* 0x001fe40000041818 */
[----:B------:R-:W2:Y:S04]  /*30010*/  LDL.LU.64 R24, [R1+0x590] ;  /* 0x0005900001187983 */ /* 0x000ea80000300a00 */
[----:B------:R-:W2:-:S15]  /*30020*/  LDL.LU.64 R26, [R1+0x598] ;  /* 0x00059800011a7983 */ /* 0x000e9e0000300a00 */
[----:B------:R-:W-:-:S02]  /*30030*/  NOP ;  /* 0x0000000000007918 */ /* 0x000fc40000000000 */
[----:B------:R-:W-:Y:S04]  /*30040*/  STL.64 [R1+0x5c0], R20 ;  /* 0x0005c01401007387 */ /* 0x000fe80000100a00 */
[----:B------:R0:W-:Y:S02]  /*30050*/  STL.64 [R1+0x5c8], R22 ;  /* 0x0005c81601007387 */ /* 0x0001e40000100a00 */
[----:B0-----:R-:W-:Y:S07]  /*30060*/  HMMA.16816.F32.BF16 R20, R4, R44, R28 ;  /* 0x0000002c0414723c */ /* 0x001fee000004181c */
[----:B------:R-:W-:-:S02]  /*30070*/  IMAD.MOV.U32 R28, RZ, RZ, R11 ;  /* 0x000000ffff1c7224 */ /* 0x000fc400078e000b */
[----:B------:R-:W-:Y:S02]  /*30080*/  IMAD.MOV.U32 R29, RZ, RZ, R10 ;  /* 0x000000ffff1d7224 */ /* 0x000fe400078e000a */
[----:B------:R-:W-:Y:S02]  /*30090*/  IMAD.MOV.U32 R31, RZ, RZ, R8 ;  /* 0x000000ffff1f7224 */ /* 0x000fe400078e0008 */
[----:B------:R-:W-:-:S10]  /*300a0*/  IMAD.MOV.U32 R30, RZ, RZ, R9 ;  /* 0x000000ffff1e7224 */ /* 0x000fd400078e0009 */
[----:B------:R0:W-:Y:S04]  /*300b0*/  STL.64 [R1+0x5b0], R20 ;  /* 0x0005b01401007387 */ /* 0x0001e80000100a00 */
[----:B------:R1:W-:Y:S04]  /*300c0*/  STL.64 [R1+0x5b8], R22 ;  /* 0x0005b81601007387 */ /* 0x0003e80000100a00 */
[----:B0-----:R-:W3:Y:S04]  /*300d0*/  LDL.LU.64 R20, [R1+0xa80] ;  /* 0x000a800001147983 */ /* 0x001ee80000300a00 */
[----:B-1----:R-:W3:Y:S04]  /*300e0*/  LDL.LU.64 R22, [R1+0xa88] ;  /* 0x000a880001167983 */ /* 0x002ee80000300a00 */
[----:B------:R-:W4:Y:S04]  /*300f0*/  LDL.LU.64 R8, [R1+0x990] ;  /* 0x0009900001087983 */ /* 0x000f280000300a00 */
[----:B------:R-:W4:Y:S04]  /*30100*/  LDL.LU.64 R10, [R1+0x998] ;  /* 0x00099800010a7983 */ /* 0x000f280000300a00 */
[----:B------:R-:W-:Y:S04]  /*30110*/  STL [R1+0x2f34], R28 ;  /* 0x002f341c01007387 */ /* 0x000fe80000100800 */
[----:B------:R0:W-:Y:S04]  /*30120*/  STL [R1+0x2f30], R29 ;  /* 0x002f301d01007387 */ /* 0x0001e80000100800 */
[----:B------:R-:W-:Y:S04]  /*30130*/  STL [R1+0x2f2c], R30 ;  /* 0x002f2c1e01007387 */ /* 0x000fe80000100800 */
[----:B------:R1:W-:Y:S04]  /*30140*/  STL [R1+0x2f28], R31 ;  /* 0x002f281f01007387 */ /* 0x0003e80000100800 */
[----:B0-----:R-:W3:Y:S04]  /*30150*/  LDL.LU.64 R28, [R1+0x160] ;  /* 0x00016000011c7983 */ /* 0x001ee80000300a00 */
[----:B-1----:R-:W3:Y:S01]  /*30160*/  LDL.LU.64 R30, [R1+0x168] ;  /* 0x00016800011e7983 */ /* 0x002ee20000300a00 */
[----:B--2---:R-:W-:-:S15]  /*30170*/  HMMA.16816.F32.BF16 R24, R4, R52, R24 ;  /* 0x000000340418723c */ /* 0x004fde0000041818 */
[----:B------:R-:W-:-:S08]  /*30180*/  NOP ;  /* 0x0000000000007918 */ /* 0x000fd00000000000 */
[----:B------:R-:W-:Y:S04]  /*30190*/  STL.64 [R1+0x590], R24 ;  /* 0x0005901801007387 */ /* 0x000fe80000100a00 */
[----:B------:R0:W-:Y:S04]  /*301a0*/  STL.64 [R1+0x598], R26 ;  /* 0x0005981a01007387 */ /* 0x0001e80000100a00 */
[----:B0-----:R-:W2:Y:S04]  /*301b0*/  LDL.LU.64 R26, [R1+0x3328] ;  /* 0x00332800011a7983 */ /* 0x001ea80000300a00 */
[----:B------:R-:W2:Y:S01]  /*301c0*/  LDL.LU.64 R24, [R1+0x3320] ;  /* 0x0033200001187983 */ /* 0x000ea20000300a00 */
[----:B---3--:R-:W-:-:S15]  /*301d0*/  HMMA.16816.F32.BF16 R4, R4, R56, R28 ;  /* 0x000000380404723c */ /* 0x008fde000004181c */
[----:B------:R-:W-:-:S09]  /*301e0*/  NOP ;  /* 0x0000000000007918 */ /* 0x000fd20000000000 */
[----:B------:R-:W-:Y:S02]  /*301f0*/  IMAD.MOV.U32 R28, RZ, RZ, R4 ;  /* 0x000000ffff1c7224 */ /* 0x000fe400078e0004 */
[----:B------:R-:W-:Y:S02]  /*30200*/  IMAD.MOV.U32 R29, RZ, RZ, R5 ;  /* 0x000000ffff1d7224 */ /* 0x000fe400078e0005 */
[----:B------:R-:W-:Y:S02]  /*30210*/  IMAD.MOV.U32 R30, RZ, RZ, R6 ;  /* 0x000000ffff1e7224 */ /* 0x000fe400078e0006 */
[----:B------:R-:W-:Y:S01]  /*30220*/  IMAD.MOV.U32 R31, RZ, RZ, R7 ;  /* 0x000000ffff1f7224 */ /* 0x000fe200078e0007 */
[----:B------:R-:W-:Y:S04]  /*30230*/  STL [R1+0x2f44], R28 ;  /* 0x002f441c01007387 */ /* 0x000fe80000100800 */
[----:B------:R0:W-:Y:S04]  /*30240*/  STL [R1+0x2f40], R29 ;  /* 0x002f401d01007387 */ /* 0x0001e80000100800 */
[----:B------:R-:W-:Y:S04]  /*30250*/  STL [R1+0x2f3c], R30 ;  /* 0x002f3c1e01007387 */ /* 0x000fe80000100800 */
[----:B------:R1:W-:Y:S04]  /*30260*/  STL [R1+0x2f38], R31 ;  /* 0x002f381f01007387 */ /* 0x0003e80000100800 */
[----:B------:R-:W3:Y:S04]  /*30270*/  LDSM.16.MT88.4 R4, [R61+UR5+0x2000] ;  /* 0x002000053d04783b */ /* 0x000ee80008004200 */
[----:B0-----:R-:W4:Y:S04]  /*30280*/  LDL.LU.64 R28, [R1+0xb80] ;  /* 0x000b8000011c7983 */ /* 0x001f280000300a00 */
[----:B-1----:R-:W4:Y:S04]  /*30290*/  LDL.LU.64 R30, [R1+0xb88] ;  /* 0x000b8800011e7983 */ /* 0x002f280000300a00 */
[----:B---3--:R-:W-:Y:S04]  /*302a0*/  STL.64 [R1+0x32b8], R6 ;  /* 0x0032b80601007387 */ /* 0x008fe80000100a00 */
[----:B------:R4:W-:Y:S01]  /*302b0*/  STL.64 [R1+0x32b0], R4 ;  /* 0x0032b00401007387 */ /* 0x0009e20000100a00 */
[C---:B--2---:R-:W-:Y:S06]  /*302c0*/  HMMA.16816.F32.BF16 R12, R24.reuse, R12, R20 ;  /* 0x0000000c180c723c */ /* 0x044fec0000041814 */
[C---:B----4-:R-:W-:Y:S06]  /*302d0*/  HMMA.16816.F32.BF16 R4, R24.reuse, R36, R8 ;  /* 0x000000241804723c */ /* 0x050fec0000041808 */
[----:B------:R-:W-:-:S15]  /*302e0*/  HMMA.16816.F32.BF16 R28, R24, R32, R28 ;  /* 0x00000020181c723c */ /* 0x000fde000004181c */
[----:B------:R-:W-:-:S08]  /*302f0*/  NOP ;  /* 0x0000000000007918 */ /* 0x000fd00000000000 */
[----:B------:R-:W-:Y:S04]  /*30300*/  STL.64 [R1+0x180], R28 ;  /* 0x0001801c01007387 */ /* 0x000fe80000100a00 */
[----:B------:R-:W-:Y:S04]  /*30310*/  STL.64 [R1+0x188], R30 ;  /* 0x0001881e01007387 */ /* 0x000fe80000100a00 */
[----:B------:R0:W-:Y:S04]  /*30320*/  STL.64 [R1+0x170], R12 ;  /* 0x0001700c01007387 */ /* 0x0001e80000100a00 */
[----:B------:R1:W-:Y:S04]  /*30330*/  STL.64 [R1+0x178], R14 ;  /* 0x0001780e01007387 */ /* 0x0003e80000100a00 */
[----:B------:R-:W2:Y:S04]  /*30340*/  LDL.LU.64 R20, [R1+0x760] ;  /* 0x0007600001147983 */ /* 0x000ea80000300a00 */
[----:B------:R-:W2:Y:S04]  /*30350*/  LDL.LU.64 R22, [R1+0x768] ;  /* 0x0007680001167983 */ /* 0x000ea80000300a00 */
[----:B0-----:R-:W3:Y:S04]  /*30360*/  LDL.LU.64 R12, [R1+0x730] ;  /* 0x00073000010c7983 */ /* 0x001ee80000300a00 */
[----:B-1----:R-:W3:Y:S04]  /*30370*/  LDL.LU.64 R14, [R1+0x738] ;  /* 0x00073800010e7983 */ /* 0x002ee80000300a00 */
[----:B------:R-:W4:Y:S01]  /*30380*/  LDL.LU.64 R8, [R1+0x700] ;  /* 0x0007000001087983 */ /* 0x000f220000300a00 */
[----:B------:R-:W-:-:S02]  /*30390*/  IMAD.MOV.U32 R28, RZ, RZ, R4 ;  /* 0x000000ffff1c7224 */ /* 0x000fc400078e0004 */
[----:B------:R-:W-:Y:S01]  /*303a0*/  IMAD.MOV.U32 R29, RZ, RZ, R5 ;  /* 0x000000ffff1d7224 */ /* 0x000fe200078e0005 */
[----:B------:R-:W4:Y:S01]  /*303b0*/  LDL.LU.64 R10, [R1+0x708] ;  /* 0x00070800010a7983 */ /* 0x000f220000300a00 */
[----:B------:R-:W-:Y:S02]  /*303c0*/  IMAD.MOV.U32 R30, RZ, RZ, R6 ;  /* 0x000000ffff1e7224 */ /* 0x000fe400078e0006 */
[----:B------:R-:W-:Y:S01]  /*303d0*/  IMAD.MOV.U32 R31, RZ, RZ, R7 ;  /* 0x000000ffff1f7224 */ /* 0x000fe200078e0007 */
[----:B------:R-:W4:Y:S04]  /*303e0*/  LDL.LU.64 R4, [R1+0x6f0] ;  /* 0x0006f00001047983 */ /* 0x000f280000300a00 */
[----:B------:R-:W4:Y:S04]  /*303f0*/  LDL.LU.64 R6, [R1+0x6f8] ;  /* 0x0006f80001067983 */ /* 0x000f280000300a00 */
[----:B------:R-:W-:Y:S04]  /*30400*/  STL.64 [R1+0x3318], R38 ;  /* 0x0033182601007387 */ /* 0x000fe80000100a00 */
[----:B------:R0:W-:Y:S04]  /*30410*/  STL.64 [R1+0x3310], R36 ;  /* 0x0033102401007387 */ /* 0x0001e80000100a00 */
[----:B0-----:R-:W4:Y:S04]  /*30420*/  LDL.LU.64 R36, [R1+0x8b0] ;  /* 0x0008b00001247983 */ /* 0x001f280000300a00 */
[----:B------:R-:W4:Y:S04]  /*30430*/  LDL.LU.64 R38, [R1+0x8b8] ;  /* 0x0008b80001267983 */ /* 0x000f280000300a00 */
[----:B------:R-:W-:Y:S04]  /*30440*/  STL.64 [R1+0x2f60], R30 ;  /* 0x002f601e01007387 */ /* 0x000fe80000100a00 */
[----:B------:R0:W-:Y:S04]  /*30450*/  STL.64 [R1+0x2f58], R28 ;  /* 0x002f581c01007387 */ /* 0x0001e80000100a00 */
[----:B------:R-:W-:Y:S04]  /*30460*/  STL.64 [R1+0x3308], R42 ;  /* 0x0033082a01007387 */ /* 0x000fe80000100a00 */
[----:B------:R1:W-:Y:S01]  /*30470*/  STL.64 [R1+0x3300], R40 ;  /* 0x0033002801007387 */ /* 0x0003e20000100a00 */
[C---:B--2---:R-:W-:Y:S06]  /*30480*/  HMMA.16816.F32.BF16 R20, R24.reuse, R44, R20 ;  /* 0x0000002c1814723c */ /* 0x044fec0000041814 */
[C---:B---3--:R-:W-:Y:S06]  /*30490*/  HMMA.16816.F32.BF16 R12, R24.reuse, R48, R12 ;  /* 0x00000030180c723c */ /* 0x048fec000004180c */
[C---:B----4-:R-:W-:Y:S06]  /*304a0*/  HMMA.16816.F32.BF16 R8, R24.reuse, R52, R8 ;  /* 0x000000341808723c */ /* 0x050fec0000041808 */
[----:B0-----:R-:W-:-:S15]  /*304b0*/  HMMA.16816.F32.BF16 R28, R24, R40, R36 ;  /* 0x00000028181c723c */ /* 0x001fde0000041824 */
[----:B------:R-:W-:-:S08]  /*304c0*/  NOP ;  /* 0x0000000000007918 */ /* 0x000fd00000000000 */
[----:B------:R-:W-:Y:S04]  /*304d0*/  STL.64 [R1+0x150], R28 ;  /* 0x0001501c01007387 */ /* 0x000fe80000100a00 */
[----:B------:R-:W-:Y:S04]  /*304e0*/  STL.64 [R1+0x158], R30 ;  /* 0x0001581e01007387 */ /* 0x000fe80000100a00 */
[----:B------:R-:W-:Y:S04]  /*304f0*/  STL.64 [R1+0x32f8], R46 ;  /* 0x0032f82e01007387 */ /* 0x000fe80000100a00 */
[----:B------:R0:W-:Y:S04]  /*30500*/  STL.64 [R1+0x32f0], R44 ;  /* 0x0032f02c01007387 */ /* 0x0001e80000100a00 */
        /* <DEDUP_REMOVED lines=10> */
[----:B------:R-:W4:Y:S04]  /*305b0*/  LDL.LU.64 R36, [R1+0xb30] ;  /* 0x000b300001247983 */ /* 0x000f280000300a00 */
[----:B------:R-:W4:Y:S04]  /*305c0*/  LDL.LU.64 R38, [R1+0xb38] ;  /* 0x000b380001267983 */ /* 0x000f280000300a00 */
[----:B------:R-:W3:Y:S01]  /*305d0*/  LDSM.16.MT88.4 R8, [R61+UR5+0x2080] ;  /* 0x002080053d08783b */ /* 0x000ee20008004200 */
[----:B------:R-:W-:Y:S03]  /*305e0*/  HMMA.16816.F32.BF16 R24, R24, R56, R4 ;  /* 0x000000381818723c */ /* 0x000fe60000041804 */
[----:B-1----:R-:W4:Y:S04]  /*305f0*/  LDL.LU.64 R40, [R1+0x940] ;  /* 0x0009400001287983 */ /* 0x002f280000300a00 */
[----:B------:R-:W4:Y:S04]  /*30600*/  LDL.LU.64 R42, [R1+0x948] ;  /* 0x00094800012a7983 */ /* 0x000f280000300a00 */
[----:B0-----:R-:W4:Y:S04]  /*30610*/  LDL.LU.64 R44, [R1+0x810] ;  /* 0x00081000012c7983 */ /* 0x001f280000300a00 */
[----:B------:R-:W4:Y:S04]  /*30620*/  LDL.LU.64 R46, [R1+0x818] ;  /* 0x00081800012e7983 */ /* 0x000f280000300a00 */
[----:B--2---:R-:W2:Y:S04]  /*30630*/  LDL.LU.64 R48, [R1+0x790] ;  /* 0x0007900001307983 */ /* 0x004ea80000300a00 */
[----:B------:R-:W2:Y:S04]  /*30640*/  LDL.LU.64 R50, [R1+0x798] ;  /* 0x0007980001327983 */ /* 0x000ea80000300a00 */
[----:B---3--:R-:W3:Y:S04]  /*30650*/  LDL.LU.64 R52, [R1+0x720] ;  /* 0x0007200001347983 */ /* 0x008ee80000300a00 */
[----:B------:R-:W3:Y:S04]  /*30660*/  LDL.LU.64 R54, [R1+0x728] ;  /* 0x0007280001367983 */ /* 0x000ee80000300a00 */
        /* <DEDUP_REMOVED lines=8> */
[----:B------:R-:W-:Y:S04]  /*306f0*/  STL.64 [R1+0x2e50], R26 ;  /* 0x002e501a01007387 */ /* 0x000fe80000100a00 */
[----:B------:R0:W-:Y:S04]  /*30700*/  STL.64 [R1+0x2e48], R24 ;  /* 0x002e481801007387 */ /* 0x0001e80000100a00 */
[----:B0-----:R-:W2:Y:S04]  /*30710*/  LDL.LU.64 R24, [R1] ;  /* 0x0000000001187983 */ /* 0x001ea80000300a00 */
[----:B------:R-:W3:Y:S04]  /*30720*/  LDL.64 R26, [R1+0x8] ;  /* 0x00000800011a7983 */ /* 0x000ee80000100a00 */
[----:B------:R-:W-:Y:S04]  /*30730*/  STL.64 [R1+0x3248], R10 ;  /* 0x0032480a01007387 */ /* 0x000fe80000100a00 */
[----:B------:R0:W-:Y:S04]  /*30740*/  STL.64 [R1+0x3240], R8 ;  /* 0x0032400801007387 */ /* 0x0001e80000100a00 */
[----:B0-----:R-:W2:Y:S04]  /*30750*/  LDL.LU.64 R8, [R1+0xa30] ;  /* 0x000a300001087983 */ /* 0x001ea80000300a00 */
[----:B------:R-:W2:Y:S01]  /*30760*/  LDL.LU.64 R10, [R1+0xa38] ;  /* 0x000a3800010a7983 */ /* 0x000ea20000300a00 */
[----:B----4-:R-:W-:-:S15]  /*30770*/  HMMA.16816.F32.BF16 R36, R16, R32, R36 ;  /* 0x000000201024723c */ /* 0x010fde0000041824 */
[----:B------:R-:W-:-:S08]  /*30780*/  NOP ;  /* 0x0000000000007918 */ /* 0x000fd00000000000 */
[----:B------:R-:W-:Y:S04]  /*30790*/  STL.64 [R1+0x700], R36 ;  /* 0x0007002401007387 */ /* 0x000fe80000100a00 */
[----:B------:R0:W-:Y:S04]  /*307a0*/  STL.64 [R1+0x708], R38 ;  /* 0x0007082601007387 */ /* 0x0001e80000100a00 */
[----:B0-----:R-:W4:Y:S04]  /*307b0*/  LDL.LU.64 R38, [R1+0x3318] ;  /* 0x0033180001267983 */ /* 0x001f280000300a00 */
[----:B------:R-:W3:Y:S01]  /*307c0*/  LDL.LU.64 R36, [R1+0x3310] ;  /* 0x0033100001247983 */ /* 0x000ee20000300a00 */
[----:B--2---:R-:W-:-:S15]  /*307d0*/  HMMA.16816.F32.BF16 R8, R16, R24, R8 ;  /* 0x000000181008723c */ /* 0x004fde0000041808 */
[----:B------:R-:W-:-:S08]  /*307e0*/  NOP ;  /* 0x0000000000007918 */ /* 0x000fd00000000000 */
[----:B------:R0:W-:Y:S04]  /*307f0*/  STL.64 [R1+0x780], R8 ;  /* 0x0007800801007387 */ /* 0x0001e80000100a00 */
[----:B------:R1:W-:Y:S04]  /*30800*/  STL.64 [R1+0x788], R10 ;  /* 0x0007880a01007387 */ /* 0x0003e80000100a00 */
[----:B0-----:R-:W2:Y:S04]  /*30810*/  LDL.LU.64 R8, [R1+0x8f0] ;  /* 0x0008f00001087983 */ /* 0x001ea80000300a00 */
[----:B-1----:R-:W2:Y:S01]  /*30820*/  LDL.LU.64 R10, [R1+0x8f8] ;  /* 0x0008f800010a7983 */ /* 0x002ea20000300a00 */
        /* <DEDUP_REMOVED lines=29> */
[----:B------:R-:W4:Y:S01]  /*30a00*/  LDL.LU.64 R20, [R1+0x32c0] ;  /* 0x0032c00001147983 */ /* 0x000f220000300a00 */
[----:B------:R-:W-:-:S15]  /*30a10*/  HMMA.16816.F32.BF16 R28, R16, R56, R28 ;  /* 0x00000038101c723c */ /* 0x000fde000004181c */
[----:B------:R-:W-:-:S08]  /*30a20*/  NOP ;  /* 0x0000000000007918 */ /* 0x000fd00000000000 */
[----:B------:R-:W-:Y:S04]  /*30a30*/  STL.64 [R1+0x6f0], R28 ;  /* 0x0006f01c01007387 */ /* 0x000fe80000100a00 */
[----:B------:R-:W-:Y:S01]  /*30a40*/  STL.64 [R1+0x6f8], R30 ;  /* 0x0006f81e01007387 */ /* 0x000fe20000100a00 */
[C---:B----4-:R-:W-:Y:S06]  /*30a50*/  HMMA.16816.F32.BF16 R16, R20.reuse, R32, R12 ;  /* 0x000000201410723c */ /* 0x050fec000004180c */
[----:B------:R-:W-:-:S15]  /*30a60*/  HMMA.16816.F32.BF16 R12, R20, R24, R4 ;  /* 0x00000018140c723c */ /* 0x000fde0000041804 */
[----:B------:R-:W-:-:S02]  /*30a70*/  NOP ;  /* 0x0000000000007918 */ /* 0x000fc40000000000 */
[----:B------:R0:W-:Y:S04]  /*30a80*/  STL.64 [R1+0x6e0], R16 ;  /* 0x0006e01001007387 */ /* 0x0001e80000100a00 */
[----:B------:R1:W-:Y:S04]  /*30a90*/  STL.64 [R1+0x6e8], R18 ;  /* 0x0006e81201007387 */ /* 0x0003e80000100a00 */
[----:B------:R-:W4:Y:S04]  /*30aa0*/  LDL.LU.64 R4, [R1+0x7f0] ;  /* 0x0007f00001047983 */ /* 0x000f280000300a00 */
[----:B------:R-:W4:Y:S04]  /*30ab0*/  LDL.LU.64 R6, [R1+0x7f8] ;  /* 0x0007f80001067983 */ /* 0x000f280000300a00 */
[----:B------:R2:W-:Y:S04]  /*30ac0*/  STL.64 [R1+0x720], R12 ;  /* 0x0007200c01007387 */ /* 0x0005e80000100a00 */
[----:B------:R3:W-:Y:S04]  /*30ad0*/  STL.64 [R1+0x728], R14 ;  /* 0x0007280e01007387 */ /* 0x0007e80000100a00 */
[----:B0-----:R-:W4:Y:S04]  /*30ae0*/  LDL.LU.64 R16, [R1+0x7a0] ;  /* 0x0007a00001107983 */ /* 0x001f280000300a00 */
[----:B-1----:R-:W4:Y:S01]  /*30af0*/  LDL.LU.64 R18, [R1+0x7a8] ;  /* 0x0007a80001127983 */ /* 0x002f220000300a00 */
[----:B------:R-:W-:Y:S03]  /*30b00*/  HMMA.16816.F32.BF16 R8, R20, R36, R8 ;  /* 0x000000241408723c */ /* 0x000fe60000041808 */
[----:B--2---:R-:W2:Y:S04]  /*30b10*/  LDL.LU.64 R12, [R1+0x7b0] ;  /* 0x0007b000010c7983 */ /* 0x004ea80000300a00 */
[----:B---3--:R-:W2:-:S15]  /*30b20*/  LDL.LU.64 R14, [R1+0x7b8] ;  /* 0x0007b800010e7983 */ /* 0x008e9e0000300a00 */
[----:B------:R-:W-:-:S01]  /*30b30*/  NOP ;  /* 0x0000000000007918 */ /* 0x000fc20000000000 */
[----:B------:R0:W-:Y:S04]  /*30b40*/  STL.64 [R1+0x710], R8 ;  /* 0x0007100801007387 */ /* 0x0001e80000100a00 */
[----:B------:R1:W-:Y:S04]  /*30b50*/  STL.64 [R1+0x718], R10 ;  /* 0x0007180a01007387 */ /* 0x0003e80000100a00 */
[----:B0-----:R-:W3:Y:S04]  /*30b60*/  LDL.LU R8, [R1+0x2e0] ;  /* 0x0002e00001087983 */ /* 0x001ee80000300800 */
[----:B------:R-:W3:Y:S04]  /*30b70*/  LDL.LU.64 R28, [R1+0x7d0] ;  /* 0x0007d000011c7983 */ /* 0x000ee80000300a00 */
[----:B------:R-:W3:Y:S01]  /*30b80*/  LDL.LU.64 R30, [R1+0x7d8] ;  /* 0x0007d800011e7983 */ /* 0x000ee20000300a00 */
[----:B------:R-:W0:Y:S02]  /*30b90*/  S2R R32, SR_TID.X ;  /* 0x0000000000207919 */ /* 0x000e240000002100 */
[C---:B0-----:R-:W-:Y:S01]  /*30ba0*/  LOP3.LUT R33, R32.reuse, 0x7, RZ, 0xc0, !PT ;  /* 0x0000000720217812 */ /* 0x041fe200078ec0ff */
[----:B------:R-:W-:-:S04]  /*30bb0*/  IMAD.SHL.U32 R37, R32, 0x2, RZ ;  /* 0x0000000220257824 */ /* 0x000fc800078e00ff */
[----:B------:R-:W-:Y:S02]  /*30bc0*/  IMAD R33, R33, 0x210, RZ ;  /* 0x0000021021217824 */ /* 0x000fe400078e02ff */
[----:B------:R-:W-:-:S03]  /*30bd0*/  IMAD.SHL.U32 R61, R32, 0x100, RZ ;  /* 0x00000100203d7824 */ /* 0x000fc600078e00ff */
[----:B------:R-:W-:-:S04]  /*30be0*/  LOP3.LUT R37, R33, 0x10, R37, 0x78, !PT ;  /* 0x0000001021257812 */ /* 0x000fc800078e7825 */
[----:B------:R-:W-:Y:S01]  /*30bf0*/  LOP3.LUT R37, R37, 0x1000, R61, 0xf8, !PT ;  /* 0x0000100025257812 */ /* 0x000fe200078ef83d */
[----:B-1----:R-:W-:Y:S02]  /*30c00*/  IMAD.MOV.U32 R10, RZ, RZ, R2 ;  /* 0x000000ffff0a7224 */ /* 0x002fe400078e0002 */
[----:B------:R-:W-:Y:S02]  /*30c10*/  IMAD.MOV.U32 R11, RZ, RZ, R0 ;  /* 0x000000ffff0b7224 */ /* 0x000fe400078e0000 */
[----:B------:R-:W-:Y:S01]  /*30c20*/  IMAD.MOV.U32 R9, RZ, RZ, R3 ;  /* 0x000000ffff097224 */ /* 0x000fe200078e0003 */
[C---:B----4-:R-:W-:Y:S06]  /*30c30*/  HMMA.16816.F32.BF16 R4, R20.reuse, R40, R4 ;  /* 0x000000281404723c */ /* 0x050fec0000041804 */
[----:B------:R-:W-:-:S15]  /*30c40*/  HMMA.16816.F32.BF16 R16, R20, R44, R16 ;  /* 0x0000002c1410723c */ /* 0x000fde0000041810 */
[----:B------:R-:W-:-:S02]  /*30c50*/  NOP ;  /* 0x0000000000007918 */ /* 0x000fc40000000000 */
[----:B------:R-:W-:Y:S04]  /*30c60*/  STL.64 [R1+0x790], R4 ;  /* 0x0007900401007387 */ /* 0x000fe80000100a00 */
[----:B------:R0:W-:Y:S04]  /*30c70*/  STL.64 [R1+0x798], R6 ;  /* 0x0007980601007387 */ /* 0x0001e80000100a00 */
[----:B0-----:R-:W4:Y:S04]  /*30c80*/  LDL.LU.64 R6, [R1+0x32b8] ;  /* 0x0032b80001067983 */ /* 0x001f280000300a00 */
[----:B------:R-:W4:Y:S04]  /*30c90*/  LDL.LU.64 R4, [R1+0x32b0] ;  /* 0x0032b00001047983 */ /* 0x000f280000300a00 */
[----:B------:R-:W-:Y:S04]  /*30ca0*/  STL.64 [R1+0x7a0], R16 ;  /* 0x0007a01001007387 */ /* 0x000fe80000100a00 */
[----:B------:R-:W-:Y:S04]  /*30cb0*/  STL.64 [R1+0x7a8], R18 ;  /* 0x0007a81201007387 */ /* 0x000fe80000100a00 */
[----:B------:R-:W0:Y:S01]  /*30cc0*/  LDSM.16.MT88.4 R16, [R37+UR5+0x2100] ;  /* 0x002100052510783b */ /* 0x000e220008004200 */
[----:B--2---:R-:W-:Y:S03]  /*30cd0*/  HMMA.16816.F32.BF16 R12, R20, R48, R12 ;  /* 0x00000030140c723c */ /* 0x004fe6000004180c */
[----:B0-----:R-:W-:Y:S04]  /*30ce0*/  STL.64 [R1+0x3228], R18 ;  /* 0x0032281201007387 */ /* 0x001fe80000100a00 */
[----:B------:R0:W-:Y:S04]  /*30cf0*/  STL.64 [R1+0x3220], R16 ;  /* 0x0032201001007387 */ /* 0x0001e80000100a00 */
[----:B0-----:R-:W2:Y:S04]  /*30d00*/  LDL.LU.64 R16, [R1+0x7c0] ;  /* 0x0007c00001107983 */ /* 0x001ea80000300a00 */
[----:B------:R-:W2:Y:S09]  /*30d10*/  LDL.LU.64 R18, [R1+0x7c8] ;  /* 0x0007c80001127983 */ /* 0x000eb20000300a00 */
[----:B------:R-:W-:Y:S01]  /*30d20*/  IMAD.MOV.U32 R2, RZ, RZ, R14 ;  /* 0x000000ffff027224 */ /* 0x000fe200078e000e */
[----:B------:R0:W-:Y:S01]  /*30d30*/  STL [R1+0x7b0], R12 ;  /* 0x0007b00c01007387 */ /* 0x0001e20000100800 */
[----:B------:R-:W-:-:S02]  /*30d40*/  IMAD.MOV.U32 R0, RZ, RZ, R15 ;  /* 0x000000ffff007224 */ /* 0x000fc400078e000f */
[----:B------:R-:W-:Y:S01]  /*30d50*/  IMAD.MOV.U32 R3, RZ, RZ, R13 ;  /* 0x000000ffff037224 */ /* 0x000fe200078e000d */
[----:B------:R-:W4:Y:S04]  /*30d60*/  LDL.LU.64 R14, [R1+0x32a8] ;  /* 0x0032a800010e7983 */ /* 0x000f280000300a00 */
[----:B0-----:R-:W4:Y:S04]  /*30d70*/  LDL.LU.64 R12, [R1+0x32a0] ;  /* 0x0032a000010c7983 */ /* 0x001f280000300a00 */
[----:B------:R3:W-:Y:S02]  /*30d80*/  STL.64 [R1+0x3260], R50 ;  /* 0x0032603201007387 */ /* 0x0007e40000100a00 */
[----:B---3--:R-:W-:Y:S02]  /*30d90*/  HMMA.16816.F32.BF16 R48, R20, R52, R28 ;  /* 0x000000341430723c */ /* 0x008fe4000004181c */
[----:B------:R0:W-:Y:S04]  /*30da0*/  STL [R1+0x2db0], R0 ;  /* 0x002db00001007387 */ /* 0x0001e80000100800 */
[----:B------:R1:W-:Y:S04]  /*30db0*/  STL [R1+0x2dac], R3 ;  /* 0x002dac0301007387 */ /* 0x0003e80000100800 */
[----:B------:R3:W-:Y:S04]  /*30dc0*/  STL [R1+0x2da8], R2 ;  /* 0x002da80201007387 */ /* 0x0007e80000100800 */
[----:B------:R-:W4:Y:S01]  /*30dd0*/  LDL.LU R28, [R1+0x2c0] ;  /* 0x0002c000011c7983 */ /* 0x000f220000300800 */
[----:B------:R-:W-:-:S02]  /*30de0*/  IMAD.MOV.U32 R30, RZ, RZ, R58 ;  /* 0x000000ffff1e7224 */ /* 0x000fc400078e003a */
[----:B------:R-:W-:-:S06]  /*30df0*/  IMAD.MOV.U32 R31, RZ, RZ, R59 ;  /* 0x000000ffff1f7224 */ /* 0x000fcc00078e003b */
[----:B------:R-:W-:Y:S04]  /*30e00*/  STL.64 [R1+0x860], R48 ;  /* 0x0008603001007387 */ /* 0x000fe80000100a00 */
[----:B------:R-:W-:Y:S04]  /*30e10*/  STL.64 [R1+0x868], R50 ;  /* 0x0008683201007387 */ /* 0x000fe80000100a00 */
[----:B------:R-:W4:Y:S04]  /*30e20*/  LDL.LU R29, [R1+0x2c4] ;  /* 0x0002c400011d7983 */ /* 0x000f280000300800 */
[----:B------:R-:W4:Y:S04]  /*30e30*/  LDL.LU R58, [R1+0x329c] ;  /* 0x00329c00013a7983 */ /* 0x000f280000300800 */
[----:B------:R-:W4:Y:S04]  /*30e40*/  LDL.LU R59, [R1+0x3298] ;  /* 0x00329800013b7983 */ /* 0x000f280000300800 */
[----:B------:R-:W-:Y:S01]  /*30e50*/  STL.64 [R1+0x3258], R54 ;  /* 0x0032583601007387 */ /* 0x000fe20000100a00 */
[----:B--2---:R-:W-:-:S15]  /*30e60*/  HMMA.16816.F32.BF16 R16, R20, R56, R16 ;  /* 0x000000381410723c */ /* 0x004fde0000041810 */
[----:B------:R-:W-:-:S08]  /*30e70*/  NOP ;  /* 0x0000000000007918 */ /* 0x000fd00000000000 */
[----:B------:R4:W-:Y:S01]  /*30e80*/  STL [R1+0x81c], R19 ;  /* 0x00081c1301007387 */ /* 0x0009e20000100800 */
[----:B0-----:R-:W-:Y:S02]  /*30e90*/  IMAD.MOV.U32 R0, RZ, RZ, R16 ;  /* 0x000000ffff007224 */ /* 0x001fe400078e0010 */
[----:B-1----:R-:W-:Y:S02]  /*30ea0*/  IMAD.MOV.U32 R3, RZ, RZ, R17 ;  /* 0x000000ffff037224 */ /* 0x002fe400078e0011 */
[----:B---3--:R-:W-:Y:S01]  /*30eb0*/  IMAD.MOV.U32 R2, RZ, RZ, R18 ;  /* 0x000000ffff027224 */ /* 0x008fe200078e0012 */
[----:B------:R-:W2:Y:S04]  /*30ec0*/  LDL.LU R20, [R1+0x2d0] ;  /* 0x0002d00001147983 */ /* 0x000ea80000300800 */
[----:B------:R-:W2:Y:S04]  /*30ed0*/  LDL.LU R21, [R1+0x2d4] ;  /* 0x0002d40001157983 */ /* 0x000ea80000300800 */
[----:B------:R-:W2:Y:S04]  /*30ee0*/  LDL.LU R22, [R1+0x2d8] ;  /* 0x0002d80001167983 */ /* 0x000ea80000300800 */
[----:B------:R-:W2:Y:S01]  /*30ef0*/  LDL.LU R23, [R1+0x2dc] ;  /* 0x0002dc0001177983 */ /* 0x000ea20000300800 */
[----:B----4-:R-:W-:Y:S01]  /*30f00*/  HMMA.16816.F32.BF16 R16, R4, R34, R8 ;  /* 0x000000220410723c */ /* 0x010fe20000041808 */
[----:B------:R-:W-:-:S02]  /*30f10*/  IMAD.MOV.U32 R57, RZ, RZ, R12 ;  /* 0x000000ffff397224 */ /* 0x000fc400078e000c */
[----:B------:R0:W-:Y:S04]  /*30f20*/  STL.64 [R1+0x3250], R58 ;  /* 0x0032503a01007387 */ /* 0x0001e80000100a00 */
[----:B------:R-:W3:-:S15]  /*30f30*/  LDL.LU R8, [R1+0x2b0] ;  /* 0x0002b00001087983 */ /* 0x000ede0000300800 */
[----:B------:R-:W-:-:S01]  /*30f40*/  NOP ;  /* 0x0000000000007918 */ /* 0x000fc20000000000 */
[----:B------:R1:W-:Y:S04]  /*30f50*/  STL.64 [R1+0xc10], R16 ;  /* 0x000c101001007387 */ /* 0x0003e80000100a00 */
[----:B------:R4:W-:Y:S04]  /*30f60*/  STL.64 [R1+0xc18], R18 ;  /* 0x000c181201007387 */ /* 0x0009e80000100a00 */
        /* <DEDUP_REMOVED lines=12> */
[----:B------:R-:W3:Y:S01]  /*31030*/  LDL.LU R12, [R1+0x3294] ;  /* 0x00329400010c7983 */ /* 0x000ee20000300800 */
[----:B0-----:R-:W-:-:S02]  /*31040*/  IMAD.MOV.U32 R58, RZ, RZ, R13 ;  /* 0x000000ffff3a7224 */ /* 0x001fc400078e000d */
[----:B------:R-:W-:Y:S01]  /*31050*/  IMAD.MOV.U32 R59, RZ, RZ, R14 ;  /* 0x000000ffff3b7224 */ /* 0x000fe200078e000e */
[----:B------:R-:W3:Y:S04]  /*31060*/  LDL.LU R13, [R1+0x3290] ;  /* 0x00329000010d7983 */ /* 0x000ee80000300800 */
[----:B------:R-:W3:Y:S01]  /*31070*/  LDL.LU R14, [R1+0x328c] ;  /* 0x00328c00010e7983 */ /* 0x000ee20000300800 */
[----:B-1----:R-:W-:Y:S02]  /*31080*/  IMAD.MOV.U32 R16, RZ, RZ, R15 ;  /* 0x000000ffff107224 */ /* 0x002fe400078e000f */
[----:B----4-:R-:W-:Y:S02]  /*31090*/  IMAD.MOV.U32 R18, RZ, RZ, R38 ;  /* 0x000000ffff127224 */ /* 0x010fe400078e0026 */
[----:B------:R-:W-:Y:S01]  /*310a0*/  IMAD.MOV.U32 R19, RZ, RZ, R39 ;  /* 0x000000ffff137224 */ /* 0x000fe200078e0027 */
[----:B------:R-:W3:Y:S01]  /*310b0*/  LDL.LU R15, [R1+0x3288] ;  /* 0x00328800010f7983 */ /* 0x000ee20000300800 */
[----:B------:R-:W-:-:S03]  /*310c0*/  IMAD.MOV.U32 R17, RZ, RZ, R42 ;  /* 0x000000ffff117224 */ /* 0x000fc600078e002a */
[----:B------:R-:W3:Y:S04]  /*310d0*/  LDL.LU R42, [R1+0x3284] ;  /* 0x00328400012a7983 */ /* 0x000ee80000300800 */
[----:B------:R-:W4:Y:S04]  /*310e0*/  LDL.LU R38, [R1+0x3280] ;  /* 0x0032800001267983 */ /* 0x000f280000300800 */
[----:B------:R-:W4:Y:S04]  /*310f0*/  LDL.LU R39, [R1+0x327c] ;  /* 0x00327c0001277983 */ /* 0x000f280000300800 */
[----:B------:R-:W-:Y:S04]  /*31100*/  STL.64 [R1+0x3238], R18 ;  /* 0x0032381201007387 */ /* 0x000fe80000100a00 */
[----:B------:R0:W-:Y:S02]  /*31110*/  STL.64 [R1+0x3230], R16 ;  /* 0x0032301001007387 */ /* 0x0001e40000100a00 */
[----:B0-----:R-:W-:-:S02]  /*31120*/  IMAD.MOV.U32 R16, RZ, RZ, R43 ;  /* 0x000000ffff107224 */ /* 0x001fc400078e002b */
[----:B------:R-:W3:Y:S04]  /*31130*/  LDL.LU R43, [R1+0x3278] ;  /* 0x00327800012b7983 */ /* 0x000ee80000300800 */
[----:B------:R-:W3:Y:S04]  /*31140*/  LDL.LU R17, [R1+0x244] ;  /* 0x0002440001117983 */ /* 0x000ee80000300800 */
[----:B------:R-:W3:Y:S04]  /*31150*/  LDL.LU R18, [R1+0x248] ;  /* 0x0002480001127983 */ /* 0x000ee80000300800 */
[----:B------:R-:W3:Y:S01]  /*31160*/  LDL.LU R19, [R1+0x24c] ;  /* 0x00024c0001137983 */ /* 0x000ee20000300800 */
[----:B--2---:R-:W-:-:S15]  /*31170*/  HMMA.16816.F32.BF16 R20, R4, R26, R20 ;  /* 0x0000001a0414723c */ /* 0x004fde0000041814 */
[----:B------:R-:W-:-:S08]  /*31180*/  NOP ;  /* 0x0000000000007918 */ /* 0x000fd00000000000 */
[----:B------:R-:W-:Y:S04]  /*31190*/  STL.64 [R1+0xc00], R20 ;  /* 0x000c001401007387 */ /* 0x000fe80000100a00 */
[----:B------:R4:W-:Y:S02]  /*311a0*/  STL.64 [R1+0xc08], R22 ;  /* 0x000c081601007387 */ /* 0x0009e40000100a00 */
[C---:B----4-:R-:W-:Y:S02]  /*311b0*/  HMMA.16816.F32.BF16 R20, R4.reuse, R38, R28 ;  /* 0x000000260414723c */ /* 0x050fe4000004181c */
[----:B------:R-:W2:Y:S04]  /*311c0*/  LDL.LU R28, [R1+0x570] ;  /* 0x00057000011c7983 */ /* 0x000ea80000300800 */
[----:B---3--:R-:W-:Y:S01]  /*311d0*/  HMMA.16816.F32.BF16 R12, R4, R42, R12 ;  /* 0x0000002a040c723c */ /* 0x008fe2000004180c */
[----:B------:R-:W-:-:S15]  /*311e0*/  IMAD.MOV.U32 R31, RZ, RZ, R60 ;  /* 0x000000ffff1f7224 */ /* 0x000fde00078e003c */
[----:B------:R-:W-:-:S01]  /*311f0*/  NOP ;  /* 0x0000000000007918 */ /* 0x000fc20000000000 */
[----:B------:R0:W-:Y:S04]  /*31200*/  STL.64 [R1+0xbf0], R20 ;  /* 0x000bf01401007387 */ /* 0x0001e80000100a00 */
[----:B------:R1:W-:Y:S04]  /*31210*/  STL.64 [R1+0xbf8], R22 ;  /* 0x000bf81601007387 */ /* 0x0003e80000100a00 */
[----:B------:R-:W-:Y:S04]  /*31220*/  STL.64 [R1+0xbe0], R12 ;  /* 0x000be00c01007387 */ /* 0x000fe80000100a00 */
[----:B------:R-:W-:Y:S04]  /*31230*/  STL.64 [R1+0xbe8], R14 ;  /* 0x000be80e01007387 */ /* 0x000fe80000100a00 */
[----:B------:R-:W2:Y:S04]  /*31240*/  LDL.LU R29, [R1+0x574] ;  /* 0x00057400011d7983 */ /* 0x000ea80000300800 */
[----:B------:R-:W2:Y:S04]  /*31250*/  LDL.LU R30, [R1+0x578] ;  /* 0x00057800011e7983 */ /* 0x000ea80000300800 */
[----:B------:R-:W3:Y:S04]  /*31260*/  LDL.LU R60, [R1+0x3274] ;  /* 0x00327400013c7983 */ /* 0x000ee80000300800 */
[----:B0-----:R-:W4:Y:S04]  /*31270*/  LDL.LU R20, [R1+0x580] ;  /* 0x0005800001147983 */ /* 0x001f280000300800 */
[----:B------:R-:W4:Y:S01]  /*31280*/  LDL.LU R21, [R1+0x584] ;  /* 0x0005840001157983 */ /* 0x000f220000300800 */
[----:B-1----:R-:W-:-:S02]  /*31290*/  IMAD.MOV.U32 R22, RZ, RZ, R46 ;  /* 0x000000ffff167224 */ /* 0x002fc400078e002e */
[----:B------:R-:W-:Y:S01]  /*312a0*/  IMAD.MOV.U32 R23, RZ, RZ, R47 ;  /* 0x000000ffff177224 */ /* 0x000fe200078e002f */
[----:B------:R-:W2:Y:S04]  /*312b0*/  LDL.LU R46, [R1+0x3270] ;  /* 0x00327000012e7983 */ /* 0x000ea80000300800 */
[----:B------:R-:W2:Y:S04]  /*312c0*/  LDL.LU R47, [R1+0x326c] ;  /* 0x00326c00012f7983 */ /* 0x000ea80000300800 */
[----:B------:R-:W0:Y:S04]  /*312d0*/  LDSM.16.MT88.4 R12, [R37+UR5+0x2180] ;  /* 0x00218005250c783b */ /* 0x000e280008004200 */
[----:B0-----:R-:W-:Y:S04]  /*312e0*/  STL.64 [R1+0x31c0], R14 ;  /* 0x0031c00e01007387 */ /* 0x001fe80000100a00 */
[----:B------:R0:W-:Y:S04]  /*312f0*/  STL.64 [R1+0x31b8], R12 ;  /* 0x0031b80c01007387 */ /* 0x0001e80000100a00 */
[----:B0-----:R-:W4:Y:S04]  /*31300*/  LDL.LU R12, [R1+0x200] ;  /* 0x00020000010c7983 */ /* 0x001f280000300800 */
[----:B------:R-:W4:Y:S04]  /*31310*/  LDL.LU R13, [R1+0x204] ;  /* 0x00020400010d7983 */ /* 0x000f280000300800 */
[----:B------:R-:W4:Y:S01]  /*31320*/  LDL.LU R14, [R1+0x208] ;  /* 0x00020800010e7983 */ /* 0x000f220000300800 */
[----:B--2---:R-:W-:Y:S01]  /*31330*/  HMMA.16816.F32.BF16 R48, R4, R46, R48 ;  /* 0x0000002e0430723c */ /* 0x004fe20000041830 */
[----:B---3--:R-:W-:-:S02]  /*31340*/  IMAD.MOV.U32 R15, RZ, RZ, R60 ;  /* 0x000000ffff0f7224 */ /* 0x008fc400078e003c */
[----:B------:R-:W2:-:S15]  /*31350*/  LDL.LU R60, [R1+0x3268] ;  /* 0x00326800013c7983 */ /* 0x000e9e0000300800 */
[----:B------:R-:W-:-:S05]  /*31360*/  NOP ;  /* 0x0000000000007918 */ /* 0x000fca0000000000 */
[----:B------:R-:W-:Y:S04]  /*31370*/  STL.64 [R1+0xbd0], R48 ;  /* 0x000bd03001007387 */ /* 0x000fe80000100a00 */
[----:B------:R0:W-:Y:S04]  /*31380*/  STL.64 [R1+0xbd8], R50 ;  /* 0x000bd83201007387 */ /* 0x0001e80000100a00 */
[----:B0-----:R-:W3:Y:S02]  /*31390*/  LDL.LU.64 R50, [R1+0x3260] ;  /* 0x0032600001327983 */ /* 0x001ee40000300a00 */
[----:B---3--:R-:W-:-:S15]  /*313a0*/  HMMA.16816.F32.BF16 R52, R4, R50, R52 ;  /* 0x000000320434723c */ /* 0x008fde0000041834 */
[----:B------:R-:W-:-:S08]  /*313b0*/  NOP ;  /* 0x0000000000007918 */ /* 0x000fd00000000000 */
        /* <DEDUP_REMOVED lines=8> */
[----:B---3--:R-:W-:Y:S02]  /*31440*/  HMMA.16816.F32.BF16 R4, R4, R58, R8 ;  /* 0x0000003a0404723c */ /* 0x008fe40000041808 */
[----:B------:R-:W3:Y:S04]  /*31450*/  LDL.LU.64 R10, [R1+0x3248] ;  /* 0x00324800010a7983 */ /* 0x000ee80000300a00 */
[----:B------:R-:W3:-:S15]  /*31460*/  LDL.LU.64 R8, [R1+0x3240] ;  /* 0x0032400001087983 */ /* 0x000ede0000300a00 */
[----:B------:R-:W-:-:S02]  /*31470*/  NOP ;  /* 0x0000000000007918 */ /* 0x000fc40000000000 */
[----:B------:R0:W-:Y:S04]  /*31480*/  STL.64 [R1+0x800], R4 ;  /* 0x0008000401007387 */ /* 0x0001e80000100a00 */
[----:B------:R1:W-:Y:S04]  /*31490*/  STL.64 [R1+0x808], R6 ;  /* 0x0008080601007387 */ /* 0x0003e80000100a00 */
[----:B0-----:R-:W4:Y:S04]  /*314a0*/  LDL.LU R4, [R1+0x210] ;  /* 0x0002100001047983 */ /* 0x001f280000300800 */
[----:B------:R-:W4:Y:S04]  /*314b0*/  LDL.LU R5, [R1+0x214] ;  /* 0x0002140001057983 */ /* 0x000f280000300800 */
[----:B-1----:R-:W4:Y:S04]  /*314c0*/  LDL.LU R6, [R1+0x218] ;  /* 0x0002180001067983 */ /* 0x002f280000300800 */
[----:B------:R-:W4:Y:S01]  /*314d0*/  LDL.LU R7, [R1+0x21c] ;  /* 0x00021c0001077983 */ /* 0x000f220000300800 */
[----:B---3--:R-:W-:-:S15]  /*314e0*/  HMMA.16816.F32.BF16 R16, R8, R34, R16 ;  /* 0x000000220810723c */ /* 0x008fde0000041810 */
[----:B------:R-:W-:-:S08]  /*314f0*/  NOP ;  /* 0x0000000000007918 */ /* 0x000fd00000000000 */
[----:B------:R-:W-:Y:S04]  /*31500*/  STL.64 [R1+0x7f0], R16 ;  /* 0x0007f01001007387 */ /* 0x000fe80000100a00 */
[----:B------:R0:W-:Y:S01]  /*31510*/  STL [R1+0x7f8], R18 ;  /* 0x0007f81201007387 */ /* 0x0001e20000100800 */
[----:B------:R-:W-:-:S03]  /*31520*/  IMAD.MOV.U32 R36, RZ, RZ, R19 ;  /* 0x000000ffff247224 */ /* 0x000fc600078e0013 */
[----:B0-----:R-:W3:Y:S04]  /*31530*/  LDL.LU.64 R18, [R1+0x3238] ;  /* 0x0032380001127983 */ /* 0x001ee80000300a00 */
[----:B------:R-:W3:Y:S04]  /*31540*/  LDL.LU.64 R16, [R1+0x3230] ;  /* 0x0032300001107983 */ /* 0x000ee80000300a00 */
[----:B------:R-:W-:Y:S01]  /*31550*/  STL [R1+0x2d90], R36 ;  /* 0x002d902401007387 */ /* 0x000fe20000100800 */
[----:B---3--:R-:W-:-:S15]  /*31560*/  HMMA.16816.F32.BF16 R16, R8, R26, R16 ;  /* 0x0000001a0810723c */ /* 0x008fde0000041810 */
[----:B------:R-:W-:-:S08]  /*31570*/  NOP ;  /* 0x0000000000007918 */ /* 0x000fd00000000000 */
[----:B------:R-:W-:Y:S04]  /*31580*/  STL.64 [R1+0x7e0], R16 ;  /* 0x0007e01001007387 */ /* 0x000fe80000100a00 */
[----:B------:R0:W-:Y:S04]  /*31590*/  STL.64 [R1+0x7e8], R18 ;  /* 0x0007e81201007387 */ /* 0x0001e80000100a00 */
[----:B0-----:R-:W3:Y:S04]  /*315a0*/  LDL.LU.64 R18, [R1+0x3228] ;  /* 0x0032280001127983 */ /* 0x001ee80000300a00 */
[----:B------:R-:W3:Y:S04]  /*315b0*/  LDL.LU.64 R16, [R1+0x3220] ;  /* 0x0032200001107983 */ /* 0x000ee80000300a00 */
[----:B------:R0:W-:Y:S04]  /*315c0*/  STL.64 [R1+0x3218], R26 ;  /* 0x0032181a01007387 */ /* 0x0001e80000100a00 */
[----:B------:R-:W3:Y:S04]  /*315d0*/  LDL.LU R24, [R1+0x220] ;  /* 0x0002200001187983 */ /* 0x000ee80000300800 */
[----:B------:R-:W3:Y:S04]  /*315e0*/  LDL.LU R25, [R1+0x224] ;  /* 0x0002240001197983 */ /* 0x000ee80000300800 */
[----:B0-----:R-:W3:Y:S01]  /*315f0*/  LDL.LU R26, [R1+0x228] ;  /* 0x00022800011a7983 */ /* 0x001ee20000300800 */
[----:B--2---:R-:W-:Y:S01]  /*31600*/  IMAD.MOV.U32 R27, RZ, RZ, R60 ;  /* 0x000000ffff1b7224 */ /* 0x004fe200078e003c */
[----:B------:R-:W0:Y:S01]  /*31610*/  S2R R53, SR_TID.X ;  /* 0x0000000000357919 */ /* 0x000e220000002100 */
[----:B----4-:R-:W-:Y:S01]  /*31620*/  HMMA.16816.F32.BF16 R4, R8, R42, R4 ;  /* 0x0000002a0804723c */ /* 0x010fe20000041804 */
[----:B------:R-:W-:Y:S04]  /*31630*/  STL.64 [R1+0x3210], R38 ;  /* 0x0032102601007387 */ /* 0x000fe80000100a00 */
[----:B------:R-:W-:-:S15]  /*31640*/  STL [R1+0x3208], R37 ;  /* 0x0032082501007387 */ /* 0x000fde0000100800 */
[----:B------:R-:W-:-:S04]  /*31650*/  NOP ;  /* 0x0000000000007918 */ /* 0x000fc80000000000 */
[----:B------:R-:W-:Y:S02]  /*31660*/  IMAD.MOV.U32 R40, RZ, RZ, R4 ;  /* 0x000000ffff287224 */ /* 0x000fe400078e0004 */
[----:B------:R-:W-:Y:S02]  /*31670*/  IMAD.MOV.U32 R41, RZ, RZ, R5 ;  /* 0x000000ffff297224 */ /* 0x000fe400078e0005 */
[----:B0-----:R-:W-:-:S05]  /*31680*/  IMAD.SHL.U32 R49, R53, 0x2, RZ ;  /* 0x0000000235317824 */ /* 0x001fca00078e00ff */
[----:B------:R-:W-:-:S04]  /*31690*/  LOP3.LUT R49, R33, 0x10, R49, 0x78, !PT ;  /* 0x0000001021317812 */ /* 0x000fc800078e7831 */
[----:B------:R-:W-:-:S04]  /*316a0*/  LOP3.LUT R49, R49, 0x1000, R61, 0xf8, !PT ;  /* 0x0000100031317812 */ /* 0x000fc800078ef83d */
[----:B------:R-:W-:Y:S01]  /*316b0*/  LOP3.LUT R49, R49, 0x20, RZ, 0x3c, !PT ;  /* 0x0000002031317812 */ /* 0x000fe200078e3cff */
[----:B---3--:R-:W-:-:S15]  /*316c0*/  HMMA.16816.F32.BF16 R24, R8, R38, R24 ;  /* 0x000000260818723c */ /* 0x008fde0000041818 */
[----:B------:R-:W-:-:S08]  /*316d0*/  NOP ;  /* 0x0000000000007918 */ /* 0x000fd00000000000 */
[----:B------:R-:W-:Y:S04]  /*316e0*/  STL.64 [R1+0x7d0], R24 ;  /* 0x0007d01801007387 */ /* 0x000fe80000100a00 */
[----:B------:R-:W-:Y:S04]  /*316f0*/  STL.64 [R1+0x7d8], R26 ;  /* 0x0007d81a01007387 */ /* 0x000fe80000100a00 */
[----:B------:R0:W-:Y:S02]  /*31700*/  STL.64 [R1+0x7c8], R6 ;  /* 0x0007c80601007387 */ /* 0x0001e40000100a00 */
[----:B0-----:R-:W-:Y:S02]  /*31710*/  HMMA.16816.F32.BF16 R4, R8, R46, R12 ;  /* 0x0000002e0804723c */ /* 0x001fe4000004180c */
[----:B------:R-:W-:Y:S04]  /*31720*/  STL.64 [R1+0x3200], R42 ;  /* 0x0032002a01007387 */ /* 0x000fe80000100a00 */
[----:B------:R-:W-:-:S15]  /*31730*/  STL.64 [R1+0x31f8], R40 ;  /* 0x0031f82801007387 */ /* 0x000fde0000100a00 */
[----:B------:R-:W-:-:S02]  /*31740*/  NOP ;  /* 0x0000000000007918 */ /* 0x000fc40000000000 */
[----:B------:R-:W-:Y:S04]  /*31750*/  STL.64 [R1+0xab0], R4 ;  /* 0x000ab00401007387 */ /* 0x000fe80000100a00 */
[----:B------:R-:W-:Y:S01]  /*31760*/  STL [R1+0xab8], R6 ;  /* 0x000ab80601007387 */ /* 0x000fe20000100800 */
[----:B------:R-:W-:-:S03]  /*31770*/  IMAD.MOV.U32 R60, RZ, RZ, R7 ;  /* 0x000000ffff3c7224 */ /* 0x000fc600078e0007 */
[----:B------:R-:W0:Y:S04]  /*31780*/  LDSM.16.MT88.4 R4, [R49+UR5+0x2000] ;  /* 0x002000053104783b */ /* 0x000e280008004200 */
[----:B------:R-:W-:Y:S01]  /*31790*/  STL [R1+0x2d94], R60 ;  /* 0x002d943c01007387 */ /* 0x000fe20000100800 */
[C---:B------:R-:W-:Y:S03]  /*317a0*/  HMMA.16816.F32.BF16 R12, R8.reuse, R50, R20 ;  /* 0x00000032080c723c */ /* 0x040fe60000041814 */
[----:B0-----:R-:W-:Y:S04]  /*317b0*/  STL.64 [R1+0x3178], R6 ;  /* 0x0031780601007387 */ /* 0x001fe80000100a00 */
[----:B------:R0:W-:Y:S02]  /*317c0*/  STL.64 [R1+0x3170], R4 ;  /* 0x0031700401007387 */ /* 0x0001e40000100a00 */
[----:B0-----:R-:W-:Y:S02]  /*317d0*/  HMMA.16816.F32.BF16 R4, R8, R54, R28 ;  /* 0x000000360804723c */ /* 0x001fe4000004181c */
[----:B------:R-:W2:-:S12]  /*317e0*/  LDL.LU R28, [R1+0x1f0] ;  /* 0x0001f000011c7983 */ /* 0x000e980000300800 */
[----:B------:R-:W-:Y:S04]  /*317f0*/  STL.64 [R1+0xaa0], R12 ;  /* 0x000aa00c01007387 */ /* 0x000fe80000100a00 */
[----:B------:R-:W-:Y:S05]  /*31800*/  STL.64 [R1+0xaa8], R14 ;  /* 0x000aa80e01007387 */ /* 0x000fea0000100a00 */
[----:B------:R-:W-:Y:S04]  /*31810*/  STL.64 [R1+0x580], R4 ;  /* 0x0005800401007387 */ /* 0x000fe80000100a00 */
[----:B------:R-:W-:Y:S04]  /*31820*/  STL.64 [R1+0x588], R6 ;  /* 0x0005880601007387 */ /* 0x000fe80000100a00 */
[----:B------:R-:W2:Y:S04]  /*31830*/  LDL.LU R29, [R1+0x1f4] ;  /* 0x0001f400011d7983 */ /* 0x000ea80000300800 */
[----:B------:R-:W2:Y:S04]  /*31840*/  LDL.LU R30, [R1+0x1f8] ;  /* 0x0001f800011e7983 */ /* 0x000ea80000300800 */
[----:B------:R-:W2:Y:S04]  /*31850*/  LDL.LU R31, [R1+0x1fc] ;  /* 0x0001fc00011f7983 */ /* 0x000ea80000300800 */
[----:B------:R-:W-:Y:S04]  /*31860*/  STL.64 [R1+0x31d0], R54 ;  /* 0x0031d03601007387 */ /* 0x000fe80000100a00 */
[----:B------:R0:W-:Y:S04]  /*31870*/  STL [R1+0x31c8], R53 ;  /* 0x0031c83501007387 */ /* 0x0001e80000100800 */
[----:B------:R-:W3:Y:S04]  /*31880*/  LDL.LU R52, [R1+0x470] ;  /* 0x0004700001347983 */ /* 0x000ee80000300800 */
[----:B0-----:R-:W3:Y:S04]  /*31890*/  LDL.LU R53, [R1+0x474] ;  /* 0x0004740001357983 */ /* 0x001ee80000300800 */
[----:B------:R-:W4:Y:S04]  /*318a0*/  LDL.LU R54, [R1+0x478] ;  /* 0x0004780001367983 */ /* 0x000f280000300800 */
[----:B------:R-:W4:Y:S04]  /*318b0*/  LDL.LU R55, [R1+0x47c] ;  /* 0x00047c0001377983 */ /* 0x000f280000300800 */
[----:B----4-:R-:W-:Y:S04]  /*318c0*/  STL.64 [R1+0x31e0], R54 ;  /* 0x0031e03601007387 */ /* 0x010fe80000100a00 */
[----:B---3--:R0:W-:Y:S04]  /*318d0*/  STL.64 [R1+0x31d8], R52 ;  /* 0x0031d83401007387 */ /* 0x0081e80000100a00 */
[----:B0-----:R-:W3:Y:S04]  /*318e0*/  LDL.LU R52, [R1+0x480] ;  /* 0x0004800001347983 */ /* 0x001ee80000300800 */
[----:B------:R-:W3:Y:S04]  /*318f0*/  LDL.LU R53, [R1+0x484] ;  /* 0x0004840001357983 */ /* 0x000ee80000300800 */
[----:B------:R-:W4:Y:S04]  /*31900*/  LDL.LU R54, [R1+0x488] ;  /* 0x0004880001367983 */ /* 0x000f280000300800 */
        /* <DEDUP_REMOVED lines=13> */
[----:B--2---:R-:W-:Y:S03]  /*319e0*/  HMMA.16816.F32.BF16 R8, R8, R58, R28 ;  /* 0x0000003a0808723c */ /* 0x004fe6000004181c */
[----:B----4-:R-:W-:Y:S04]  /*319f0*/  STL.64 [R1+0x31f0], R54 ;  /* 0x0031f03601007387 */ /* 0x010fe80000100a00 */
[----:B---3--:R0:W-:Y:S04]  /*31a00*/  STL.64 [R1+0x31e8], R52 ;  /* 0x0031e83401007387 */ /* 0x0081e80000100a00 */
[----:B0-----:R-:W2:Y:S04]  /*31a10*/  LDL.LU R52, [R1+0x490] ;  /* 0x0004900001347983 */ /* 0x001ea80000300800 */
[----:B------:R-:W2:Y:S04]  /*31a20*/  LDL.LU R53, [R1+0x494] ;  /* 0x0004940001357983 */ /* 0x000ea80000300800 */
[----:B------:R-:W2:Y:S04]  /*31a30*/  LDL.LU R54, [R1+0x498] ;  /* 0x0004980001367983 */ /* 0x000ea80000300800 */
[----:B------:R-:W2:Y:S04]  /*31a40*/  LDL.LU R55, [R1+0x49c] ;  /* 0x00049c0001377983 */ /* 0x000ea80000300800 */
[----:B------:R-:W3:Y:S04]  /*31a50*/  LDL.LU R12, [R1+0x460] ;  /* 0x00046000010c7983 */ /* 0x000ee80000300800 */
[----:B------:R-:W3:Y:S04]  /*31a60*/  LDL.LU R13, [R1+0x464] ;  /* 0x00046400010d7983 */ /* 0x000ee80000300800 */
[----:B------:R-:W3:Y:S04]  /*31a70*/  LDL.LU R14, [R1+0x468] ;  /* 0x00046800010e7983 */ /* 0x000ee80000300800 */
[----:B------:R-:W3:Y:S04]  /*31a80*/  LDL.LU R15, [R1+0x46c] ;  /* 0x00046c00010f7983 */ /* 0x000ee80000300800 */
[----:B------:R-:W4:Y:S04]  /*31a90*/  LDL.LU R4, [R1+0x3b0] ;  /* 0x0003b00001047983 */ /* 0x000f280000300800 */
[----:B------:R-:W-:Y:S04]  /*31aa0*/  STL.64 [R1+0x570], R8 ;  /* 0x0005700801007387 */ /* 0x000fe80000100a00 */
[----:B------:R-:W-:Y:S04]  /*31ab0*/  STL.64 [R1+0x578], R10 ;  /* 0x0005780a01007387 */ /* 0x000fe80000100a00 */
[----:B------:R-:W0:Y:S01]  /*31ac0*/  LDSM.16.MT88.4 R8, [R49+UR5+0x2080] ;  /* 0x002080053108783b */ /* 0x000e220008004200 */
[C---:B------:R-:W-:Y:S03]  /*31ad0*/  HMMA.16816.F32.BF16 R24, R16.reuse, R34, R24 ;  /* 0x000000221018723c */ /* 0x040fe60000041818 */
        /* <DEDUP_REMOVED lines=11> */
[----:B0-----:R-:W-:Y:S04]  /*31b90*/  STL.64 [R1+0x3130], R10 ;  /* 0x0031300a01007387 */ /* 0x001fe80000100a00 */
[----:B------:R0:W-:Y:S04]  /*31ba0*/  STL.64 [R1+0x3128], R8 ;  /* 0x0031280801007387 */ /* 0x0001e80000100a00 */
[----:B0-----:R-:W4:Y:S04]  /*31bb0*/  LDL.LU R8, [R1+0x110] ;  /* 0x0001100001087983 */ /* 0x001f280000300800 */
[----:B------:R-:W4:Y:S04]  /*31bc0*/  LDL.LU R9, [R1+0x114] ;  /* 0x0001140001097983 */ /* 0x000f280000300800 */
[----:B------:R-:W4:Y:S04]  /*31bd0*/  LDL.LU R10, [R1+0x118] ;  /* 0x00011800010a7983 */ /* 0x000f280000300800 */
[----:B------:R-:W4:Y:S04]  /*31be0*/  LDL.LU R11, [R1+0x11c] ;  /* 0x00011c00010b7983 */ /* 0x000f280000300800 */
[----:B------:R-:W-:Y:S04]  /*31bf0*/  STL.64 [R1+0x240], R24 ;  /* 0x0002401801007387 */ /* 0x000fe80000100a00 */
[----:B------:R0:W-:Y:S04]  /*31c00*/  STL.64 [R1+0x248], R26 ;  /* 0x0002481a01007387 */ /* 0x0001e80000100a00 */
[----:B0-----:R-:W2:Y:S02]  /*31c10*/  LDL.LU.64 R26, [R1+0x3218] ;  /* 0x00321800011a7983 */ /* 0x001ea40000300a00 */
[----:B--2---:R-:W-:-:S15]  /*31c20*/  HMMA.16816.F32.BF16 R36, R16, R26, R36 ;  /* 0x0000001a1024723c */ /* 0x004fde0000041824 */
[----:B------:R-:W-:-:S08]  /*31c30*/  NOP ;  /* 0x0000000000007918 */ /* 0x000fd00000000000 */
[----:B------:R-:W-:Y:S04]  /*31c40*/  STL.64 [R1+0x230], R36 ;  /* 0x0002302401007387 */ /* 0x000fe80000100a00 */
[----:B------:R0:W-:Y:S04]  /*31c50*/  STL.64 [R1+0x238], R38 ;  /* 0x0002382601007387 */ /* 0x0001e80000100a00 */
[----:B0-----:R-:W2:Y:S04]  /*31c60*/  LDL.LU.64 R38, [R1+0x3210] ;  /* 0x0032100001267983 */ /* 0x001ea80000300a00 */
[----:B------:R-:W4:Y:S01]  /*31c70*/  LDL.LU R37, [R1+0x3208] ;  /* 0x0032080001257983 */ /* 0x000f220000300800 */
[----:B--2---:R-:W-:-:S15]  /*31c80*/  HMMA.16816.F32.BF16 R40, R16, R38, R40 ;  /* 0x000000261028723c */ /* 0x004fde0000041828 */
[----:B------:R-:W-:-:S08]  /*31c90*/  NOP ;  /* 0x0000000000007918 */ /* 0x000fd00000000000 */
[----:B------:R-:W-:Y:S04]  /*31ca0*/  STL.64 [R1+0x220], R40 ;  /* 0x0002202801007387 */ /* 0x000fe80000100a00 */
[----:B------:R0:W-:Y:S04]  /*31cb0*/  STL.64 [R1+0x228], R42 ;  /* 0x0002282a01007387 */ /* 0x0001e80000100a00 */
[----:B0-----:R-:W2:Y:S04]  /*31cc0*/  LDL.LU.64 R42, [R1+0x3200] ;  /* 0x00320000012a7983 */ /* 0x001ea80000300a00 */
[----:B------:R-:W4:Y:S01]  /*31cd0*/  LDL.LU.64 R40, [R1+0x31f8] ;  /* 0x0031f80001287983 */ /* 0x000f220000300a00 */
[----:B--2---:R-:W-:-:S15]  /*31ce0*/  HMMA.16816.F32.BF16 R52, R16, R42, R52 ;  /* 0x0000002a1034723c */ /* 0x004fde0000041834 */
[----:B------:R-:W-:-:S08]  /*31cf0*/  NOP ;  /* 0x0000000000007918 */ /* 0x000fd00000000000 */
[----:B------:R0:W-:Y:S01]  /*31d00*/  STL.64 [R1+0x218], R54 ;  /* 0x0002183601007387 */ /* 0x0001e20000100a00 */
[----:B------:R-:W-:Y:S02]  /*31d10*/  IMAD.MOV.U32 R44, RZ, RZ, R52 ;  /* 0x000000ffff2c7224 */ /* 0x000fe400078e0034 */
[----:B------:R-:W-:Y:S01]  /*31d20*/  IMAD.MOV.U32 R45, RZ, RZ, R53 ;  /* 0x000000ffff2d7224 */ /* 0x000fe200078e0035 */
[----:B0-----:R-:W2:Y:S04]  /*31d30*/  LDL.LU.64 R54, [R1+0x31f0] ;  /* 0x0031f00001367983 */ /* 0x001ea80000300a00 */
[----:B------:R-:W2:Y:S04]  /*31d40*/  LDL.LU.64 R52, [R1+0x31e8] ;  /* 0x0031e80001347983 */ /* 0x000ea80000300a00 */
[----:B------:R-:W-:Y:S04]  /*31d50*/  STL [R1+0x2cfc], R45 ;  /* 0x002cfc2d01007387 */ /* 0x000fe80000100800 */
[----:B------:R-:W-:Y:S01]  /*31d60*/  STL [R1+0x2cf8], R44 ;  /* 0x002cf82c01007387 */ /* 0x000fe20000100800 */
[----:B--2---:R-:W-:-:S15]  /*31d70*/  HMMA.16816.F32.BF16 R52, R16, R46, R52 ;  /* 0x0000002e1034723c */ /* 0x004fde0000041834 */
[----:B------:R-:W-:-:S08]  /*31d80*/  NOP ;  /* 0x0000000000007918 */ /* 0x000fd00000000000 */
[----:B------:R-:W-:Y:S04]  /*31d90*/  STL.64 [R1+0x9f0], R52 ;  /* 0x0009f03401007387 */ /* 0x000fe80000100a00 */
[----:B------:R0:W-:Y:S04]  /*31da0*/  STL.64 [R1+0x9f8], R54 ;  /* 0x0009f83601007387 */ /* 0x0001e80000100a00 */
[----:B0-----:R-:W2:Y:S04]  /*31db0*/  LDL.LU.64 R54, [R1+0x31e0] ;  /* 0x0031e00001367983 */ /* 0x001ea80000300a00 */
[----:B------:R-:W2:Y:S02]  /*31dc0*/  LDL.LU.64 R52, [R1+0x31d8] ;  /* 0x0031d80001347983 */ /* 0x000ea40000300a00 */
[----:B--2---:R-:W-:-:S15]  /*31dd0*/  HMMA.16816.F32.BF16 R52, R16, R50, R52 ;  /* 0x000000321034723c */ /* 0x004fde0000041834 */
[----:B------:R-:W-:-:S08]  /*31de0*/  NOP ;  /* 0x0000000000007918 */ /* 0x000fd00000000000 */
[----:B------:R-:W-:Y:S04]  /*31df0*/  STL.64 [R1+0x9e0], R52 ;  /* 0x0009e03401007387 */ /* 0x000fe80000100a00 */
[----:B------:R0:W-:Y:S04]  /*31e00*/  STL.64 [R1+0x9e8], R54 ;  /* 0x0009e83601007387 */ /* 0x0001e80000100a00 */
[----:B0-----:R-:W3:Y:S04]  /*31e10*/  LDL.LU.64 R54, [R1+0x31d0] ;  /* 0x0031d00001367983 */ /* 0x001ee80000300a00 */
[----:B------:R-:W2:Y:S01]  /*31e20*/  LDL.LU R53, [R1+0x31c8] ;  /* 0x0031c80001357983 */ /* 0x000ea20000300800 */
[----:B---3--:R-:W-:-:S15]  /*31e30*/  HMMA.16816.F32.BF16 R12, R16, R54, R12 ;  /* 0x00000036100c723c */ /* 0x008fde000004180c */
[----:B------:R-:W-:-:S08]  /*31e40*/  NOP ;  /* 0x0000000000007918 */ /* 0x000fd00000000000 */
[----:B------:R-:W-:Y:S04]  /*31e50*/  STL.64 [R1+0x9d0], R12 ;  /* 0x0009d00c01007387 */ /* 0x000fe80000100a00 */
[----:B------:R0:W-:Y:S04]  /*31e60*/  STL.64 [R1+0x9d8], R14 ;  /* 0x0009d80e01007387 */ /* 0x0001e80000100a00 */
[----:B0-----:R-:W3:Y:S04]  /*31e70*/  LDL.LU.64 R14, [R1+0x31c0] ;  /* 0x0031c000010e7983 */ /* 0x001ee80000300a00 */
[----:B------:R-:W3:Y:S01]  /*31e80*/  LDL.LU.64 R12, [R1+0x31b8] ;  /* 0x0031b800010c7983 */ /* 0x000ee20000300a00 */
[----:B----4-:R-:W-:Y:S03]  /*31e90*/  HMMA.16816.F32.BF16 R8, R16, R58, R8 ;  /* 0x0000003a1008723c */ /* 0x010fe60000041808 */
[----:B------:R-:W0:Y:S04]  /*31ea0*/  LDSM.16.MT88.4 R16, [R49+UR5+0x2100] ;  /* 0x002100053110783b */ /* 0x000e280008004200 */
[----:B------:R-:W-:Y:S04]  /*31eb0*/  STL.64 [R1+0x3190], R54 ;  /* 0x0031903601007387 */ /* 0x000fe80000100a00 */
[----:B--2---:R-:W-:Y:S04]  /*31ec0*/  STL [R1+0x3188], R53 ;  /* 0x0031883501007387 */ /* 0x004fe80000100800 */
[----:B------:R-:W-:Y:S08]  /*31ed0*/  STL.64 [R1+0x3180], R58 ;  /* 0x0031803a01007387 */ /* 0x000ff00000100a00 */
[----:B------:R-:W-:Y:S04]  /*31ee0*/  STL.64 [R1+0x200], R8 ;  /* 0x0002000801007387 */ /* 0x000fe80000100a00 */
[----:B------:R1:W-:Y:S04]  /*31ef0*/  STL.64 [R1+0x208], R10 ;  /* 0x0002080a01007387 */ /* 0x0003e80000100a00 */
[----:B------:R-:W-:Y:S04]  /*31f00*/  STL.64 [R1+0x31b0], R50 ;  /* 0x0031b03201007387 */ /* 0x000fe80000100a00 */
[----:B------:R-:W-:Y:S04]  /*31f10*/  STL [R1+0x31a8], R49 ;  /* 0x0031a83101007387 */ /* 0x000fe80000100800 */
[----:B0-----:R-:W-:Y:S04]  /*31f20*/  STL.64 [R1+0x30e8], R18 ;  /* 0x0030e81201007387 */ /* 0x001fe80000100a00 */
[----:B------:R-:W-:Y:S01]  /*31f30*/  STL.64 [R1+0x30e0], R16 ;  /* 0x0030e01001007387 */ /* 0x000fe20000100a00 */
[C---:B---3--:R-:W-:Y:S06]  /*31f40*/  HMMA.16816.F32.BF16 R4, R12.reuse, R34, R4 ;  /* 0x000000220c04723c */ /* 0x048fec0000041804 */
[----:B-1----:R-:W-:-:S15]  /*31f50*/  HMMA.16816.F32.BF16 R8, R12, R26, R20 ;  /* 0x0000001a0c08723c */ /* 0x002fde0000041814 */
[----:B------:R-:W-:-:S02]  /*31f60*/  NOP ;  /* 0x0000000000007918 */ /* 0x000fc40000000000 */
[----:B------:R0:W-:Y:S01]  /*31f70*/  STL.64 [R1+0x2e0], R4 ;  /* 0x0002e00401007387 */ /* 0x0001e20000100a00 */
[----:B------:R-:W-:Y:S02]  /*31f80*/  IMAD.MOV.U32 R45, RZ, RZ, R6 ;  /* 0x000000ffff2d7224 */ /* 0x000fe400078e0006 */
[----:B------:R-:W-:Y:S02]  /*31f90*/  IMAD.MOV.U32 R44, RZ, RZ, R7 ;  /* 0x000000ffff2c7224 */ /* 0x000fe400078e0007 */
[----:B0-----:R-:W-:Y:S01]  /*31fa0*/  HMMA.16816.F32.BF16 R4, R12, R38, R28 ;  /* 0x000000260c04723c */ /* 0x001fe2000004181c */
[----:B------:R-:W-:Y:S04]  /*31fb0*/  STL.64 [R1+0x31a0], R34 ;  /* 0x0031a02201007387 */ /* 0x000fe80000100a00 */
[----:B------:R-:W-:Y:S04]  /*31fc0*/  STL.64 [R1+0x3198], R32 ;  /* 0x0031982001007387 */ /* 0x000fe80000100a00 */
[----:B------:R0:W-:Y:S04]  /*31fd0*/  STL [R1+0x2d04], R44 ;  /* 0x002d042c01007387 */ /* 0x0001e80000100800 */
[----:B------:R1:W-:Y:S04]  /*31fe0*/  STL [R1+0x2d00], R45 ;  /* 0x002d002d01007387 */ /* 0x0003e80000100800 */
[----:B------:R-:W-:Y:S04]  /*31ff0*/  STL.64 [R1+0x3168], R26 ;  /* 0x0031681a01007387 */ /* 0x000fe80000100a00 */
[----:B------:R-:W-:Y:S04]  /*32000*/  STL.64 [R1+0x2d0], R8 ;  /* 0x0002d00801007387 */ /* 0x000fe80000100a00 */
[----:B------:R-:W-:Y:S04]  /*32010*/  STL.64 [R1+0x2d8], R10 ;  /* 0x0002d80a01007387 */ /* 0x000fe80000100a00 */
[----:B------:R-:W-:Y:S04]  /*32020*/  STL.64 [R1+0x2c0], R4 ;  /* 0x0002c00401007387 */ /* 0x000fe80000100a00 */
[----:B------:R-:W-:Y:S04]  /*32030*/  STL.64 [R1+0x3160], R38 ;  /* 0x0031602601007387 */ /* 0x000fe80000100a00 */
[----:B------:R-:W-:Y:S04]  /*32040*/  STL [R1+0x3158], R37 ;  /* 0x0031582501007387 */ /* 0x000fe80000100800 */
[----:B------:R-:W2:Y:S04]  /*32050*/  LDL.LU R16, [R1+0x2a0] ;  /* 0x0002a00001107983 */ /* 0x000ea80000300800 */
[----:B------:R-:W2:Y:S04]  /*32060*/  LDL.LU R17, [R1+0x2a4] ;  /* 0x0002a40001117983 */ /* 0x000ea80000300800 */
[----:B------:R-:W3:Y:S04]  /*32070*/  LDL.LU R18, [R1+0x2a8] ;  /* 0x0002a80001127983 */ /* 0x000ee80000300800 */
[----:B------:R-:W3:Y:S01]  /*32080*/  LDL.LU R19, [R1+0x2ac] ;  /* 0x0002ac0001137983 */ /* 0x000ee20000300800 */
[----:B0-----:R-:W-:-:S02]  /*32090*/  IMAD.MOV.U32 R44, RZ, RZ, R6 ;  /* 0x000000ffff2c7224 */ /* 0x001fc400078e0006 */
[----:B-1----:R-:W-:Y:S01]  /*320a0*/  IMAD.MOV.U32 R45, RZ, RZ, R7 ;  /* 0x000000ffff2d7224 */ /* 0x002fe200078e0007 */
[----:B---3--:R-:W-:Y:S04]  /*320b0*/  STL.64 [R1+0x3140], R18 ;  /* 0x0031401201007387 */ /* 0x008fe80000100a00 */
[----:B--2---:R0:W-:Y:S04]  /*320c0*/  STL.64 [R1+0x3138], R16 ;  /* 0x0031381001007387 */ /* 0x0041e80000100a00 */
[----:B0-----:R-:W2:Y:S04]  /*320d0*/  LDL.LU R16, [R1+0x670] ;  /* 0x0006700001107983 */ /* 0x001ea80000300800 */
[----:B------:R-:W2:Y:S04]  /*320e0*/  LDL.LU R17, [R1+0x674] ;  /* 0x0006740001117983 */ /* 0x000ea80000300800 */
[----:B------:R-:W3:Y:S04]  /*320f0*/  LDL.LU R18, [R1+0x678] ;  /* 0x0006780001127983 */ /* 0x000ee80000300800 */
[----:B------:R-:W3:Y:S04]  /*32100*/  LDL.LU R19, [R1+0x67c] ;  /* 0x00067c0001137983 */ /* 0x000ee80000300800 */
        /* <DEDUP_REMOVED lines=20> */
[----:B---3--:R-:W-:Y:S04]  /*32250*/  STL.64 [R1+0x3150], R18 ;  /* 0x0031501201007387 */ /* 0x008fe80000100a00 */
[----:B--2---:R0:W-:Y:S04]  /*32260*/  STL.64 [R1+0x3148], R16 ;  /* 0x0031481001007387 */ /* 0x0041e80000100a00 */
[----:B0-----:R-:W2:Y:S04]  /*32270*/  LDL.LU R16, [R1+0x680] ;  /* 0x0006800001107983 */ /* 0x001ea80000300800 */
[----:B------:R-:W2:Y:S04]  /*32280*/  LDL.LU R17, [R1+0x684] ;  /* 0x0006840001117983 */ /* 0x000ea80000300800 */
[----:B------:R-:W2:Y:S04]  /*32290*/  LDL.LU R18, [R1+0x688] ;  /* 0x0006880001127983 */ /* 0x000ea80000300800 */
[----:B------:R-:W2:Y:S01]  /*322a0*/  LDL.LU R19, [R1+0x68c] ;  /* 0x00068c0001137983 */ /* 0x000ea20000300800 */
[----:B----4-:R-:W-:Y:S03]  /*322b0*/  HMMA.16816.F32.BF16 R48, R12, R42, R48 ;  /* 0x0000002a0c30723c */ /* 0x010fe60000041830 */
[----:B------:R-:W3:Y:S04]  /*322c0*/  LDL.LU R24, [R1+0x6a0] ;  /* 0x0006a00001187983 */ /* 0x000ee80000300800 */
[----:B------:R-:W3:Y:S04]  /*322d0*/  LDL.LU R25, [R1+0x6a4] ;  /* 0x0006a40001197983 */ /* 0x000ee80000300800 */
[----:B------:R-:W3:Y:S04]  /*322e0*/  LDL.LU R26, [R1+0x6a8] ;  /* 0x0006a800011a7983 */ /* 0x000ee80000300800 */
[----:B------:R-:W3:Y:S04]  /*322f0*/  LDL.LU R27, [R1+0x6ac] ;  /* 0x0006ac00011b7983 */ /* 0x000ee80000300800 */
[----:B------:R-:W4:Y:S04]  /*32300*/  LDL.LU R36, [R1+0x690] ;  /* 0x0006900001247983 */ /* 0x000f280000300800 */
[----:B------:R-:W4:Y:S04]  /*32310*/  LDL.LU R37, [R1+0x694] ;  /* 0x0006940001257983 */ /* 0x000f280000300800 */
[----:B------:R-:W4:Y:S04]  /*32320*/  LDL.LU R38, [R1+0x698] ;  /* 0x0006980001267983 */ /* 0x000f280000300800 */
[----:B------:R-:W4:Y:S04]  /*32330*/  LDL.LU R39, [R1+0x69c] ;  /* 0x00069c0001277983 */ /* 0x000f280000300800 */
        /* <DEDUP_REMOVED lines=12> */
[----:B------:R-:W-:Y:S04]  /*32400*/  STL [R1+0x2d0c], R44 ;  /* 0x002d0c2c01007387 */ /* 0x000fe80000100800 */
[----:B------:R-:W-:Y:S04]  /*32410*/  STL [R1+0x2d08], R45 ;  /* 0x002d082d01007387 */ /* 0x000fe80000100800 */
[----:B------:R0:W-:Y:S04]  /*32420*/  STL.64 [R1+0x2b0], R48 ;  /* 0x0002b03001007387 */ /* 0x0001e80000100a00 */
[----:B------:R1:W-:Y:S01]  /*32430*/  STL [R1+0x2b8], R50 ;  /* 0x0002b83201007387 */ /* 0x0003e20000100800 */
[----:B0-----:R-:W-:-:S03]  /*32440*/  IMAD.MOV.U32 R48, RZ, RZ, R51 ;  /* 0x000000ffff307224 */ /* 0x001fc600078e0033 */
[----:B-1----:R-:W3:Y:S01]  /*32450*/  LDL.LU.64 R50, [R1+0x31b0] ;  /* 0x0031b00001327983 */ /* 0x002ee20000300a00 */
[----:B------:R-:W-:Y:S03]  /*32460*/  HMMA.16816.F32.BF16 R32, R12, R46, R32 ;  /* 0x0000002e0c20723c */ /* 0x000fe60000041820 */
[----:B------:R-:W4:-:S15]  /*32470*/  LDL.LU R49, [R1+0x31a8] ;  /* 0x0031a80001317983 */ /* 0x000f1e0000300800 */
[----:B------:R-:W-:-:S05]  /*32480*/  NOP ;  /* 0x0000000000007918 */ /* 0x000fca0000000000 */
[----:B------:R-:W-:Y:S04]  /*32490*/  STL [R1+0x1f0], R32 ;  /* 0x0001f02001007387 */ /* 0x000fe80000100800 */
[----:B------:R0:W-:Y:S01]  /*324a0*/  STL [R1+0x1fc], R35 ;  /* 0x0001fc2301007387 */ /* 0x0001e20000100800 */
[----:B------:R-:W-:Y:S02]  /*324b0*/  IMAD.MOV.U32 R45, RZ, RZ, R34 ;  /* 0x000000ffff2d7224 */ /* 0x000fe400078e0022 */
[----:B------:R-:W-:Y:S01]  /*324c0*/  IMAD.MOV.U32 R44, RZ, RZ, R33 ;  /* 0x000000ffff2c7224 */ /* 0x000fe200078e0021 */
[----:B0-----:R-:W2:Y:S04]  /*324d0*/  LDL.LU.64 R34, [R1+0x31a0] ;  /* 0x0031a00001227983 */ /* 0x001ea80000300a00 */
[----:B------:R-:W2:Y:S01]  /*324e0*/  LDL.LU.64 R32, [R1+0x3198] ;  /* 0x0031980001207983 */ /* 0x000ea20000300a00 */
[----:B---3--:R-:W-:-:S15]  /*324f0*/  HMMA.16816.F32.BF16 R52, R12, R50, R52 ;  /* 0x000000320c34723c */ /* 0x008fde0000041834 */
        /* <DEDUP_REMOVED lines=9> */
[----:B0-----:R-:W3:Y:S02]  /*32590*/  LDL.LU.64 R58, [R1+0x3180] ;  /* 0x00318000013a7983 */ /* 0x001ee40000300a00 */
[----:B---3--:R-:W-:Y:S02]  /*325a0*/  HMMA.16816.F32.BF16 R12, R12, R58, R4 ;  /* 0x0000003a0c0c723c */ /* 0x008fe40000041804 */
[----:B------:R-:W2:Y:S04]  /*325b0*/  LDL.LU.64 R6, [R1+0x3178] ;  /* 0x0031780001067983 */ /* 0x000ea80000300a00 */
[----:B------:R-:W2:-:S15]  /*325c0*/  LDL.LU.64 R4, [R1+0x3170] ;  /* 0x0031700001047983 */ /* 0x000e9e0000300a00 */
[----:B------:R-:W-:-:S02]  /*325d0*/  NOP ;  /* 0x0000000000007918 */ /* 0x000fc40000000000 */
[----:B------:R-:W-:Y:S04]  /*325e0*/  STL.64 [R1+0x110], R12 ;  /* 0x0001100c01007387 */ /* 0x000fe80000100a00 */
[----:B------:R-:W-:Y:S04]  /*325f0*/  STL.64 [R1+0x118], R14 ;  /* 0x0001180e01007387 */ /* 0x000fe80000100a00 */
[----:B----4-:R-:W0:Y:S04]  /*32600*/  LDSM.16.MT88.4 R12, [R49+UR5+0x2180] ;  /* 0x00218005310c783b */ /* 0x010e280008004200 */
[----:B0-----:R-:W-:Y:S04]  /*32610*/  STL.64 [R1+0x3080], R14 ;  /* 0x0030800e01007387 */ /* 0x001fe80000100a00 */
[----:B------:R0:W-:Y:S04]  /*32620*/  STL.64 [R1+0x3078], R12 ;  /* 0x0030780c01007387 */ /* 0x0001e80000100a00 */
[----:B0-----:R-:W3:Y:S04]  /*32630*/  LDL.LU R12, [R1+0x640] ;  /* 0x00064000010c7983 */ /* 0x001ee80000300800 */
[----:B------:R-:W3:Y:S04]  /*32640*/  LDL.LU R13, [R1+0x644] ;  /* 0x00064400010d7983 */ /* 0x000ee80000300800 */
[----:B------:R-:W3:Y:S04]  /*32650*/  LDL.LU R14, [R1+0x648] ;  /* 0x00064800010e7983 */ /* 0x000ee80000300800 */
[----:B------:R-:W3:Y:S01]  /*32660*/  LDL.LU R15, [R1+0x64c] ;  /* 0x00064c00010f7983 */ /* 0x000ee20000300800 */
[----:B--2---:R-:W-:-:S15]  /*32670*/  HMMA.16816.F32.BF16 R24, R4, R34, R24 ;  /* 0x000000220418723c */ /* 0x004fde0000041818 */
[----:B------:R-:W-:-:S08]  /*32680*/  NOP ;  /* 0x0000000000007918 */ /* 0x000fd00000000000 */
        /* <DEDUP_REMOVED lines=14> */
[----:B------:R-:W2:Y:S01]  /*32770*/  LDL.LU.64 R16, [R1+0x3148] ;  /* 0x0031480001107983 */ /* 0x000ea20000300a00 */
[C---:B------:R-:W-:Y:S06]  /*32780*/  HMMA.16816.F32.BF16 R8, R4.reuse, R46, R8 ;  /* 0x0000002e0408723c */ /* 0x040fec0000041808 */
[----:B--2---:R-:W-:-:S15]  /*32790*/  HMMA.16816.F32.BF16 R16, R4, R42, R16 ;  /* 0x0000002a0410723c */ /* 0x004fde0000041810 */
[----:B------:R-:W-:-:S08]  /*327a0*/  NOP ;  /* 0x0000000000007918 */ /* 0x000fd00000000000 */
[----:B------:R-:W-:Y:S04]  /*327b0*/  STL.64 [R1+0xb70], R16 ;  /* 0x000b701001007387 */ /* 0x000fe80000100a00 */
[----:B------:R0:W-:Y:S04]  /*327c0*/  STL.64 [R1+0xb78], R18 ;  /* 0x000b781201007387 */ /* 0x0001e80000100a00 */
[----:B0-----:R-:W2:Y:S04]  /*327d0*/  LDL.LU.64 R18, [R1+0x3140] ;  /* 0x0031400001127983 */ /* 0x001ea80000300a00 */
[----:B------:R-:W2:Y:S04]  /*327e0*/  LDL.LU.64 R16, [R1+0x3138] ;  /* 0x0031380001107983 */ /* 0x000ea80000300a00 */
[----:B------:R-:W-:Y:S04]  /*327f0*/  STL.64 [R1+0x3120], R42 ;  /* 0x0031202a01007387 */ /* 0x000fe80000100a00 */
[----:B------:R0:W-:Y:S04]  /*32800*/  STL.64 [R1+0x3118], R40 ;  /* 0x0031182801007387 */ /* 0x0001e80000100a00 */
[----:B0-----:R-:W4:Y:S04]  /*32810*/  LDL.LU R40, [R1+0x650] ;  /* 0x0006500001287983 */ /* 0x001f280000300800 */
[----:B------:R-:W4:Y:S04]  /*32820*/  LDL.LU R41, [R1+0x654] ;  /* 0x0006540001297983 */ /* 0x000f280000300800 */
[----:B------:R-:W4:Y:S04]  /*32830*/  LDL.LU R42, [R1+0x658] ;  /* 0x00065800012a7983 */ /* 0x000f280000300800 */
[----:B------:R-:W4:Y:S04]  /*32840*/  LDL.LU R43, [R1+0x65c] ;  /* 0x00065c00012b7983 */ /* 0x000f280000300800 */
[----:B------:R-:W-:Y:S04]  /*32850*/  STL.64 [R1+0xb60], R8 ;  /* 0x000b600801007387 */ /* 0x000fe80000100a00 */
[----:B------:R0:W-:Y:S04]  /*32860*/  STL.64 [R1+0xb68], R10 ;  /* 0x000b680a01007387 */ /* 0x0001e80000100a00 */
[----:B0-----:R-:W2:Y:S04]  /*32870*/  LDL.LU.64 R10, [R1+0x3130] ;  /* 0x00313000010a7983 */ /* 0x001ea80000300a00 */
[----:B------:R-:W2:Y:S01]  /*32880*/  LDL.LU.64 R8, [R1+0x3128] ;  /* 0x0031280001087983 */ /* 0x000ea20000300a00 */
[C---:B---3--:R-:W-:Y:S03]  /*32890*/  HMMA.16816.F32.BF16 R12, R4.reuse, R54, R12 ;  /* 0x00000036040c723c */ /* 0x048fe6000004180c */
[----:B------:R-:W-:Y:S04]  /*328a0*/  STL.64 [R1+0x3110], R50 ;  /* 0x0031103201007387 */ /* 0x000fe80000100a00 */
[----:B------:R-:W-:Y:S01]  /*328b0*/  STL.64 [R1+0x3108], R48 ;  /* 0x0031083001007387 */ /* 0x000fe20000100a00 */
[C---:B----4-:R-:W-:Y:S06]  /*328c0*/  HMMA.16816.F32.BF16 R40, R4.reuse, R50, R40 ;  /* 0x000000320428723c */ /* 0x050fec0000041828 */
[----:B--2---:R-:W-:-:S15]  /*328d0*/  HMMA.16816.F32.BF16 R4, R4, R58, R16 ;  /* 0x0000003a0404723c */ /* 0x004fde0000041810 */
[----:B------:R-:W-:-:S02]  /*328e0*/  NOP ;  /* 0x0000000000007918 */ /* 0x000fc40000000000 */
[----:B------:R-:W-:Y:S04]  /*328f0*/  STL.64 [R1+0xb50], R40 ;  /* 0x000b502801007387 */ /* 0x000fe80000100a00 */
[----:B------:R-:W-:Y:S04]  /*32900*/  STL.64 [R1+0xb58], R42 ;  /* 0x000b582a01007387 */ /* 0x000fe80000100a00 */
[----:B------:R-:W-:Y:S04]  /*32910*/  STL.64 [R1+0xb40], R12 ;  /* 0x000b400c01007387 */ /* 0x000fe80000100a00 */
[----:B------:R-:W-:Y:S04]  /*32920*/  STL.64 [R1+0xb48], R14 ;  /* 0x000b480e01007387 */ /* 0x000fe80000100a00 */
[----:B------:R-:W-:Y:S04]  /*32930*/  STL.64 [R1+0x30f0], R58 ;  /* 0x0030f03a01007387 */ /* 0x000fe80000100a00 */
[----:B------:R-:W-:Y:S04]  /*32940*/  STL.64 [R1+0x4a0], R4 ;  /* 0x0004a00401007387 */ /* 0x000fe80000100a00 */
[----:B------:R0:W-:Y:S02]  /*32950*/  STL.64 [R1+0x4a8], R6 ;  /* 0x0004a80601007387 */ /* 0x0001e40000100a00 */
[----:B0-----:R-:W-:Y:S06]  /*32960*/  HMMA.16816.F32.BF16 R4, R8, R34, R20 ;  /* 0x000000220804723c */ /* 0x001fec0000041814 */
[----:B------:R-:W-:-:S15]  /*32970*/  STL.64 [R1+0x3100], R34 ;  /* 0x0031002201007387 */ /* 0x000fde0000100a00 */
[----:B------:R-:W-:-:S02]  /*32980*/  NOP ;  /* 0x0000000000007918 */ /* 0x000fc40000000000 */
[----:B------:R-:W-:Y:S04]  /*32990*/  STL.64 [R1+0xa80], R4 ;  /* 0x000a800401007387 */ /* 0x000fe80000100a00 */
[----:B------:R0:W-:Y:S02]  /*329a0*/  STL.64 [R1+0xa88], R6 ;  /* 0x000a880601007387 */ /* 0x0001e40000100a00 */
[----:B0-----:R-:W-:Y:S02]  /*329b0*/  HMMA.16816.F32.BF16 R4, R8, R26, R28 ;  /* 0x0000001a0804723c */ /* 0x001fe4000004181c */
[----:B------:R-:W-:Y:S04]  /*329c0*/  STL.64 [R1+0x30f8], R32 ;  /* 0x0030f82001007387 */ /* 0x000fe80000100a00 */
[----:B------:R-:W-:Y:S04]  /*329d0*/  STL.64 [R1+0x30d8], R26 ;  /* 0x0030d81a01007387 */ /* 0x000fe80000100a00 */
[----:B------:R-:W2:-:S13]  /*329e0*/  LDL.LU R20, [R1+0x60] ;  /* 0x0000600001147983 */ /* 0x000e9a0000300800 */
[----:B------:R-:W-:Y:S04]  /*329f0*/  STL.64 [R1+0xa70], R4 ;  /* 0x000a700401007387 */ /* 0x000fe80000100a00 */
[----:B------:R-:W-:Y:S04]  /*32a00*/  STL.64 [R1+0xa78], R6 ;  /* 0x000a780601007387 */ /* 0x000fe80000100a00 */
[----:B------:R-:W2:Y:S04]  /*32a10*/  LDL.LU R21, [R1+0x64] ;  /* 0x0000640001157983 */ /* 0x000ea80000300800 */
[----:B------:R-:W3:Y:S04]  /*32a20*/  LDL.LU R22, [R1+0x68] ;  /* 0x0000680001167983 */ /* 0x000ee80000300800 */
[----:B------:R-:W3:Y:S04]  /*32a30*/  LDL.LU R23, [R1+0x6c] ;  /* 0x00006c0001177983 */ /* 0x000ee80000300800 */
[----:B---3--:R-:W-:Y:S04]  /*32a40*/  STL.64 [R1+0x3090], R22 ;  /* 0x0030901601007387 */ /* 0x008fe80000100a00 */
[----:B--2---:R-:W-:Y:S04]  /*32a50*/  STL.64 [R1+0x3088], R20 ;  /* 0x0030881401007387 */ /* 0x004fe80000100a00 */
[----:B------:R-:W2:Y:S04]  /*32a60*/  LDL.LU R12, [R1+0xc0] ;  /* 0x0000c000010c7983 */ /* 0x000ea80000300800 */
[----:B------:R-:W2:Y:S04]  /*32a70*/  LDL.LU R13, [R1+0xc4] ;  /* 0x0000c400010d7983 */ /* 0x000ea80000300800 */
[----:B------:R-:W3:Y:S04]  /*32a80*/  LDL.LU R14, [R1+0xc8] ;  /* 0x0000c800010e7983 */ /* 0x000ee80000300800 */
[----:B------:R-:W3:Y:S04]  /*32a90*/  LDL.LU R15, [R1+0xcc] ;  /* 0x0000cc00010f7983 */ /* 0x000ee80000300800 */
[----:B---3--:R-:W-:Y:S04]  /*32aa0*/  STL.64 [R1+0x30a0], R14 ;  /* 0x0030a00e01007387 */ /* 0x008fe80000100a00 */
[----:B--2---:R0:W-:Y:S04]  /*32ab0*/  STL.64 [R1+0x3098], R12 ;  /* 0x0030980c01007387 */ /* 0x0041e80000100a00 */
[----:B0-----:R-:W2:Y:S04]  /*32ac0*/  LDL.LU R12, [R1+0x440] ;  /* 0x00044000010c7983 */ /* 0x001ea80000300800 */
        /* <DEDUP_REMOVED lines=8> */
[----:B------:R-:W3:Y:S01]  /*32b50*/  LDL.LU R15, [R1+0x45c] ;  /* 0x00045c00010f7983 */ /* 0x000ee20000300800 */
[----:B------:R-:W0:Y:S03]  /*32b60*/  S2R R52, SR_TID.X ;  /* 0x0000000000347919 */ /* 0x000e260000002100 */
[----:B---3--:R-:W-:Y:S04]  /*32b70*/  STL.64 [R1+0x30c0], R14 ;  /* 0x0030c00e01007387 */ /* 0x008fe80000100a00 */
[----:B--2---:R1:W-:Y:S04]  /*32b80*/  STL.64 [R1+0x30b8], R12 ;  /* 0x0030b80c01007387 */ /* 0x0043e80000100a00 */
[----:B-1----:R-:W2:Y:S04]  /*32b90*/  LDL.LU R12, [R1+0xe0] ;  /* 0x0000e000010c7983 */ /* 0x002ea80000300800 */
        /* <DEDUP_REMOVED lines=15> */
[----:B0-----:R-:W-:-:S03]  /*32c90*/  LOP3.LUT R24, R52, 0x7, RZ, 0xc0, !PT ;  /* 0x0000000734187812 */ /* 0x001fc600078ec0ff */
[----:B------:R-:W4:Y:S04]  /*32ca0*/  LDL.LU R32, [R1+0x550] ;  /* 0x0005500001207983 */ /* 0x000f280000300800 */
[----:B------:R-:W4:Y:S01]  /*32cb0*/  LDL.LU R33, [R1+0x554] ;  /* 0x0005540001217983 */ /* 0x000f220000300800 */
[----:B------:R-:W-:-:S03]  /*32cc0*/  IMAD.SHL.U32 R25, R52, 0x100, RZ ;  /* 0x0000010034197824 */ /* 0x000fc600078e00ff */
[----:B------:R-:W4:Y:S01]  /*32cd0*/  LDL.LU R34, [R1+0x558] ;  /* 0x0005580001227983 */ /* 0x000f220000300800 */
[----:B------:R-:W-:Y:S02]  /*32ce0*/  IMAD R24, R24, 0x210, RZ ;  /* 0x0000021018187824 */ /* 0x000fe400078e02ff */
[----:B------:R-:W-:Y:S01]  /*32cf0*/  IMAD.SHL.U32 R52, R52, 0x2, RZ ;  /* 0x0000000234347824 */ /* 0x000fe200078e00ff */
[----:B------:R-:W4:Y:S04]  /*32d00*/  LDL.LU R35, [R1+0x55c] ;  /* 0x00055c0001237983 */ /* 0x000f280000300800 */
[----:B------:R-:W4:Y:S04]  /*32d10*/  LDL.LU R48, [R1+0x560] ;  /* 0x0005600001307983 */ /* 0x000f280000300800 */
[----:B------:R-:W4:Y:S04]  /*32d20*/  LDL.LU R49, [R1+0x564] ;  /* 0x0005640001317983 */ /* 0x000f280000300800 */
[----:B------:R-:W4:Y:S04]  /*32d30*/  LDL.LU R50, [R1+0x568] ;  /* 0x0005680001327983 */ /* 0x000f280000300800 */
[----:B------:R-:W4:Y:S01]  /*32d40*/  LDL.LU R51, [R1+0x56c] ;  /* 0x00056c0001337983 */ /* 0x000f220000300800 */
[----:B------:R-:W-:-:S03]  /*32d50*/  LOP3.LUT R52, R24, 0x10, R52, 0x78, !PT ;  /* 0x0000001018347812 */ /* 0x000fc600078e7834 */
        /* <DEDUP_REMOVED lines=8> */
[----:B------:R-:W4:Y:S04]  /*32de0*/  LDL.LU R27, [R1+0x10c] ;  /* 0x00010c00011b7983 */ /* 0x000f280000300800 */
[----:B---3--:R-:W-:Y:S04]  /*32df0*/  STL.64 [R1+0x30d0], R14 ;  /* 0x0030d00e01007387 */ /* 0x008fe80000100a00 */
[----:B--2---:R0:W-:Y:S01]  /*32e00*/  STL.64 [R1+0x30c8], R12 ;  /* 0x0030c80c01007387 */ /* 0x0041e20000100a00 */
[----:B----4-:R-:W-:Y:S03]  /*32e10*/  HMMA.16816.F32.BF16 R40, R8, R38, R40 ;  /* 0x000000260828723c */ /* 0x010fe60000041828 */
        /* <DEDUP_REMOVED lines=12> */
[----:B------:R-:W-:Y:S04]  /*32ee0*/  STL.64 [R1+0xa60], R40 ;  /* 0x000a602801007387 */ /* 0x000fe80000100a00 */
[----:B------:R0:W-:Y:S04]  /*32ef0*/  STL.64 [R1+0xa68], R42 ;  /* 0x000a682a01007387 */ /* 0x0001e80000100a00 */
[----:B0-----:R-:W2:Y:S01]  /*32f00*/  LDL.LU.64 R42, [R1+0x3120] ;  /* 0x00312000012a7983 */ /* 0x001ea20000300a00 */
[----:B------:R-:W-:-:S03]  /*32f10*/  LOP3.LUT R52, R52, 0x40, RZ, 0x3c, !PT ;  /* 0x0000004034347812 */ /* 0x000fc600078e3cff */
[----:B------:R-:W4:Y:S01]  /*32f20*/  LDL.LU.64 R40, [R1+0x3118] ;  /* 0x0031180001287983 */ /* 0x000f220000300a00 */
[C---:B------:R-:W-:Y:S06]  /*32f30*/  HMMA.16816.F32.BF16 R48, R8.reuse, R46, R48 ;  /* 0x0000002e0830723c */ /* 0x040fec0000041830 */
[----:B--2---:R-:W-:-:S15]  /*32f40*/  HMMA.16816.F32.BF16 R4, R8, R42, R4 ;  /* 0x0000002a0804723c */ /* 0x004fde0000041804 */
[----:B------:R-:W-:-:S08]  /*32f50*/  NOP ;  /* 0x0000000000007918 */ /* 0x000fd00000000000 */
[----:B------:R-:W-:Y:S04]  /*32f60*/  STL.64 [R1+0xa50], R4 ;  /* 0x000a500401007387 */ /* 0x000fe80000100a00 */
[----:B------:R-:W-:Y:S04]  /*32f70*/  STL.64 [R1+0xa58], R6 ;  /* 0x000a580601007387 */ /* 0x000fe80000100a00 */
[----:B------:R-:W0:Y:S04]  /*32f80*/  LDSM.16.MT88.4 R4, [R52+UR5+0x2000] ;  /* 0x002000053404783b */ /* 0x000e280008004200 */
[----:B0-----:R-:W-:Y:S04]  /*32f90*/  STL.64 [R1+0x3068], R6 ;  /* 0x0030680601007387 */ /* 0x001fe80000100a00 */
[----:B------:R0:W-:Y:S04]  /*32fa0*/  STL.64 [R1+0x3060], R4 ;  /* 0x0030600401007387 */ /* 0x0001e80000100a00 */
[----:B0-----:R-:W2:Y:S04]  /*32fb0*/  LDL.LU R4, [R1+0x70] ;  /* 0x0000700001047983 */ /* 0x001ea80000300800 */
[----:B------:R-:W2:Y:S04]  /*32fc0*/  LDL.LU R5, [R1+0x74] ;  /* 0x0000740001057983 */ /* 0x000ea80000300800 */
[----:B------:R-:W2:Y:S04]  /*32fd0*/  LDL.LU R6, [R1+0x78] ;  /* 0x0000780001067983 */ /* 0x000ea80000300800 */
[----:B------:R-:W2:Y:S04]  /*32fe0*/  LDL.LU R7, [R1+0x7c] ;  /* 0x00007c0001077983 */ /* 0x000ea80000300800 */
[----:B------:R-:W-:Y:S04]  /*32ff0*/  STL.64 [R1+0xa40], R48 ;  /* 0x000a403001007387 */ /* 0x000fe80000100a00 */
[----:B------:R0:W-:Y:S04]  /*33000*/  STL.64 [R1+0xa48], R50 ;  /* 0x000a483201007387 */ /* 0x0001e80000100a00 */
[----:B0-----:R-:W3:Y:S01]  /*33010*/  LDL.LU.64 R50, [R1+0x3110] ;  /* 0x0031100001327983 */ /* 0x001ee20000300a00 */
[C---:B------:R-:W-:Y:S03]  /*33020*/  HMMA.16816.F32.BF16 R56, R8.reuse, R54, R56 ;  /* 0x000000360838723c */ /* 0x040fe60000041838 */
[----:B------:R-:W4:Y:S03]  /*33030*/  LDL.LU.64 R48, [R1+0x3108] ;  /* 0x0031080001307983 */ /* 0x000f260000300a00 */
[----:B---3--:R-:W-:-:S15]  /*33040*/  HMMA.16816.F32.BF16 R32, R8, R50, R32 ;  /* 0x000000320820723c */ /* 0x008fde0000041820 */
[----:B------:R-:W-:-:S08]  /*33050*/  NOP ;  /* 0x0000000000007918 */ /* 0x000fd00000000000 */
[----:B------:R-:W-:Y:S04]  /*33060*/  STL.64 [R1+0xa30], R32 ;  /* 0x000a302001007387 */ /* 0x000fe80000100a00 */
[----:B------:R0:W-:Y:S04]  /*33070*/  STL.64 [R1+0xa38], R34 ;  /* 0x000a382201007387 */ /* 0x0001e80000100a00 */
[----:B0-----:R-:W3:Y:S04]  /*33080*/  LDL.LU.64 R34, [R1+0x3100] ;  /* 0x0031000001227983 */ /* 0x001ee80000300a00 */
[----:B------:R-:W4:Y:S04]  /*33090*/  LDL.LU.64 R32, [R1+0x30f8] ;  /* 0x0030f80001207983 */ /* 0x000f280000300a00 */
[----:B------:R-:W-:Y:S04]  /*330a0*/  STL.64 [R1+0x550], R56 ;  /* 0x0005503801007387 */ /* 0x000fe80000100a00 */
[----:B------:R0:W-:Y:S04]  /*330b0*/  STL.64 [R1+0x558], R58 ;  /* 0x0005583a01007387 */ /* 0x0001e80000100a00 */
[----:B0-----:R-:W2:Y:S02]  /*330c0*/  LDL.LU.64 R58, [R1+0x30f0] ;  /* 0x0030f000013a7983 */ /* 0x001ea40000300a00 */
[----:B--2---:R-:W-:Y:S02]  /*330d0*/  HMMA.16816.F32.BF16 R8, R8, R58, R16 ;  /* 0x0000003a0808723c */ /* 0x004fe40000041810 */
[----:B------:R-:W3:Y:S04]  /*330e0*/  LDL.LU.64 R18, [R1+0x30e8] ;  /* 0x0030e80001127983 */ /* 0x000ee80000300a00 */
[----:B------:R-:W3:-:S15]  /*330f0*/  LDL.LU.64 R16, [R1+0x30e0] ;  /* 0x0030e00001107983 */ /* 0x000ede0000300a00 */
[----:B------:R-:W-:-:S02]  /*33100*/  NOP ;  /* 0x0000000000007918 */ /* 0x000fc40000000000 */
[----:B------:R0:W-:Y:S04]  /*33110*/  STL.64 [R1+0x370], R8 ;  /* 0x0003700801007387 */ /* 0x0001e80000100a00 */
[----:B------:R1:W-:Y:S04]  /*33120*/  STL.64 [R1+0x378], R10 ;  /* 0x0003780a01007387 */ /* 0x0003e80000100a00 */
[----:B0-----:R-:W2:Y:S04]  /*33130*/  LDL.LU R8, [R1+0xd0] ;  /* 0x0000d00001087983 */ /* 0x001ea80000300800 */
[----:B------:R-:W2:Y:S04]  /*33140*/  LDL.LU R9, [R1+0xd4] ;  /* 0x0000d40001097983 */ /* 0x000ea80000300800 */
[----:B-1----:R-:W2:Y:S04]  /*33150*/  LDL.LU R10, [R1+0xd8] ;  /* 0x0000d800010a7983 */ /* 0x002ea80000300800 */
[----:B------:R-:W2:Y:S01]  /*33160*/  LDL.LU R11, [R1+0xdc] ;  /* 0x0000dc00010b7983 */ /* 0x000ea20000300800 */
        /* <DEDUP_REMOVED lines=9> */
[----:B0-----:R-:W3:Y:S04]  /*33200*/  LDL.LU.64 R14, [R1+0x30d0] ;  /* 0x0030d000010e7983 */ /* 0x001ee80000300a00 */
[----:B------:R-:W3:Y:S01]  /*33210*/  LDL.LU.64 R12, [R1+0x30c8] ;  /* 0x0030c800010c7983 */ /* 0x000ee20000300a00 */
[C---:B--2---:R-:W-:Y:S06]  /*33220*/  HMMA.16816.F32.BF16 R8, R16.reuse, R42, R8 ;  /* 0x0000002a1008723c */ /* 0x044fec0000041808 */
[----:B---3--:R-:W-:-:S15]  /*33230*/  HMMA.16816.F32.BF16 R12, R16, R38, R12 ;  /* 0x00000026100c723c */ /* 0x008fde000004180c */
[----:B------:R-:W-:-:S08]  /*33240*/  NOP ;  /* 0x0000000000007918 */ /* 0x000fd00000000000 */
[----:B------:R-:W-:Y:S04]  /*33250*/  STL.64 [R1+0x9a0], R12 ;  /* 0x0009a00c01007387 */ /* 0x000fe80000100a00 */
[----:B------:R0:W-:Y:S04]  /*33260*/  STL.64 [R1+0x9a8], R14 ;  /* 0x0009a80e01007387 */ /* 0x0001e80000100a00 */
[----:B0-----:R-:W2:Y:S04]  /*33270*/  LDL.LU.64 R14, [R1+0x30c0] ;  /* 0x0030c000010e7983 */ /* 0x001ea80000300a00 */
[----:B------:R-:W2:Y:S04]  /*33280*/  LDL.LU.64 R12, [R1+0x30b8] ;  /* 0x0030b800010c7983 */ /* 0x000ea80000300a00 */
[----:B------:R-:W-:Y:S04]  /*33290*/  STL.64 [R1+0x990], R8 ;  /* 0x0009900801007387 */ /* 0x000fe80000100a00 */
[----:B------:R-:W-:Y:S04]  /*332a0*/  STL.64 [R1+0x998], R10 ;  /* 0x0009980a01007387 */ /* 0x000fe80000100a00 */
[----:B------:R-:W0:Y:S04]  /*332b0*/  LDSM.16.MT88.4 R8, [R52+UR5+0x2080] ;  /* 0x002080053408783b */ /* 0x000e280008004200 */
        /* <DEDUP_REMOVED lines=16> */
[----:B0-----:R-:W2:Y:S04]  /*333c0*/  LDL.LU.64 R14, [R1+0x30a0] ;  /* 0x0030a000010e7983 */ /* 0x001ea80000300a00 */
[----:B------:R-:W2:Y:S01]  /*333d0*/  LDL.LU.64 R12, [R1+0x3098] ;  /* 0x00309800010c7983 */ /* 0x000ea20000300a00 */
[----:B------:R-:W-:-:S15]  /*333e0*/  HMMA.16816.F32.BF16 R20, R16, R54, R20 ;  /* 0x000000361014723c */ /* 0x000fde0000041814 */
[----:B------:R-:W-:-:S08]  /*333f0*/  NOP ;  /* 0x0000000000007918 */ /* 0x000fd00000000000 */
[----:B------:R-:W-:Y:S04]  /*33400*/  STL.64 [R1+0x980], R20 ;  /* 0x0009801401007387 */ /* 0x000fe80000100a00 */
[----:B------:R0:W-:Y:S04]  /*33410*/  STL.64 [R1+0x988], R22 ;  /* 0x0009881601007387 */ /* 0x0001e80000100a00 */
[----:B0-----:R-:W4:Y:S04]  /*33420*/  LDL.LU.64 R22, [R1+0x3090] ;  /* 0x0030900001167983 */ /* 0x001f280000300a00 */
[----:B------:R-:W4:Y:S01]  /*33430*/  LDL.LU.64 R20, [R1+0x3088] ;  /* 0x0030880001147983 */ /* 0x000f220000300a00 */
[----:B--2---:R-:W-:Y:S03]  /*33440*/  HMMA.16816.F32.BF16 R16, R16, R58, R12 ;  /* 0x0000003a1010723c */ /* 0x004fe6000004180c */
[----:B------:R-:W3:Y:S04]  /*33450*/  LDL.LU.64 R14, [R1+0x3080] ;  /* 0x00308000010e7983 */ /* 0x000ee80000300a00 */
[----:B------:R-:W3:-:S15]  /*33460*/  LDL.LU.64 R12, [R1+0x3078] ;  /* 0x00307800010c7983 */ /* 0x000ede0000300a00 */
[----:B------:R-:W-:-:S01]  /*33470*/  NOP ;  /* 0x0000000000007918 */ /* 0x000fc20000000000 */
[----:B------:R0:W-:Y:S04]  /*33480*/  STL.64 [R1+0x100], R16 ;  /* 0x0001001001007387 */ /* 0x0001e80000100a00 */
[----:B------:R1:W-:Y:S04]  /*33490*/  STL.64 [R1+0x108], R18 ;  /* 0x0001081201007387 */ /* 0x0003e80000100a00 */
[----:B0-----:R-:W2:Y:S04]  /*334a0*/  LDL.LU R16, [R1+0x90] ;  /* 0x0000900001107983 */ /* 0x001ea80000300800 */
[----:B------:R-:W2:Y:S04]  /*334b0*/  LDL.LU R17, [R1+0x94] ;  /* 0x0000940001117983 */ /* 0x000ea80000300800 */
[----:B-1----:R-:W2:Y:S04]  /*334c0*/  LDL.LU R18, [R1+0x98] ;  /* 0x0000980001127983 */ /* 0x002ea80000300800 */
[----:B------:R-:W2:Y:S04]  /*334d0*/  LDL.LU R19, [R1+0x9c] ;  /* 0x00009c0001137983 */ /* 0x000ea80000300800 */
[----:B------:R-:W-:Y:S04]  /*334e0*/  STL.64 [R1+0x3070], R58 ;  /* 0x0030703a01007387 */ /* 0x000fe80000100a00 */
[----:B------:R-:W-:Y:S01]  /*334f0*/  STL.64 [R1+0x3058], R26 ;  /* 0x0030581a01007387 */ /* 0x000fe20000100a00 */
[C---:B---3--:R-:W-:Y:S06]  /*33500*/  HMMA.16816.F32.BF16 R8, R12.reuse, R26, R8 ;  /* 0x0000001a0c08723c */ /* 0x048fec0000041808 */
[C---:B------:R-:W-:Y:S06]  /*33510*/  HMMA.16816.F32.BF16 R4, R12.reuse, R38, R4 ;  /* 0x000000260c04723c */ /* 0x040fec0000041804 */
[----:B--2---:R-:W-:-:S15]  /*33520*/  HMMA.16816.F32.BF16 R16, R12, R34, R16 ;  /* 0x000000220c10723c */ /* 0x004fde0000041810 */
[----:B------:R-:W-:-:S08]  /*33530*/  NOP ;  /* 0x0000000000007918 */ /* 0x000fd00000000000 */
[----:B------:R-:W-:Y:S04]  /*33540*/  STL.64 [R1+0xe0], R16 ;  /* 0x0000e01001007387 */ /* 0x000fe80000100a00 */
[----:B------:R-:W-:Y:S04]  /*33550*/  STL.64 [R1+0xe8], R18 ;  /* 0x0000e81201007387 */ /* 0x000fe80000100a00 */
[----:B------:R-:W-:Y:S04]  /*33560*/  STL.64 [R1+0xd0], R8 ;  /* 0x0000d00801007387 */ /* 0x000fe80000100a00 */
[----:B------:R-:W-:Y:S04]  /*33570*/  STL.64 [R1+0xd8], R10 ;  /* 0x0000d80a01007387 */ /* 0x000fe80000100a00 */
[----:B------:R-:W-:Y:S04]  /*33580*/  STL.64 [R1+0x3050], R38 ;  /* 0x0030502601007387 */ /* 0x000fe80000100a00 */
[----:B------:R-:W-:Y:S04]  /*33590*/  STL [R1+0x3048], R37 ;  /* 0x0030482501007387 */ /* 0x000fe80000100800 */
[----:B------:R-:W-:Y:S04]  /*335a0*/  STL.64 [R1+0xc0], R4 ;  /* 0x0000c00401007387 */ /* 0x000fe80000100a00 */
[----:B------:R4:W-:Y:S04]  /*335b0*/  STL.64 [R1+0xc8], R6 ;  /* 0x0000c80601007387 */ /* 0x0009e80000100a00 */
[----:B------:R-:W0:Y:S01]  /*335c0*/  LDSM.16.MT88.4 R16, [R52+UR5+0x2100] ;  /* 0x002100053410783b */ /* 0x000e220008004200 */
[----:B----4-:R-:W-:Y:S06]  /*335d0*/  HMMA.16816.F32.BF16 R4, R12, R42, R20 ;  /* 0x0000002a0c04723c */ /* 0x010fec0000041814 */
[----:B------:R-:W-:Y:S04]  /*335e0*/  STL.64 [R1+0x3040], R42 ;  /* 0x0030402a01007387 */ /* 0x000fe80000100a00 */
[----:B------:R-:W-:-:S13]  /*335f0*/  STL.64 [R1+0x3038], R40 ;  /* 0x0030382801007387 */ /* 0x000fda0000100a00 */
[----:B------:R-:W-:Y:S04]  /*33600*/  STL.64 [R1+0xa0], R4 ;  /* 0x0000a00401007387 */ /* 0x000fe80000100a00 */
[----:B------:R1:W-:Y:S02]  /*33610*/  STL.64 [R1+0xa8], R6 ;  /* 0x0000a80601007387 */ /* 0x0003e40000100a00 */
[----:B-1----:R-:W-:Y:S06]  /*33620*/  HMMA.16816.F32.BF16 R4, R12, R46, R28 ;  /* 0x0000002e0c04723c */ /* 0x002fec000004181c */
[----:B------:R-:W-:Y:S04]  /*33630*/  STL.64 [R1+0x3030], R46 ;  /* 0x0030302e01007387 */ /* 0x000fe80000100a00 */
[----:B------:R1:W-:-:S13]  /*33640*/  STL.64 [R1+0x3028], R44 ;  /* 0x0030282c01007387 */ /* 0x0003da0000100a00 */
[----:B------:R2:W-:Y:S04]  /*33650*/  STL.64 [R1+0x8a0], R4 ;  /* 0x0008a00401007387 */ /* 0x0005e80000100a00 */
[----:B------:R3:W-:Y:S04]  /*33660*/  STL.64 [R1+0x8a8], R6 ;  /* 0x0008a80601007387 */ /* 0x0007e80000100a00 */
[----:B------:R-:W4:Y:S04]  /*33670*/  LDL.LU R20, [R1+0x520] ;  /* 0x0005200001147983 */ /* 0x000f280000300800 */
[----:B------:R-:W4:Y:S04]  /*33680*/  LDL.LU R21, [R1+0x524] ;  /* 0x0005240001157983 */ /* 0x000f280000300800 */
[----:B------:R-:W2:Y:S04]  /*33690*/  LDL.LU R22, [R1+0x528] ;  /* 0x0005280001167983 */ /* 0x000ea80000300800 */
[----:B------:R-:W2:Y:S04]  /*336a0*/  LDL.LU R23, [R1+0x52c] ;  /* 0x00052c0001177983 */ /* 0x000ea80000300800 */
[----:B--2---:R-:W-:Y:S04]  /*336b0*/  STL.64 [R1+0x3010], R22 ;  /* 0x0030101601007387 */ /* 0x004fe80000100a00 */
[----:B----4-:R-:W-:Y:S04]  /*336c0*/  STL.64 [R1+0x3008], R20 ;  /* 0x0030081401007387 */ /* 0x010fe80000100a00 */
[----:B------:R-:W2:Y:S04]  /*336d0*/  LDL.LU R8, [R1+0x5d0] ;  /* 0x0005d00001087983 */ /* 0x000ea80000300800 */
[----:B------:R-:W2:Y:S04]  /*336e0*/  LDL.LU R9, [R1+0x5d4] ;  /* 0x0005d40001097983 */ /* 0x000ea80000300800 */
[----:B------:R-:W4:Y:S04]  /*336f0*/  LDL.LU R10, [R1+0x5d8] ;  /* 0x0005d800010a7983 */ /* 0x000f280000300800 */
[----:B------:R-:W4:Y:S04]  /*33700*/  LDL.LU R11, [R1+0x5dc] ;  /* 0x0005dc00010b7983 */ /* 0x000f280000300800 */
[----:B-1----:R-:W2:Y:S04]  /*33710*/  LDL.LU R44, [R1+0x600] ;  /* 0x00060000012c7983 */ /* 0x002ea80000300800 */
        /* <DEDUP_REMOVED lines=17> */
[----:B---3--:R-:W3:Y:S04]  /*33830*/  LDL.LU R6, [R1+0x48] ;  /* 0x0000480001067983 */ /* 0x008ee80000300800 */
        /* <DEDUP_REMOVED lines=9> */
[----:B----4-:R-:W-:Y:S04]  /*338d0*/  STL.64 [R1+0x3020], R10 ;  /* 0x0030200a01007387 */ /* 0x010fe80000100a00 */
[----:B--2---:R1:W-:Y:S01]  /*338e0*/  STL.64 [R1+0x3018], R8 ;  /* 0x0030180801007387 */ /* 0x0043e20000100a00 */
[C---:B------:R-:W-:Y:S03]  /*338f0*/  HMMA.16816.F32.BF16 R56, R12.reuse, R50, R56 ;  /* 0x000000320c38723c */ /* 0x040fe60000041838 */
[----:B-1----:R-:W2:Y:S04]  /*33900*/  LDL.LU R8, [R1+0x5f0] ;  /* 0x0005f00001087983 */ /* 0x002ea80000300800 */
[----:B------:R-:W2:Y:S04]  /*33910*/  LDL.LU R9, [R1+0x5f4] ;  /* 0x0005f40001097983 */ /* 0x000ea80000300800 */
[----:B------:R-:W2:Y:S04]  /*33920*/  LDL.LU R10, [R1+0x5f8] ;  /* 0x0005f800010a7983 */ /* 0x000ea80000300800 */
[----:B------:R-:W2:Y:S04]  /*33930*/  LDL.LU R11, [R1+0x5fc] ;  /* 0x0005fc00010b7983 */ /* 0x000ea80000300800 */
        /* <DEDUP_REMOVED lines=12> */
[----:B0-----:R-:W3:Y:S01]  /*33a00*/  LDL.LU.64 R58, [R1+0x3070] ;  /* 0x00307000013a7983 */ /* 0x001ee20000300a00 */
[----:B------:R-:W-:-:S15]  /*33a10*/  HMMA.16816.F32.BF16 R28, R12, R54, R28 ;  /* 0x000000360c1c723c */ /* 0x000fde000004181c */
[----:B------:R-:W-:-:S08]  /*33a20*/  NOP ;  /* 0x0000000000007918 */ /* 0x000fd00000000000 */
[----:B------:R0:W-:Y:S04]  /*33a30*/  STL.64 [R1+0x440], R28 ;  /* 0x0004401c01007387 */ /* 0x0001e80000100a00 */
[----:B------:R1:W-:Y:S04]  /*33a40*/  STL.64 [R1+0x448], R30 ;  /* 0x0004481e01007387 */ /* 0x0003e80000100a00 */
[----:B0-----:R-:W4:Y:S04]  /*33a50*/  LDL.LU R28, [R1+0x510] ;  /* 0x00051000011c7983 */ /* 0x001f280000300800 */
[----:B------:R-:W4:Y:S04]  /*33a60*/  LDL.LU R29, [R1+0x514] ;  /* 0x00051400011d7983 */ /* 0x000f280000300800 */
[----:B-1----:R-:W4:Y:S04]  /*33a70*/  LDL.LU R30, [R1+0x518] ;  /* 0x00051800011e7983 */ /* 0x002f280000300800 */
[----:B------:R-:W4:Y:S01]  /*33a80*/  LDL.LU R31, [R1+0x51c] ;  /* 0x00051c00011f7983 */ /* 0x000f220000300800 */
[----:B---3--:R-:W-:Y:S03]  /*33a90*/  HMMA.16816.F32.BF16 R12, R12, R58, R4 ;  /* 0x0000003a0c0c723c */ /* 0x008fe60000041804 */
[----:B------:R-:W3:Y:S04]  /*33aa0*/  LDL.LU.64 R6, [R1+0x3068] ;  /* 0x0030680001067983 */ /* 0x000ee80000300a00 */
[----:B------:R-:W3:-:S15]  /*33ab0*/  LDL.LU.64 R4, [R1+0x3060] ;  /* 0x0030600001047983 */ /* 0x000ede0000300a00 */
[----:B------:R-:W-:-:S01]  /*33ac0*/  NOP ;  /* 0x0000000000007918 */ /* 0x000fc20000000000 */
[----:B------:R-:W-:Y:S04]  /*33ad0*/  STL.64 [R1+0x90], R12 ;  /* 0x0000900c01007387 */ /* 0x000fe80000100a00 */
[----:B------:R-:W-:Y:S04]  /*33ae0*/  STL.64 [R1+0x98], R14 ;  /* 0x0000980e01007387 */ /* 0x000fe80000100a00 */
[----:B------:R-:W0:Y:S04]  /*33af0*/  LDSM.16.MT88.4 R12, [R52+UR5+0x2180] ;  /* 0x00218005340c783b */ /* 0x000e280008004200 */
[----:B0-----:R-:W-:Y:S04]  /*33b00*/  STL.64 [R1+0x2f70], R14 ;  /* 0x002f700e01007387 */ /* 0x001fe80000100a00 */
[----:B------:R0:W-:Y:S04]  /*33b10*/  STL.64 [R1+0x2f68], R12 ;  /* 0x002f680c01007387 */ /* 0x0001e80000100a00 */
[----:B0-----:R-:W4:Y:S04]  /*33b20*/  LDL.LU R12, [R1+0x290] ;  /* 0x00029000010c7983 */ /* 0x001f280000300800 */
[----:B------:R-:W4:Y:S04]  /*33b30*/  LDL.LU R13, [R1+0x294] ;  /* 0x00029400010d7983 */ /* 0x000f280000300800 */
[----:B------:R-:W4:Y:S04]  /*33b40*/  LDL.LU R14, [R1+0x298] ;  /* 0x00029800010e7983 */ /* 0x000f280000300800 */
[----:B------:R-:W4:Y:S01]  /*33b50*/  LDL.LU R15, [R1+0x29c] ;  /* 0x00029c00010f7983 */ /* 0x000f220000300800 */
        /* <DEDUP_REMOVED lines=10> */
[----:B------:R-:W4:Y:S01]  /*33c00*/  LDL.LU R37, [R1+0x3048] ;  /* 0x0030480001257983 */ /* 0x000f220000300800 */
[----:B---3--:R-:W-:-:S15]  /*33c10*/  HMMA.16816.F32.BF16 R40, R4, R38, R40 ;  /* 0x000000260428723c */ /* 0x008fde0000041828 */
[----:B------:R-:W-:-:S08]  /*33c20*/  NOP ;  /* 0x0000000000007918 */ /* 0x000fd00000000000 */
[----:B------:R-:W-:Y:S04]  /*33c30*/  STL.64 [R1+0x390], R40 ;  /* 0x0003902801007387 */ /* 0x000fe80000100a00 */
[----:B------:R0:W-:Y:S04]  /*33c40*/  STL.64 [R1+0x398], R42 ;  /* 0x0003982a01007387 */ /* 0x0001e80000100a00 */
[----:B0-----:R-:W3:Y:S04]  /*33c50*/  LDL.LU.64 R42, [R1+0x3040] ;  /* 0x00304000012a7983 */ /* 0x001ee80000300a00 */
[----:B------:R-:W4:Y:S01]  /*33c60*/  LDL.LU.64 R40, [R1+0x3038] ;  /* 0x0030380001287983 */ /* 0x000f220000300a00 */
[----:B---3--:R-:W-:-:S15]  /*33c70*/  HMMA.16816.F32.BF16 R44, R4, R42, R44 ;  /* 0x0000002a042c723c */ /* 0x008fde000004182c */
[----:B------:R-:W-:-:S08]  /*33c80*/  NOP ;  /* 0x0000000000007918 */ /* 0x000fd00000000000 */
[----:B------:R-:W-:Y:S04]  /*33c90*/  STL.64 [R1+0x380], R44 ;  /* 0x0003802c01007387 */ /* 0x000fe80000100a00 */
[----:B------:R0:W-:Y:S04]  /*33ca0*/  STL.64 [R1+0x388], R46 ;  /* 0x0003882e01007387 */ /* 0x0001e80000100a00 */
[----:B0-----:R-:W2:Y:S04]  /*33cb0*/  LDL.LU.64 R46, [R1+0x3030] ;  /* 0x00303000012e7983 */ /* 0x001ea80000300a00 */
[----:B------:R-:W3:Y:S01]  /*33cc0*/  LDL.LU.64 R44, [R1+0x3028] ;  /* 0x00302800012c7983 */ /* 0x000ee20000300a00 */
[----:B--2---:R-:W-:-:S15]  /*33cd0*/  HMMA.16816.F32.BF16 R8, R4, R46, R8 ;  /* 0x0000002e0408723c */ /* 0x004fde0000041808 */
[----:B------:R-:W-:-:S08]  /*33ce0*/  NOP ;  /* 0x0000000000007918 */ /* 0x000fd00000000000 */
        /* <DEDUP_REMOVED lines=15> */
[----:B------:R-:W2:Y:S01]  /*33de0*/  LDL.LU.64 R8, [R1+0x2ff8] ;  /* 0x002ff80001087983 */ /* 0x000ea20000300a00 */
[----:B------:R-:W-:-:S05]  /*33df0*/  IMAD.SHL.U32 R52, R32, 0x2, RZ ;  /* 0x0000000220347824 */ /* 0x000fca00078e00ff */
[----:B------:R-:W-:-:S04]  /*33e00*/  LOP3.LUT R52, R33, 0x10, R52, 0x78, !PT ;  /* 0x0000001021347812 */ /* 0x000fc800078e7834 */
[----:B------:R-:W-:-:S04]  /*33e10*/  LOP3.LUT R52, R52, 0x1000, R61, 0xf8, !PT ;  /* 0x0000100034347812 */ /* 0x000fc800078ef83d */
[----:B------:R-:W-:Y:S01]  /*33e20*/  LOP3.LUT R52, R52, 0x60, RZ, 0x3c, !PT ;  /* 0x0000006034347812 */ /* 0x000fe200078e3cff */
[----:B------:R-:W-:Y:S04]  /*33e30*/  HMMA.16816.F32.BF16 R12, R4, R58, R12 ;  /* 0x0000003a040c723c */ /* 0x000fe8000004180c */
[----:B------:R-:W0:Y:S04]  /*33e40*/  LDSM.16.MT88.4 R4, [R52+UR5+0x2000] ;  /* 0x002000053404783b */ /* 0x000e280008004200 */
[----:B0-----:R-:W-:-:S15]  /*33e50*/  STL.64 [R1+0x2f20], R6 ;  /* 0x002f200601007387 */ /* 0x001fde0000100a00 */
[----:B------:R-:W-:Y:S04]  /*33e60*/  STL.64 [R1+0x5d0], R12 ;  /* 0x0005d00c01007387 */ /* 0x000fe80000100a00 */
[----:B------:R2:W-:Y:S04]  /*33e70*/  STL.64 [R1+0x5d8], R14 ;  /* 0x0005d80e01007387 */ /* 0x0005e80000100a00 */
[----:B------:R4:W-:Y:S01]  /*33e80*/  STL.64 [R1+0x2f18], R4 ;  /* 0x002f180401007387 */ /* 0x0009e20000100a00 */
[----:B------:R-:W-:Y:S02]  /*33e90*/  IMAD.MOV.U32 R33, RZ, RZ, R26 ;  /* 0x000000ffff217224 */ /* 0x000fe400078e001a */
[----:B------:R-:W-:Y:S01]  /*33ea0*/  IMAD.MOV.U32 R32, RZ, RZ, R27 ;  /* 0x000000ffff207224 */ /* 0x000fe200078e001b */
[C---:B--2---:R-:W-:Y:S06]  /*33eb0*/  HMMA.16816.F32.BF16 R12, R8.reuse, R34, R16 ;  /* 0x00000022080c723c */ /* 0x044fec0000041810 */
[----:B----4-:R-:W-:-:S15]  /*33ec0*/  HMMA.16816.F32.BF16 R4, R8, R26, R20 ;  /* 0x0000001a0804723c */ /* 0x010fde0000041814 */
[----:B------:R-:W-:-:S03]  /*33ed0*/  NOP ;  /* 0x0000000000007918 */ /* 0x000fc60000000000 */
[----:B------:R-:W-:Y:S01]  /*33ee0*/  IMAD.MOV.U32 R61, RZ, RZ, R15 ;  /* 0x000000ffff3d7224 */ /* 0x000fe200078e000f */
[----:B------:R-:W-:Y:S04]  /*33ef0*/  STL.64 [R1+0x540], R12 ;  /* 0x0005400c01007387 */ /* 0x000fe80000100a00 */
[----:B------:R-:W-:Y:S01]  /*33f00*/  STL [R1+0x548], R14 ;  /* 0x0005480e01007387 */ /* 0x000fe20000100800 */
[----:B------:R-:W-:Y:S02]  /*33f10*/  IMAD.MOV.U32 R56, RZ, RZ, R4 ;  /* 0x000000ffff387224 */ /* 0x000fe400078e0004 */
[----:B------:R-:W-:Y:S01]  /*33f20*/  IMAD.MOV.U32 R57, RZ, RZ, R5 ;  /* 0x000000ffff397224 */ /* 0x000fe200078e0005 */
[----:B------:R-:W-:Y:S04]  /*33f30*/  STL [R1+0x2ad8], R61 ;  /* 0x002ad83d01007387 */ /* 0x000fe80000100800 */
[----:B------:R0:W-:Y:S02]  /*33f40*/  STL.64 [R1+0x538], R6 ;  /* 0x0005380601007387 */ /* 0x0001e40000100a00 */
[C---:B0-----:R-:W-:Y:S02]  /*33f50*/  HMMA.16816.F32.BF16 R4, R8.reuse, R38, R28 ;  /* 0x000000260804723c */ /* 0x041fe4000004181c */
[----:B------:R-:W-:Y:S04]  /*33f60*/  STL.64 [R1+0x2ff0], R34 ;  /* 0x002ff02201007387 */ /* 0x000fe80000100a00 */
[----:B------:R-:W-:Y:S04]  /*33f70*/  STL.64 [R1+0x2fe8], R32 ;  /* 0x002fe82001007387 */ /* 0x000fe80000100a00 */
[----:B------:R-:W-:Y:S04]  /*33f80*/  STL [R1+0x2bc0], R56 ;  /* 0x002bc03801007387 */ /* 0x000fe80000100800 */
[----:B------:R-:W-:Y:S04]  /*33f90*/  STL.64 [R1+0x2fc0], R38 ;  /* 0x002fc02601007387 */ /* 0x000fe80000100a00 */
[----:B------:R-:W-:Y:S05]  /*33fa0*/  STL [R1+0x2fb8], R37 ;  /* 0x002fb82501007387 */ /* 0x000fea0000100800 */
[----:B------:R-:W-:Y:S04]  /*33fb0*/  STL.64 [R1+0x490], R4 ;  /* 0x0004900401007387 */ /* 0x000fe80000100a00 */
[----:B------:R-:W-:Y:S04]  /*33fc0*/  STL.64 [R1+0x498], R6 ;  /* 0x0004980601007387 */ /* 0x000fe80000100a00 */
[----:B------:R-:W2:Y:S04]  /*33fd0*/  LDL.LU R28, [R1+0xb0] ;  /* 0x0000b000011c7983 */ /* 0x000ea80000300800 */
[----:B------:R-:W2:Y:S04]  /*33fe0*/  LDL.LU R29, [R1+0xb4] ;  /* 0x0000b400011d7983 */ /* 0x000ea80000300800 */
[----:B------:R-:W4:Y:S04]  /*33ff0*/  LDL.LU R30, [R1+0xb8] ;  /* 0x0000b800011e7983 */ /* 0x000f280000300800 */
[----:B------:R-:W4:Y:S04]  /*34000*/  LDL.LU R31, [R1+0xbc] ;  /* 0x0000bc00011f7983 */ /* 0x000f280000300800 */
[----:B----4-:R-:W-:Y:S04]  /*34010*/  STL.64 [R1+0x2f80], R30 ;  /* 0x002f801e01007387 */ /* 0x010fe80000100a00 */
[----:B--2---:R0:W-:Y:S04]  /*34020*/  STL.64 [R1+0x2f78], R28 ;  /* 0x002f781c01007387 */ /* 0x0041e80000100a00 */
[----:B0-----:R-:W2:Y:S04]  /*34030*/  LDL.LU R28, [R1+0x3d0] ;  /* 0x0003d000011c7983 */ /* 0x001ea80000300800 */
        /* <DEDUP_REMOVED lines=15> */
[----:B------:R-:W3:Y:S04]  /*34130*/  LDL.LU R36, [R1+0x410] ;  /* 0x0004100001247983 */ /* 0x000ee80000300800 */
[----:B------:R-:W3:Y:S04]  /*34140*/  LDL.LU R37, [R1+0x414] ;  /* 0x0004140001257983 */ /* 0x000ee80000300800 */
[----:B------:R-:W2:Y:S04]  /*34150*/  LDL.LU R38, [R1+0x418] ;  /* 0x0004180001267983 */ /* 0x000ea80000300800 */
[----:B------:R-:W2:Y:S04]  /*34160*/  LDL.LU R39, [R1+0x41c] ;  /* 0x00041c0001277983 */ /* 0x000ea80000300800 */
[----:B------:R-:W4:Y:S04]  /*34170*/  LDL.LU R4, [R1+0x500] ;  /* 0x0005000001047983 */ /* 0x000f280000300800 */
[----:B------:R-:W4:Y:S04]  /*34180*/  LDL.LU R5, [R1+0x504] ;  /* 0x0005040001057983 */ /* 0x000f280000300800 */
        /* <DEDUP_REMOVED lines=18> */
[C---:B----4-:R-:W-:Y:S03]  /*342b0*/  HMMA.16816.F32.BF16 R4, R8.reuse, R42, R4 ;  /* 0x0000002a0804723c */ /* 0x050fe60000041804 */
[----:B--2---:R-:W-:Y:S04]  /*342c0*/  STL.64 [R1+0x2fd0], R38 ;  /* 0x002fd02601007387 */ /* 0x004fe80000100a00 */
[----:B---3--:R0:W-:Y:S01]  /*342d0*/  STL.64 [R1+0x2fc8], R36 ;  /* 0x002fc82401007387 */ /* 0x0081e20000100a00 */
[C---:B------:R-:W-:Y:S06]  /*342e0*/  HMMA.16816.F32.BF16 R24, R8.reuse, R50, R24 ;  /* 0x000000320818723c */ /* 0x040fec0000041818 */
[C---:B------:R-:W-:Y:S01]  /*342f0*/  HMMA.16816.F32.BF16 R20, R8.reuse, R46, R20 ;  /* 0x0000002e0814723c */ /* 0x040fe20000041814 */
[----:B0-----:R-:W2:Y:S04]  /*34300*/  LDL.LU R36, [R1+0x420] ;  /* 0x0004200001247983 */ /* 0x001ea80000300800 */
[----:B------:R-:W2:Y:S04]  /*34310*/  LDL.LU R37, [R1+0x424] ;  /* 0x0004240001257983 */ /* 0x000ea80000300800 */
[----:B------:R-:W2:Y:S04]  /*34320*/  LDL.LU R38, [R1+0x428] ;  /* 0x0004280001267983 */ /* 0x000ea80000300800 */
[----:B------:R-:W2:Y:S04]  /*34330*/  LDL.LU R39, [R1+0x42c] ;  /* 0x00042c0001277983 */ /* 0x000ea80000300800 */
[----:B------:R-:W-:Y:S04]  /*34340*/  STL.64 [R1+0x2fb0], R30 ;  /* 0x002fb01e01007387 */ /* 0x000fe80000100a00 */
[----:B------:R0:W-:Y:S01]  /*34350*/  STL.64 [R1+0x2fa8], R28 ;  /* 0x002fa81c01007387 */ /* 0x0001e20000100a00 */
[----:B------:R-:W-:Y:S03]  /*34360*/  HMMA.16816.F32.BF16 R32, R8, R54, R32 ;  /* 0x000000360820723c */ /* 0x000fe60000041820 */
[----:B0-----:R-:W3:Y:S04]  /*34370*/  LDL.LU R28, [R1+0x400] ;  /* 0x00040000011c7983 */ /* 0x001ee80000300800 */
[----:B------:R-:W3:Y:S04]  /*34380*/  LDL.LU R29, [R1+0x404] ;  /* 0x00040400011d7983 */ /* 0x000ee80000300800 */
[----:B------:R-:W3:Y:S04]  /*34390*/  LDL.LU R30, [R1+0x408] ;  /* 0x00040800011e7983 */ /* 0x000ee80000300800 */
[----:B------:R-:W3:Y:S04]  /*343a0*/  LDL.LU R31, [R1+0x40c] ;  /* 0x00040c00011f7983 */ /* 0x000ee80000300800 */
[----:B------:R-:W4:Y:S04]  /*343b0*/  LDL.LU R12, [R1+0x3c0] ;  /* 0x0003c000010c7983 */ /* 0x000f280000300800 */
[----:B------:R-:W4:Y:S04]  /*343c0*/  LDL.LU R13, [R1+0x3c4] ;  /* 0x0003c400010d7983 */ /* 0x000f280000300800 */
[----:B------:R-:W4:Y:S04]  /*343d0*/  LDL.LU R14, [R1+0x3c8] ;  /* 0x0003c800010e7983 */ /* 0x000f280000300800 */
[----:B------:R-:W4:Y:S04]  /*343e0*/  LDL.LU R15, [R1+0x3cc] ;  /* 0x0003cc00010f7983 */ /* 0x000f280000300800 */
[----:B------:R0:W-:Y:S04]  /*343f0*/  STL.64 [R1+0x480], R4 ;  /* 0x0004800401007387 */ /* 0x0001e80000100a00 */
[----:B------:R1:W-:Y:S01]  /*34400*/  STL [R1+0x488], R6 ;  /* 0x0004880601007387 */ /* 0x0003e20000100800 */
[----:B------:R-:W-:-:S03]  /*34410*/  IMAD.MOV.U32 R61, RZ, RZ, R7 ;  /* 0x000000ffff3d7224 */ /* 0x000fc600078e0007 */
[----:B0-----:R-:W4:Y:S04]  /*34420*/  LDL.LU R4, [R1+0x30] ;  /* 0x0000300001047983 */ /* 0x001f280000300800 */
[----:B------:R-:W4:Y:S04]  /*34430*/  LDL.LU R5, [R1+0x34] ;  /* 0x0000340001057983 */ /* 0x000f280000300800 */
[----:B-1----:R-:W4:Y:S04]  /*34440*/  LDL.LU R6, [R1+0x38] ;  /* 0x0000380001067983 */ /* 0x002f280000300800 */
[----:B------:R-:W4:Y:S04]  /*34450*/  LDL.LU R7, [R1+0x3c] ;  /* 0x00003c0001077983 */ /* 0x000f280000300800 */
[----:B------:R-:W-:Y:S04]  /*34460*/  STL [R1+0x2d10], R61 ;  /* 0x002d103d01007387 */ /* 0x000fe80000100800 */
[----:B------:R0:W-:Y:S04]  /*34470*/  STL.64 [R1+0x430], R20 ;  /* 0x0004301401007387 */ /* 0x0001e80000100a00 */
[----:B------:R1:W-:Y:S04]  /*34480*/  STL.64 [R1+0x438], R22 ;  /* 0x0004381601007387 */ /* 0x0003e80000100a00 */
[----:B0-----:R-:W4:Y:S04]  /*34490*/  LDL.LU R20, [R1+0x320] ;  /* 0x0003200001147983 */ /* 0x001f280000300800 */
[----:B------:R0:W-:Y:S04]  /*344a0*/  STL.64 [R1+0xa20], R24 ;  /* 0x000a201801007387 */ /* 0x0001e80000100a00 */
[----:B------:R0:W-:Y:S04]  /*344b0*/  STL.64 [R1+0xa28], R26 ;  /* 0x000a281a01007387 */ /* 0x0001e80000100a00 */
[----:B------:R-:W4:Y:S04]  /*344c0*/  LDL.LU R21, [R1+0x324] ;  /* 0x0003240001157983 */ /* 0x000f280000300800 */
[----:B-1----:R-:W4:Y:S04]  /*344d0*/  LDL.LU R22, [R1+0x328] ;  /* 0x0003280001167983 */ /* 0x002f280000300800 */
[----:B------:R-:W4:Y:S01]  /*344e0*/  LDL.LU R23, [R1+0x32c] ;  /* 0x00032c0001177983 */ /* 0x000f220000300800 */
[----:B------:R-:W-:Y:S03]  /*344f0*/  HMMA.16816.F32.BF16 R8, R8, R58, R16 ;  /* 0x0000003a0808723c */ /* 0x000fe60000041810 */
[----:B0-----:R-:W4:Y:S04]  /*34500*/  LDL.LU R24, [R1+0x310] ;  /* 0x0003100001187983 */ /* 0x001f280000300800 */
[----:B------:R-:W4:Y:S04]  /*34510*/  LDL.LU R25, [R1+0x314] ;  /* 0x0003140001197983 */ /* 0x000f280000300800 */
[----:B------:R-:W4:Y:S04]  /*34520*/  LDL.LU R26, [R1+0x318] ;  /* 0x00031800011a7983 */ /* 0x000f280000300800 */
[----:B------:R-:W4:Y:S04]  /*34530*/  LDL.LU R27, [R1+0x31c] ;  /* 0x00031c00011b7983 */ /* 0x000f280000300800 */
[----:B------:R-:W-:Y:S04]  /*34540*/  STL.64 [R1+0xa10], R32 ;  /* 0x000a102001007387 */ /* 0x000fe80000100a00 */
[----:B------:R0:W-:Y:S04]  /*34550*/  STL.64 [R1+0xa18], R34 ;  /* 0x000a182201007387 */ /* 0x0001e80000100a00 */
[----:B0-----:R-:W2:Y:S04]  /*34560*/  LDL.LU.64 R34, [R1+0x2ff0] ;  /* 0x002ff00001227983 */ /* 0x001ea80000300a00 */
[----:B------:R-:W3:Y:S04]  /*34570*/  LDL.LU.64 R32, [R1+0x2fe8] ;  /* 0x002fe80001207983 */ /* 0x000ee80000300a00 */
[----:B------:R-:W2:Y:S04]  /*34580*/  LDL.LU.64 R18, [R1+0x2fe0] ;  /* 0x002fe00001127983 */ /* 0x000ea80000300a00 */
[----:B------:R-:W2:Y:S04]  /*34590*/  LDL.LU.64 R16, [R1+0x2fd8] ;  /* 0x002fd80001107983 */ /* 0x000ea80000300a00 */
[----:B------:R-:W-:Y:S04]  /*345a0*/  STL.64 [R1+0x360], R8 ;  /* 0x0003600801007387 */ /* 0x000fe80000100a00 */
[----:B------:R-:W-:Y:S04]  /*345b0*/  STL.64 [R1+0x368], R10 ;  /* 0x0003680a01007387 */ /* 0x000fe80000100a00 */
[----:B------:R-:W0:Y:S04]  /*345c0*/  LDSM.16.MT88.4 R8, [R52+UR5+0x2080] ;  /* 0x002080053408783b */ /* 0x000e280008004200 */
[----:B0-----:R-:W-:Y:S04]  /*345d0*/  STL.64 [R1+0x2ea0], R10 ;  /* 0x002ea00a01007387 */ /* 0x001fe80000100a00 */
[----:B------:R-:W-:Y:S01]  /*345e0*/  STL.64 [R1+0x2e98], R8 ;  /* 0x002e980801007387 */ /* 0x000fe20000100a00 */
[----:B--2---:R-:W-:-:S15]  /*345f0*/  HMMA.16816.F32.BF16 R36, R16, R34, R36 ;  /* 0x000000221024723c */ /* 0x004fde0000041824 */
[----:B------:R-:W-:-:S08]  /*34600*/  NOP ;  /* 0x0000000000007918 */ /* 0x000fd00000000000 */
[----:B------:R-:W-:Y:S04]  /*34610*/  STL.64 [R1+0x970], R36 ;  /* 0x0009702401007387 */ /* 0x000fe80000100a00 */
[----:B------:R0:W-:Y:S04]  /*34620*/  STL.64 [R1+0x978], R38 ;  /* 0x0009782601007387 */ /* 0x0001e80000100a00 */
[----:B0-----:R-:W2:Y:S04]  /*34630*/  LDL.LU.64 R38, [R1+0x2fd0] ;  /* 0x002fd00001267983 */ /* 0x001ea80000300a00 */
[----:B------:R-:W2:Y:S01]  /*34640*/  LDL.LU.64 R36, [R1+0x2fc8] ;  /* 0x002fc80001247983 */ /* 0x000ea20000300a00 */
[----:B---3--:R-:W-:-:S02]  /*34650*/  IMAD.MOV.U32 R10, RZ, RZ, R33 ;  /* 0x000000ffff0a7224 */ /* 0x008fc400078e0021 */
[----:B------:R-:W-:-:S07]  /*34660*/  IMAD.MOV.U32 R11, RZ, RZ, R32 ;  /* 0x000000ffff0b7224 */ /* 0x000fce00078e0020 */
[----:B--2---:R-:W-:-:S15]  /*34670*/  HMMA.16816.F32.BF16 R36, R16, R10, R36 ;  /* 0x0000000a1024723c */ /* 0x004fde0000041824 */
[----:B------:R-:W-:-:S08]  /*34680*/  NOP ;  /* 0x0000000000007918 */ /* 0x000fd00000000000 */
[----:B------:R-:W-:Y:S04]  /*34690*/  STL.64 [R1+0x960], R36 ;  /* 0x0009602401007387 */ /* 0x000fe80000100a00 */
[----:B------:R0:W-:Y:S04]  /*346a0*/  STL.64 [R1+0x968], R38 ;  /* 0x0009682601007387 */ /* 0x0001e80000100a00 */
[----:B0-----:R-:W2:Y:S04]  /*346b0*/  LDL.LU.64 R38, [R1+0x2fc0] ;  /* 0x002fc00001267983 */ /* 0x001ea80000300a00 */
        /* <DEDUP_REMOVED lines=19> */
[C---:B----4-:R-:W-:Y:S06]  /*347f0*/  HMMA.16816.F32.BF16 R12, R16.reuse, R54, R12 ;  /* 0x00000036100c723c */ /* 0x050fec000004180c */
        /* <DEDUP_REMOVED lines=8> */
[----:B0-----:R-:W4:Y:S04]  /*34880*/  LDL.LU.64 R14, [R1+0x2f70] ;  /* 0x002f7000010e7983 */ /* 0x001f280000300a00 */
[----:B------:R-:W4:Y:S01]  /*34890*/  LDL.LU.64 R12, [R1+0x2f68] ;  /* 0x002f6800010c7983 */ /* 0x000f220000300a00 */
[----:B--2---:R-:W-:Y:S03]  /*348a0*/  HMMA.16816.F32.BF16 R16, R16, R58, R28 ;  /* 0x0000003a1010723c */ /* 0x004fe6000004181c */
[----:B------:R-:W2:Y:S04]  /*348b0*/  LDL.LU.64 R30, [R1+0x2f60] ;  /* 0x002f6000011e7983 */ /* 0x000ea80000300a00 */
[----:B------:R-:W2:Y:S01]  /*348c0*/  LDL.LU.64 R28, [R1+0x2f58] ;  /* 0x002f5800011c7983 */ /* 0x000ea20000300a00 */
[----:B----4-:R-:W-:-:S15]  /*348d0*/  HMMA.16816.F32.BF16 R4, R12, R34, R4 ;  /* 0x000000220c04723c */ /* 0x010fde0000041804 */
[----:B------:R0:W-:Y:S04]  /*348e0*/  STL.64 [R1+0xf0], R16 ;  /* 0x0000f01001007387 */ /* 0x0001e80000100a00 */
[----:B------:R1:W-:Y:S04]  /*348f0*/  STL.64 [R1+0xf8], R18 ;  /* 0x0000f81201007387 */ /* 0x0003e80000100a00 */
[----:B0-----:R-:W4:Y:S04]  /*34900*/  LDL.LU R16, [R1+0x20] ;  /* 0x0000200001107983 */ /* 0x001f280000300800 */
[----:B------:R-:W4:Y:S04]  /*34910*/  LDL.LU R17, [R1+0x24] ;  /* 0x0000240001117983 */ /* 0x000f280000300800 */
[----:B-1----:R-:W4:Y:S04]  /*34920*/  LDL.LU R18, [R1+0x28] ;  /* 0x0000280001127983 */ /* 0x002f280000300800 */
[----:B------:R-:W4:Y:S04]  /*34930*/  LDL.LU R19, [R1+0x2c] ;  /* 0x00002c0001137983 */ /* 0x000f280000300800 */
[----:B------:R0:W-:Y:S04]  /*34940*/  STL.64 [R1+0x890], R4 ;  /* 0x0008900401007387 */ /* 0x0001e80000100a00 */
[----:B------:R-:W-:Y:S01]  /*34950*/  STL.64 [R1+0x898], R6 ;  /* 0x0008980601007387 */ /* 0x000fe20000100a00 */
[----:B0-----:R-:W-:-:S02]  /*34960*/  IMAD.MOV.U32 R5, RZ, RZ, R34 ;  /* 0x000000ffff057224 */ /* 0x001fc400078e0022 */
[----:B------:R-:W-:Y:S02]  /*34970*/  IMAD.MOV.U32 R4, RZ, RZ, R35 ;  /* 0x000000ffff047224 */ /* 0x000fe400078e0023 */
[----:B------:R-:W3:Y:S04]  /*34980*/  LDL.LU.64 R34, [R1+0x2f50] ;  /* 0x002f500001227983 */ /* 0x000ee80000300a00 */
[----:B------:R-:W3:Y:S04]  /*34990*/  LDL.LU.64 R32, [R1+0x2f48] ;  /* 0x002f480001207983 */ /* 0x000ee80000300a00 */
[----:B------:R-:W-:Y:S01]  /*349a0*/  STL.64 [R1+0x2f00], R38 ;  /* 0x002f002601007387 */ /* 0x000fe20000100a00 */
[C---:B----4-:R-:W-:Y:S06]  /*349b0*/  HMMA.16816.F32.BF16 R16, R12.reuse, R10, R16 ;  /* 0x0000000a0c10723c */ /* 0x050fec0000041810 */
[----:B---3--:R-:W-:-:S15]  /*349c0*/  HMMA.16816.F32.BF16 R8, R12, R38, R32 ;  /* 0x000000260c08723c */ /* 0x008fde0000041820 */
[----:B------:R-:W-:-:S02]  /*349d0*/  NOP ;  /* 0x0000000000007918 */ /* 0x000fc40000000000 */
[----:B------:R-:W-:Y:S04]  /*349e0*/  STL.64 [R1+0x880], R16 ;  /* 0x0008801001007387 */ /* 0x000fe80000100a00 */
[----:B------:R-:W-:Y:S04]  /*349f0*/  STL.64 [R1+0x888], R18 ;  /* 0x0008881201007387 */ /* 0x000fe80000100a00 */
[----:B------:R-:W-:Y:S04]  /*34a00*/  STL [R1+0x2ef8], R37 ;  /* 0x002ef82501007387 */ /* 0x000fe80000100800 */
[----:B------:R-:W-:Y:S04]  /*34a10*/  STL.64 [R1+0x870], R8 ;  /* 0x0008700801007387 */ /* 0x000fe80000100a00 */
[----:B------:R-:W-:Y:S04]  /*34a20*/  STL.64 [R1+0x878], R10 ;  /* 0x0008780a01007387 */ /* 0x000fe80000100a00 */
[----:B------:R-:W0:Y:S02]  /*34a30*/  LDSM.16.MT88.4 R8, [R52+UR5+0x2100] ;  /* 0x002100053408783b */ /* 0x000e240008004200 */
[----:B0-----:R-:W-:-:S02]  /*34a40*/  IMAD.MOV.U32 R19, RZ, RZ, R8 ;  /* 0x000000ffff137224 */ /* 0x001fc400078e0008 */
[----:B------:R-:W-:Y:S02]  /*34a50*/  IMAD.MOV.U32 R18, RZ, RZ, R9 ;  /* 0x000000ffff127224 */ /* 0x000fe400078e0009 */
[----:B------:R-:W-:Y:S02]  /*34a60*/  IMAD.MOV.U32 R17, RZ, RZ, R10 ;  /* 0x000000ffff117224 */ /* 0x000fe400078e000a */
[----:B------:R-:W-:Y:S02]  /*34a70*/  IMAD.MOV.U32 R16, RZ, RZ, R11 ;  /* 0x000000ffff107224 */ /* 0x000fe400078e000b */
[C---:B------:R-:W-:Y:S01]  /*34a80*/  HMMA.16816.F32.BF16 R8, R12.reuse, R42, R20 ;  /* 0x0000002a0c08723c */ /* 0x040fe20000041814 */
[----:B------:R-:W-:Y:S04]  /*34a90*/  STL.64 [R1+0x2e60], R18 ;  /* 0x002e601201007387 */ /* 0x000fe80000100a00 */
[----:B------:R-:W-:Y:S04]  /*34aa0*/  STL.64 [R1+0x2e58], R16 ;  /* 0x002e581001007387 */ /* 0x000fe80000100a00 */
[----:B------:R-:W-:Y:S04]  /*34ab0*/  STL.64 [R1+0x2ef0], R42 ;  /* 0x002ef02a01007387 */ /* 0x000fe80000100a00 */
[----:B------:R-:W-:Y:S10]  /*34ac0*/  STL.64 [R1+0x2ee8], R40 ;  /* 0x002ee82801007387 */ /* 0x000ff40000100a00 */
[----:B------:R-:W-:Y:S04]  /*34ad0*/  STL.64 [R1+0x610], R8 ;  /* 0x0006100801007387 */ /* 0x000fe80000100a00 */
[----:B------:R0:W-:Y:S02]  /*34ae0*/  STL.64 [R1+0x618], R10 ;  /* 0x0006180a01007387 */ /* 0x0001e40000100a00 */
[----:B0-----:R-:W-:Y:S06]  /*34af0*/  HMMA.16816.F32.BF16 R8, R12, R46, R24 ;  /* 0x0000002e0c08723c */ /* 0x001fec0000041818 */
[----:B------:R-:W-:Y:S04]  /*34b00*/  STL.64 [R1+0x2ee0], R46 ;  /* 0x002ee02e01007387 */ /* 0x000fe80000100a00 */
[----:B------:R-:W-:-:S13]  /*34b10*/  STL.64 [R1+0x2ed8], R44 ;  /* 0x002ed82c01007387 */ /* 0x000fda0000100a00 */
[----:B------:R-:W-:Y:S04]  /*34b20*/  STL.64 [R1+0x600], R8 ;  /* 0x0006000801007387 */ /* 0x000fe80000100a00 */
[----:B------:R-:W-:Y:S04]  /*34b30*/  STL.64 [R1+0x608], R10 ;  /* 0x0006080a01007387 */ /* 0x000fe80000100a00 */
[----:B------:R-:W3:Y:S04]  /*34b40*/  LDL.LU R24, [R1+0x150] ;  /* 0x0001500001187983 */ /* 0x000ee80000300800 */
[----:B------:R-:W3:Y:S04]  /*34b50*/  LDL.LU R25, [R1+0x154] ;  /* 0x0001540001197983 */ /* 0x000ee80000300800 */
[----:B------:R-:W4:Y:S04]  /*34b60*/  LDL.LU R26, [R1+0x158] ;  /* 0x00015800011a7983 */ /* 0x000f280000300800 */
[----:B------:R-:W4:Y:S01]  /*34b70*/  LDL.LU R27, [R1+0x15c] ;  /* 0x00015c00011b7983 */ /* 0x000f220000300800 */
[----:B--2---:R-:W-:-:S02]  /*34b80*/  IMAD.MOV.U32 R16, RZ, RZ, R28 ;  /* 0x000000ffff107224 */ /* 0x004fc400078e001c */
[----:B------:R-:W-:Y:S02]  /*34b90*/  IMAD.MOV.U32 R17, RZ, RZ, R29 ;  /* 0x000000ffff117224 */ /* 0x000fe400078e001d */
[----:B------:R-:W-:Y:S02]  /*34ba0*/  IMAD.MOV.U32 R18, RZ, RZ, R30 ;  /* 0x000000ffff127224 */ /* 0x000fe400078e001e */
[----:B------:R-:W-:Y:S01]  /*34bb0*/  IMAD.MOV.U32 R19, RZ, RZ, R31 ;  /* 0x000000ffff137224 */ /* 0x000fe200078e001f */
[----:B----4-:R0:W-:Y:S04]  /*34bc0*/  STL.64 [R1+0x2e70], R26 ;  /* 0x002e701a01007387 */ /* 0x0101e80000100a00 */
[----:B---3--:R-:W-:Y:S04]  /*34bd0*/  STL.64 [R1+0x2e68], R24 ;  /* 0x002e681801007387 */ /* 0x008fe80000100a00 */
[----:B0-----:R-:W2:Y:S04]  /*34be0*/  LDL.LU.64 R26, [R1+0x8] ;  /* 0x00000800011a7983 */ /* 0x001ea80000300a00 */
[----:B------:R-:W3:Y:S04]  /*34bf0*/  LDL.LU R28, [R1+0x2f44] ;  /* 0x002f4400011c7983 */ /* 0x000ee80000300800 */
[----:B------:R-:W4:Y:S04]  /*34c00*/  LDL.LU R29, [R1+0x2f40] ;  /* 0x002f4000011d7983 */ /* 0x000f280000300800 */
[----:B------:R-:W2:Y:S04]  /*34c10*/  LDL.LU R30, [R1+0x2f3c] ;  /* 0x002f3c00011e7983 */ /* 0x000ea80000300800 */
[----:B------:R-:W2:Y:S04]  /*34c20*/  LDL.LU R31, [R1+0x2f38] ;  /* 0x002f3800011f7983 */ /* 0x000ea80000300800 */
[----:B------:R-:W-:Y:S04]  /*34c30*/  STL.64 [R1+0x2e80], R18 ;  /* 0x002e801201007387 */ /* 0x000fe80000100a00 */
[----:B------:R-:W-:Y:S01]  /*34c40*/  STL.64 [R1+0x2e78], R16 ;  /* 0x002e781001007387 */ /* 0x000fe20000100a00 */
[----:B---3--:R-:W-:-:S02]  /*34c50*/  IMAD.MOV.U32 R8, RZ, RZ, R28 ;  /* 0x000000ffff087224 */ /* 0x008fc400078e001c */
[----:B----4-:R-:W-:Y:S02]  /*34c60*/  IMAD.MOV.U32 R9, RZ, RZ, R29 ;  /* 0x000000ffff097224 */ /* 0x010fe400078e001d */
[----:B--2---:R-:W-:Y:S02]  /*34c70*/  IMAD.MOV.U32 R10, RZ, RZ, R30 ;  /* 0x000000ffff0a7224 */ /* 0x004fe400078e001e */
[----:B------:R-:W-:Y:S01]  /*34c80*/  IMAD.MOV.U32 R11, RZ, RZ, R31 ;  /* 0x000000ffff0b7224 */ /* 0x000fe200078e001f */
[----:B------:R-:W2:Y:S04]  /*34c90*/  LDL.LU R28, [R1+0x2f34] ;  /* 0x002f3400011c7983 */ /* 0x000ea80000300800 */
[----:B------:R-:W3:Y:S04]  /*34ca0*/  LDL.LU R29, [R1+0x2f30] ;  /* 0x002f3000011d7983 */ /* 0x000ee80000300800 */
[----:B------:R-:W4:Y:S04]  /*34cb0*/  LDL.LU R30, [R1+0x2f2c] ;  /* 0x002f2c00011e7983 */ /* 0x000f280000300800 */
[----:B------:R-:W4:Y:S04]  /*34cc0*/  LDL.LU R31, [R1+0x2f28] ;  /* 0x002f2800011f7983 */ /* 0x000f280000300800 */
[----:B------:R-:W-:Y:S04]  /*34cd0*/  STL.64 [R1+0x2eb0], R10 ;  /* 0x002eb00a01007387 */ /* 0x000fe80000100a00 */
[----:B------:R0:W-:Y:S04]  /*34ce0*/  STL.64 [R1+0x2ea8], R8 ;  /* 0x002ea80801007387 */ /* 0x0001e80000100a00 */
[----:B0-----:R-:W2:Y:S04]  /*34cf0*/  LDL.LU R8, [R1+0x590] ;  /* 0x0005900001087983 */ /* 0x001ea80000300800 */
[----:B------:R-:W2:Y:S04]  /*34d00*/  LDL.LU R9, [R1+0x594] ;  /* 0x0005940001097983 */ /* 0x000ea80000300800 */
[----:B------:R-:W3:Y:S04]  /*34d10*/  LDL.LU R10, [R1+0x598] ;  /* 0x00059800010a7983 */ /* 0x000ee80000300800 */
[----:B------:R-:W3:Y:S01]  /*34d20*/  LDL.LU R11, [R1+0x59c] ;  /* 0x00059c00010b7983 */ /* 0x000ee20000300800 */
[----:B------:R-:W-:-:S02]  /*34d30*/  IMAD.MOV.U32 R19, RZ, RZ, R4 ;  /* 0x000000ffff137224 */ /* 0x000fc400078e0004 */
[----:B------:R-:W-:Y:S01]  /*34d40*/  IMAD.MOV.U32 R18, RZ, RZ, R5 ;  /* 0x000000ffff127224 */ /* 0x000fe200078e0005 */
[----:B---3--:R0:W-:Y:S04]  /*34d50*/  STL.64 [R1+0x2ec0], R10 ;  /* 0x002ec00a01007387 */ /* 0x0081e80000100a00 */
[----:B--2---:R4:W-:Y:S01]  /*34d60*/  STL.64 [R1+0x2eb8], R8 ;  /* 0x002eb80801007387 */ /* 0x0049e20000100a00 */
[----:B0-----:R-:W-:Y:S02]  /*34d70*/  IMAD.MOV.U32 R11, RZ, RZ, R28 ;  /* 0x000000ffff0b7224 */ /* 0x001fe400078e001c */
[----:B------:R-:W-:Y:S01]  /*34d80*/  IMAD.MOV.U32 R10, RZ, RZ, R29 ;  /* 0x000000ffff0a7224 */ /* 0x000fe200078e001d */
[----:B------:R-:W2:Y:S01]  /*34d90*/  LDL.LU R28, [R1+0x2f0] ;  /* 0x0002f000011c7983 */ /* 0x000ea20000300800 */
[----:B----4-:R-:W-:-:S03]  /*34da0*/  IMAD.MOV.U32 R9, RZ, RZ, R30 ;  /* 0x000000ffff097224 */ /* 0x010fc600078e001e */
[----:B------:R-:W2:Y:S01]  /*34db0*/  LDL.LU R29, [R1+0x2f4] ;  /* 0x0002f400011d7983 */ /* 0x000ea20000300800 */
[----:B------:R-:W-:-:S03]  /*34dc0*/  IMAD.MOV.U32 R8, RZ, RZ, R31 ;  /* 0x000000ffff087224 */ /* 0x000fc600078e001f */
        /* <DEDUP_REMOVED lines=18> */
[----:B------:R-:W-:Y:S04]  /*34ef0*/  STL.64 [R1+0x2ed0], R10 ;  /* 0x002ed00a01007387 */ /* 0x000fe80000100a00 */
[----:B------:R0:W-:Y:S04]  /*34f00*/  STL.64 [R1+0x2ec8], R8 ;  /* 0x002ec80801007387 */ /* 0x0001e80000100a00 */
[----:B0-----:R-:W4:Y:S04]  /*34f10*/  LDL.LU R8, [R1+0x5b0] ;  /* 0x0005b00001087983 */ /* 0x001f280000300800 */
[----:B------:R-:W4:Y:S04]  /*34f20*/  LDL.LU R9, [R1+0x5b4] ;  /* 0x0005b40001097983 */ /* 0x000f280000300800 */
[----:B------:R-:W4:Y:S04]  /*34f30*/  LDL.LU R10, [R1+0x5b8] ;  /* 0x0005b800010a7983 */ /* 0x000f280000300800 */
[----:B------:R-:W4:Y:S04]  /*34f40*/  LDL.LU R11, [R1+0x5bc] ;  /* 0x0005bc00010b7983 */ /* 0x000f280000300800 */
[----:B------:R-:W4:Y:S04]  /*34f50*/  LDL.LU R32, [R1+0x130] ;  /* 0x0001300001207983 */ /* 0x000f280000300800 */
[----:B------:R-:W4:Y:S04]  /*34f60*/  LDL.LU R33, [R1+0x134] ;  /* 0x0001340001217983 */ /* 0x000f280000300800 */
[----:B------:R-:W4:Y:S04]  /*34f70*/  LDL.LU R34, [R1+0x138] ;  /* 0x0001380001227983 */ /* 0x000f280000300800 */
[----:B------:R-:W4:Y:S01]  /*34f80*/  LDL.LU R35, [R1+0x13c] ;  /* 0x00013c0001237983 */ /* 0x000f220000300800 */
[C---:B--2---:R-:W-:Y:S06]  /*34f90*/  HMMA.16816.F32.BF16 R28, R12.reuse, R54, R28 ;  /* 0x000000360c1c723c */ /* 0x044fec000004181c */
[C---:B---3--:R-:W-:Y:S01]  /*34fa0*/  HMMA.16816.F32.BF16 R4, R12.reuse, R50, R4 ;  /* 0x000000320c04723c */ /* 0x048fe20000041804 */
[----:B----4-:R-:W-:Y:S04]  /*34fb0*/  STL.64 [R1+0x2e90], R34 ;  /* 0x002e902201007387 */ /* 0x010fe80000100a00 */
[----:B------:R0:W-:Y:S04]  /*34fc0*/  STL.64 [R1+0x2e88], R32 ;  /* 0x002e882001007387 */ /* 0x0001e80000100a00 */
        /* <DEDUP_REMOVED lines=8> */
[----:B------:R-:W-:Y:S04]  /*35050*/  STL.64 [R1+0x5f0], R4 ;  /* 0x0005f00401007387 */ /* 0x000fe80000100a00 */
[----:B------:R0:W-:Y:S04]  /*35060*/  STL.64 [R1+0x5f8], R6 ;  /* 0x0005f80601007387 */ /* 0x0001e80000100a00 */
[----:B0-----:R-:W4:Y:S04]  /*35070*/  LDL.LU.64 R6, [R1+0x2f20] ;  /* 0x002f200001067983 */ /* 0x001f280000300a00 */
[----:B------:R-:W4:Y:S04]  /*35080*/  LDL.LU.64 R4, [R1+0x2f18] ;  /* 0x002f180001047983 */ /* 0x000f280000300a00 */
[----:B------:R-:W-:Y:S04]  /*35090*/  STL.64 [R1+0x5e0], R28 ;  /* 0x0005e01c01007387 */ /* 0x000fe80000100a00 */
[----:B------:R0:W-:Y:S04]  /*350a0*/  STL.64 [R1+0x5e8], R30 ;  /* 0x0005e81e01007387 */ /* 0x0001e80000100a00 */
[----:B0-----:R-:W2:Y:S04]  /*350b0*/  LDL.LU.64 R30, [R1+0x2f10] ;  /* 0x002f1000011e7983 */ /* 0x001ea80000300a00 */
[----:B------:R-:W2:Y:S02]  /*350c0*/  LDL.LU.64 R28, [R1+0x2f08] ;  /* 0x002f0800011c7983 */ /* 0x000ea40000300a00 */
[----:B--2---:R-:W-:Y:S02]  /*350d0*/  HMMA.16816.F32.BF16 R28, R12, R58, R28 ;  /* 0x0000003a0c1c723c */ /* 0x004fe4000004181c */
[----:B------:R-:W2:Y:S04]  /*350e0*/  LDL.LU R12, [R1+0x270] ;  /* 0x00027000010c7983 */ /* 0x000ea80000300800 */
[----:B----4-:R-:W-:-:S15]  /*350f0*/  HMMA.16816.F32.BF16 R36, R4, R18, R36 ;  /* 0x000000120424723c */ /* 0x010fde0000041824 */
[----:B------:R-:W-:-:S02]  /*35100*/  NOP ;  /* 0x0000000000007918 */ /* 0x000fc40000000000 */
[----:B------:R0:W-:Y:S04]  /*35110*/  STL.64 [R1+0x80], R28 ;  /* 0x0000801c01007387 */ /* 0x0001e80000100a00 */
[----:B------:R1:W-:Y:S04]  /*35120*/  STL.64 [R1+0x88], R30 ;  /* 0x0000881e01007387 */ /* 0x0003e80000100a00 */
[----:B------:R-:W2:Y:S04]  /*35130*/  LDL.LU R13, [R1+0x274] ;  /* 0x00027400010d7983 */ /* 0x000ea80000300800 */
[----:B------:R-:W2:Y:S04]  /*35140*/  LDL.LU R14, [R1+0x278] ;  /* 0x00027800010e7983 */ /* 0x000ea80000300800 */
[----:B------:R-:W2:Y:S04]  /*35150*/  LDL.LU R15, [R1+0x27c] ;  /* 0x00027c00010f7983 */ /* 0x000ea80000300800 */
[----:B0-----:R-:W4:Y:S04]  /*35160*/  LDL.LU R28, [R1+0x170] ;  /* 0x00017000011c7983 */ /* 0x001f280000300800 */
[----:B------:R-:W4:Y:S04]  /*35170*/  LDL.LU R29, [R1+0x174] ;  /* 0x00017400011d7983 */ /* 0x000f280000300800 */
[----:B-1----:R-:W4:Y:S04]  /*35180*/  LDL.LU R30, [R1+0x178] ;  /* 0x00017800011e7983 */ /* 0x002f280000300800 */
[----:B------:R-:W4:Y:S04]  /*35190*/  LDL.LU R31, [R1+0x17c] ;  /* 0x00017c00011f7983 */ /* 0x000f280000300800 */
[----:B------:R-:W-:Y:S04]  /*351a0*/  STL.64 [R1+0xb00], R36 ;  /* 0x000b002401007387 */ /* 0x000fe80000100a00 */
[----:B------:R0:W-:Y:S04]  /*351b0*/  STL.64 [R1+0xb08], R38 ;  /* 0x000b082601007387 */ /* 0x0001e80000100a00 */
[----:B0-----:R-:W3:Y:S04]  /*351c0*/  LDL.LU.64 R38, [R1+0x2f00] ;  /* 0x002f000001267983 */ /* 0x001ee80000300a00 */
[----:B------:R-:W4:Y:S01]  /*351d0*/  LDL.LU R37, [R1+0x2ef8] ;  /* 0x002ef80001257983 */ /* 0x000f220000300800 */
[----:B--2---:R-:W-:-:S15]  /*351e0*/  HMMA.16816.F32.BF16 R12, R4, R26, R12 ;  /* 0x0000001a040c723c */ /* 0x004fde000004180c */
[----:B------:R-:W-:-:S08]  /*351f0*/  NOP ;  /* 0x0000000000007918 */ /* 0x000fd00000000000 */
[----:B------:R-:W-:Y:S04]  /*35200*/  STL.64 [R1+0xaf0], R12 ;  /* 0x000af00c01007387 */ /* 0x000fe80000100a00 */
[----:B------:R3:W-:Y:S02]  /*35210*/  STL.64 [R1+0xaf8], R14 ;  /* 0x000af80e01007387 */ /* 0x0007e40000100a00 */
[----:B---3--:R-:W-:Y:S02]  /*35220*/  HMMA.16816.F32.BF16 R12, R4, R38, R40 ;  /* 0x00000026040c723c */ /* 0x008fe40000041828 */
[----:B------:R-:W0:-:S15]  /*35230*/  LDSM.16.MT88.4 R40, [R52+UR5+0x2180] ;  /* 0x002180053428783b */ /* 0x000e1e0008004200 */
[----:B------:R-:W-:-:S06]  /*35240*/  NOP ;  /* 0x0000000000007918 */ /* 0x000fcc0000000000 */
[----:B------:R0:W-:Y:S04]  /*35250*/  STL.64 [R1+0xae0], R12 ;  /* 0x000ae00c01007387 */ /* 0x0001e80000100a00 */
[----:B------:R1:W-:Y:S01]  /*35260*/  STL.64 [R1+0xae8], R14 ;  /* 0x000ae80e01007387 */ /* 0x0003e20000100a00 */
[----:B0-----:R-:W-:Y:S02]  /*35270*/  IMAD.MOV.U32 R13, RZ, RZ, R42 ;  /* 0x000000ffff0d7224 */ /* 0x001fe400078e002a */
[----:B------:R-:W-:Y:S02]  /*35280*/  IMAD.MOV.U32 R12, RZ, RZ, R43 ;  /* 0x000000ffff0c7224 */ /* 0x000fe400078e002b */
[----:B------:R-:W2:Y:S01]  /*35290*/  LDL.LU.64 R42, [R1+0x2ef0] ;  /* 0x002ef000012a7983 */ /* 0x000ea20000300a00 */
[----:B-1----:R-:W-:-:S02]  /*352a0*/  IMAD.MOV.U32 R15, RZ, RZ, R40 ;  /* 0x000000ffff0f7224 */ /* 0x002fc400078e0028 */
[----:B------:R-:W-:Y:S02]  /*352b0*/  IMAD.MOV.U32 R14, RZ, RZ, R41 ;  /* 0x000000ffff0e7224 */ /* 0x000fe400078e0029 */
[----:B------:R-:W3:Y:S01]  /*352c0*/  LDL.LU.64 R40, [R1+0x2ee8] ;  /* 0x002ee80001287983 */ /* 0x000ee20000300a00 */
[----:B--2---:R-:W-:-:S15]  /*352d0*/  HMMA.16816.F32.BF16 R44, R4, R42, R44 ;  /* 0x0000002a042c723c */ /* 0x004fde000004182c */
        /* <DEDUP_REMOVED lines=23> */
[----:B--2---:R-:W-:Y:S02]  /*35450*/  HMMA.16816.F32.BF16 R4, R4, R58, R8 ;  /* 0x0000003a0404723c */ /* 0x004fe40000041808 */
[----:B------:R-:W2:Y:S04]  /*35460*/  LDL.LU.64 R10, [R1+0x2ea0] ;  /* 0x002ea000010a7983 */ /* 0x000ea80000300a00 */
[----:B------:R-:W2:-:S15]  /*35470*/  LDL.LU.64 R8, [R1+0x2e98] ;  /* 0x002e980001087983 */ /* 0x000e9e0000300a00 */
[----:B------:R-:W-:-:S02]  /*35480*/  NOP ;  /* 0x0000000000007918 */ /* 0x000fc40000000000 */
[----:B------:R0:W-:Y:S04]  /*35490*/  STL.64 [R1+0x850], R4 ;  /* 0x0008500401007387 */ /* 0x0001e80000100a00 */
[----:B------:R1:W-:Y:S04]  /*354a0*/  STL.64 [R1+0x858], R6 ;  /* 0x0008580601007387 */ /* 0x0003e80000100a00 */
[----:B0-----:R-:W3:Y:S04]  /*354b0*/  LDL.LU R4, [R1+0x140] ;  /* 0x0001400001047983 */ /* 0x001ee80000300800 */
[----:B------:R-:W3:Y:S04]  /*354c0*/  LDL.LU R5, [R1+0x144] ;  /* 0x0001440001057983 */ /* 0x000ee80000300800 */
[----:B-1----:R-:W3:Y:S04]  /*354d0*/  LDL.LU R6, [R1+0x148] ;  /* 0x0001480001067983 */ /* 0x002ee80000300800 */
[----:B------:R-:W3:Y:S01]  /*354e0*/  LDL.LU R7, [R1+0x14c] ;  /* 0x00014c0001077983 */ /* 0x000ee20000300800 */
[C---:B--2---:R-:W-:Y:S06]  /*354f0*/  HMMA.16816.F32.BF16 R16, R8.reuse, R18, R32 ;  /* 0x000000120810723c */ /* 0x044fec0000041820 */
[----:B----4-:R-:W-:Y:S01]  /*35500*/  HMMA.16816.F32.BF16 R28, R8, R26, R28 ;  /* 0x0000001a081c723c */ /* 0x010fe2000004181c */
[----:B------:R-:W2:Y:S04]  /*35510*/  LDL.LU.64 R34, [R1+0x2e90] ;  /* 0x002e900001227983 */ /* 0x000ea80000300a00 */
[----:B------:R-:W2:-:S12]  /*35520*/  LDL.LU.64 R32, [R1+0x2e88] ;  /* 0x002e880001207983 */ /* 0x000e980000300a00 */
[----:B------:R-:W-:Y:S04]  /*35530*/  STL.64 [R1+0x840], R16 ;  /* 0x0008401001007387 */ /* 0x000fe80000100a00 */
[----:B------:R0:W-:Y:S04]  /*35540*/  STL.64 [R1+0x848], R18 ;  /* 0x0008481201007387 */ /* 0x0001e80000100a00 */
[----:B0-----:R-:W4:Y:S04]  /*35550*/  LDL.LU.64 R18, [R1+0x2e80] ;  /* 0x002e800001127983 */ /* 0x001f280000300a00 */
[----:B------:R-:W4:Y:S04]  /*35560*/  LDL.LU.64 R16, [R1+0x2e78] ;  /* 0x002e780001107983 */ /* 0x000f280000300a00 */
[----:B------:R0:W-:Y:S04]  /*35570*/  STL.64 [R1+0x2a0], R28 ;  /* 0x0002a01c01007387 */ /* 0x0001e80000100a00 */
[----:B------:R-:W-:Y:S01]  /*35580*/  STL.64 [R1+0x2a8], R30 ;  /* 0x0002a81e01007387 */ /* 0x000fe20000100a00 */
[----:B0-----:R-:W-:-:S02]  /*35590*/  IMAD.MOV.U32 R29, RZ, RZ, R26 ;  /* 0x000000ffff1d7224 */ /* 0x001fc400078e001a */
[----:B------:R-:W-:Y:S02]  /*355a0*/  IMAD.MOV.U32 R28, RZ, RZ, R27 ;  /* 0x000000ffff1c7224 */ /* 0x000fe400078e001b */
[----:B------:R-:W2:Y:S04]  /*355b0*/  LDL.LU.64 R26, [R1+0x2e70] ;  /* 0x002e7000011a7983 */ /* 0x000ea80000300a00 */
[----:B------:R-:W2:Y:S01]  /*355c0*/  LDL.LU.64 R24, [R1+0x2e68] ;  /* 0x002e680001187983 */ /* 0x000ea20000300a00 */
[C---:B---3--:R-:W-:Y:S06]  /*355d0*/  HMMA.16816.F32.BF16 R4, R8.reuse, R46, R4 ;  /* 0x0000002e0804723c */ /* 0x048fec0000041804 */
[C---:B----4-:R-:W-:Y:S06]  /*355e0*/  HMMA.16816.F32.BF16 R16, R8.reuse, R38, R16 ;  /* 0x000000260810723c */ /* 0x050fec0000041810 */
[----:B--2---:R-:W-:-:S15]  /*355f0*/  HMMA.16816.F32.BF16 R24, R8, R42, R24 ;  /* 0x0000002a0818723c */ /* 0x004fde0000041818 */
[----:B------:R-:W-:-:S02]  /*35600*/  NOP ;  /* 0x0000000000007918 */ /* 0x000fc40000000000 */
[----:B------:R-:W-:Y:S04]  /*35610*/  STL.64 [R1+0x290], R16 ;  /* 0x0002901001007387 */ /* 0x000fe80000100a00 */
[----:B------:R0:W-:Y:S04]  /*35620*/  STL.64 [R1+0x298], R18 ;  /* 0x0002981201007387 */ /* 0x0001e80000100a00 */
[----:B0-----:R-:W2:Y:S04]  /*35630*/  LDL.LU.64 R18, [R1+0x2e60] ;  /* 0x002e600001127983 */ /* 0x001ea80000300a00 */
[----:B------:R-:W3:Y:S04]  /*35640*/  LDL.LU.64 R16, [R1+0x2e58] ;  /* 0x002e580001107983 */ /* 0x000ee80000300a00 */
[----:B------:R-:W-:Y:S04]  /*35650*/  STL.64 [R1+0x280], R24 ;  /* 0x0002801801007387 */ /* 0x000fe80000100a00 */
[----:B------:R0:W-:Y:S04]  /*35660*/  STL.64 [R1+0x288], R26 ;  /* 0x0002881a01007387 */ /* 0x0001e80000100a00 */
[----:B0-----:R-:W4:Y:S04]  /*35670*/  LDL.LU.64 R26, [R1+0x2e50] ;  /* 0x002e5000011a7983 */ /* 0x001f280000300a00 */
[----:B------:R-:W4:Y:S04]  /*35680*/  LDL.LU.64 R24, [R1+0x2e48] ;  /* 0x002e480001187983 */ /* 0x000f280000300a00 */
[----:B------:R-:W-:Y:S04]  /*35690*/  STL.64 [R1+0x2e20], R42 ;  /* 0x002e202a01007387 */ /* 0x000fe80000100a00 */
[----:B------:R-:W-:Y:S04]  /*356a0*/  STL.64 [R1+0x2e18], R40 ;  /* 0x002e182801007387 */ /* 0x000fe80000100a00 */
[----:B------:R-:W-:Y:S04]  /*356b0*/  STL.64 [R1+0x2e30], R46 ;  /* 0x002e302e01007387 */ /* 0x000fe80000100a00 */
[----:B------:R-:W-:Y:S04]  /*356c0*/  STL.64 [R1+0x2e28], R44 ;  /* 0x002e282c01007387 */ /* 0x000fe80000100a00 */
[----:B------:R-:W-:Y:S04]  /*356d0*/  STL.64 [R1+0x270], R4 ;  /* 0x0002700401007387 */ /* 0x000fe80000100a00 */
[----:B------:R0:W-:Y:S02]  /*356e0*/  STL.64 [R1+0x278], R6 ;  /* 0x0002780601007387 */ /* 0x0001e40000100a00 */
[C---:B0-----:R-:W-:Y:S06]  /*356f0*/  HMMA.16816.F32.BF16 R4, R8.reuse, R50, R32 ;  /* 0x000000320804723c */ /* 0x041fec0000041820 */
[----:B------:R-:W-:Y:S04]  /*35700*/  STL.64 [R1+0x2e10], R50 ;  /* 0x002e103201007387 */ /* 0x000fe80000100a00 */
[----:B------:R-:W-:Y:S01]  /*35710*/  STL.64 [R1+0x2e08], R48 ;  /* 0x002e083001007387 */ /* 0x000fe20000100a00 */
[----:B------:R-:W-:-:S12]  /*35720*/  HMMA.16816.F32.BF16 R20, R8, R54, R20 ;  /* 0x000000360814723c */ /* 0x000fd80000041814 */
[----:B------:R-:W-:Y:S04]  /*35730*/  STL.64 [R1+0x260], R4 ;  /* 0x0002600401007387 */ /* 0x000fe80000100a00 */
[----:B------:R4:W-:Y:S04]  /*35740*/  STL.64 [R1+0x268], R6 ;  /* 0x0002680601007387 */ /* 0x0009e80000100a00 */
[----:B------:R-:W-:Y:S04]  /*35750*/  STL.64 [R1+0x2e00], R58 ;  /* 0x002e003a01007387 */ /* 0x000fe80000100a00 */
[----:B------:R-:W-:Y:S04]  /*35760*/  STL.64 [R1+0xa00], R20 ;  /* 0x000a001401007387 */ /* 0x000fe80000100a00 */
[----:B------:R-:W-:Y:S04]  /*35770*/  STL.64 [R1+0xa08], R22 ;  /* 0x000a081601007387 */ /* 0x000fe80000100a00 */
[----:B------:R-:W-:Y:S01]  /*35780*/  STL [R1+0x2df8], R57 ;  /* 0x002df83901007387 */ /* 0x000fe20000100800 */
[C---:B------:R-:W-:Y:S01]  /*35790*/  LOP3.LUT R32, R53.reuse, 0x7, RZ, 0xc0, !PT ;  /* 0x0000000735207812 */ /* 0x040fe200078ec0ff */
[----:B------:R-:W-:-:S04]  /*357a0*/  IMAD.SHL.U32 R33, R53, 0x2, RZ ;  /* 0x0000000235217824 */ /* 0x000fc800078e00ff */
[----:B------:R-:W-:-:S05]  /*357b0*/  IMAD R32, R32, 0x90, RZ ;  /* 0x0000009020207824 */ /* 0x000fca00078e02ff */
[----:B------:R-:W-:-:S04]  /*357c0*/  LOP3.LUT R32, R32, 0x30, R33, 0x78, !PT ;  /* 0x0000003020207812 */ /* 0x000fc800078e7821 */
[----:B------:R-:W-:-:S05]  /*357d0*/  LOP3.LUT R32, R32, 0x40, RZ, 0x3c, !PT ;  /* 0x0000004020207812 */ /* 0x000fca00078e3cff */
[----:B------:R-:W-:Y:S01]  /*357e0*/  LDSM.16.M88.4 R20, [R32+UR5+0x9000] ;  /* 0x009000052014783b */ /* 0x000fe20008000200 */
[----:B----4-:R-:W-:Y:S03]  /*357f0*/  HMMA.16816.F32.BF16 R4, R8, R58, R24 ;  /* 0x0000003a0804723c */ /* 0x010fe60000041818 */
[----:B------:R-:W-:Y:S04]  /*35800*/  LDSM.16.M88.4 R8, [R32+UR5+0x8400] ;  /* 0x008400052008783b */ /* 0x000fe80008000200 */
[----:B------:R-:W-:-:S15]  /*35810*/  LDSM.16.M88.4 R24, [R32+UR5+0x9400] ;  /* 0x009400052018783b */ /* 0x000fde0008000200 */
[----:B------:R-:W-:-:S01]  /*35820*/  NOP ;  /* 0x0000000000007918 */ /* 0x000fc20000000000 */
[----:B------:R-:W-:Y:S04]  /*35830*/  STL.64 [R1+0x830], R4 ;  /* 0x0008300401007387 */ /* 0x000fe80000100a00 */
[----:B------:R-:W-:Y:S04]  /*35840*/  STL.64 [R1+0x838], R6 ;  /* 0x0008380601007387 */ /* 0x000fe80000100a00 */
[----:B------:R-:W0:Y:S04]  /*35850*/  LDSM.16.MT88.4 R4, [R37+UR5+0x4000] ;  /* 0x004000052504783b */ /* 0x000e280008004200 */
[----:B------:R-:W-:Y:S01]  /*35860*/  STL.64 [R1+0x2e40], R38 ;  /* 0x002e402601007387 */ /* 0x000fe20000100a00 */
[----:B0-----:R-:W-:-:S02]  /*35870*/  IMAD.MOV.U32 R60, RZ, RZ, R4 ;  /* 0x000000ffff3c7224 */ /* 0x001fc400078e0004 */
[----:B------:R-:W-:Y:S02]  /*35880*/  IMAD.MOV.U32 R36, RZ, RZ, R5 ;  /* 0x000000ffff247224 */ /* 0x000fe400078e0005 */
[----:B------:R-:W-:Y:S02]  /*35890*/  IMAD.MOV.U32 R53, RZ, RZ, R6 ;  /* 0x000000ffff357224 */ /* 0x000fe400078e0006 */
[----:B------:R-:W-:Y:S02]  /*358a0*/  IMAD.MOV.U32 R52, RZ, RZ, R7 ;  /* 0x000000ffff347224 */ /* 0x000fe400078e0007 */
[----:B------:R-:W0:Y:S04]  /*358b0*/  LDSM.16.M88.4 R4, [R32+UR5+0x8000] ;  /* 0x008000052004783b */ /* 0x000e280008000200 */
[----:B------:R-:W-:Y:S04]  /*358c0*/  STL.64 [R1+0x2e38], R36 ;  /* 0x002e382401007387 */ /* 0x000fe80000100a00 */
[----:B0-----:R-:W-:Y:S04]  /*358d0*/  STL [R1+0x27dc], R6 ;  /* 0x0027dc0601007387 */ /* 0x001fe80000100800 */
[----:B------:R-:W-:Y:S04]  /*358e0*/  STL [R1+0x27d8], R7 ;  /* 0x0027d80701007387 */ /* 0x000fe80000100800 */
[----:B------:R-:W-:Y:S04]  /*358f0*/  STL.64 [R1+0x2d98], R4 ;  /* 0x002d980401007387 */ /* 0x000fe80000100a00 */
[----:B------:R0:W-:Y:S04]  /*35900*/  STL [R1+0x27d0], R10 ;  /* 0x0027d00a01007387 */ /* 0x0001e80000100800 */
[----:B------:R1:W-:Y:S04]  /*35910*/  STL [R1+0x27cc], R11 ;  /* 0x0027cc0b01007387 */ /* 0x0003e80000100800 */
[----:B------:R4:W-:Y:S01]  /*35920*/  STL.64 [R1+0x2d88], R8 ;  /* 0x002d880801007387 */ /* 0x0009e20000100a00 */
[----:B0-----:R-:W-:-:S02]  /*35930*/  IMAD.MOV.U32 R10, RZ, RZ, R13 ;  /* 0x000000ffff0a7224 */ /* 0x001fc400078e000d */
[----:B-1----:R-:W-:Y:S02]  /*35940*/  IMAD.MOV.U32 R11, RZ, RZ, R12 ;  /* 0x000000ffff0b7224 */ /* 0x002fe400078e000c */
[----:B----4-:R-:W-:Y:S02]  /*35950*/  IMAD.MOV.U32 R8, RZ, RZ, R15 ;  /* 0x000000ffff087224 */ /* 0x010fe400078e000f */
[----:B------:R-:W-:Y:S01]  /*35960*/  IMAD.MOV.U32 R9, RZ, RZ, R14 ;  /* 0x000000ffff097224 */ /* 0x000fe200078e000e */
[----:B------:R3:W-:Y:S04]  /*35970*/  STL.64 [R1+0x2de8], R10 ;  /* 0x002de80a01007387 */ /* 0x0007e80000100a00 */
[----:B------:R-:W0:Y:S04]  /*35980*/  LDSM.16.M88.4 R12, [R32+UR5+0x8800] ;  /* 0x00880005200c783b */ /* 0x000e280008000200 */
[----:B------:R2:W-:Y:S01]  /*35990*/  STL.64 [R1+0x2de0], R8 ;  /* 0x002de00801007387 */ /* 0x0005e20000100a00 */
[----:B---3--:R-:W-:-:S02]  /*359a0*/  IMAD.MOV.U32 R10, RZ, RZ, R17 ;  /* 0x000000ffff0a7224 */ /* 0x008fc400078e0011 */
[----:B------:R-:W-:Y:S02]  /*359b0*/  IMAD.MOV.U32 R11, RZ, RZ, R16 ;  /* 0x000000ffff0b7224 */ /* 0x000fe400078e0010 */
[----:B--2---:R-:W-:Y:S02]  /*359c0*/  IMAD.MOV.U32 R8, RZ, RZ, R19 ;  /* 0x000000ffff087224 */ /* 0x004fe400078e0013 */
[----:B------:R-:W-:Y:S02]  /*359d0*/  IMAD.MOV.U32 R9, RZ, RZ, R18 ;  /* 0x000000ffff097224 */ /* 0x000fe400078e0012 */
[----:B------:R-:W1:Y:S04]  /*359e0*/  LDSM.16.M88.4 R16, [R32+UR5+0x8c00] ;  /* 0x008c00052010783b */ /* 0x000e680008000200 */
[----:B0-----:R-:W-:Y:S04]  /*359f0*/  STL [R1+0x27d4], R14 ;  /* 0x0027d40e01007387 */ /* 0x001fe80000100800 */
[----:B------:R-:W-:Y:S04]  /*35a00*/  STL [R1+0x27c8], R15 ;  /* 0x0027c80f01007387 */ /* 0x000fe80000100800 */
[----:B------:R-:W-:Y:S04]  /*35a10*/  STL.64 [R1+0x2d80], R12 ;  /* 0x002d800c01007387 */ /* 0x000fe80000100a00 */
[----:B-1----:R-:W-:Y:S04]  /*35a20*/  STL [R1+0x282c], R18 ;  /* 0x00282c1201007387 */ /* 0x002fe80000100800 */
[----:B------:R-:W-:Y:S04]  /*35a30*/  STL [R1+0x2828], R19 ;  /* 0x0028281301007387 */ /* 0x000fe80000100800 */
[----:B------:R-:W-:Y:S04]  /*35a40*/  STL.64 [R1+0x2da0], R16 ;  /* 0x002da01001007387 */ /* 0x000fe80000100a00 */
[----:B------:R0:W-:Y:S04]  /*35a50*/  STL [R1+0x2834], R22 ;  /* 0x0028341601007387 */ /* 0x0001e80000100800 */
[----:B------:R1:W-:Y:S01]  /*35a60*/  STL [R1+0x2830], R23 ;  /* 0x0028301701007387 */ /* 0x0003e20000100800 */
[----:B0-----:R-:W-:-:S02]  /*35a70*/  IMAD.MOV.U32 R22, RZ, RZ, R29 ;  /* 0x000000ffff167224 */ /* 0x001fc400078e001d */
[----:B-1----:R-:W-:Y:S02]  /*35a80*/  IMAD.MOV.U32 R23, RZ, RZ, R28 ;  /* 0x000000ffff177224 */ /* 0x002fe400078e001c */
[----:B------:R-:W0:Y:S04]  /*35a90*/  LDSM.16.M88.4 R28, [R32+UR5+0x9800] ;  /* 0x00980005201c783b */ /* 0x000e280008000200 */
[----:B------:R-:W-:Y:S04]  /*35aa0*/  STL.64 [R1+0x2db8], R20 ;  /* 0x002db81401007387 */ /* 0x000fe80000100a00 */
[----:B------:R-:W-:Y:S04]  /*35ab0*/  STL [R1+0x283c], R26 ;  /* 0x00283c1a01007387 */ /* 0x000fe80000100800 */
[----:B------:R-:W-:Y:S04]  /*35ac0*/  STL [R1+0x2838], R27 ;  /* 0x0028381b01007387 */ /* 0x000fe80000100800 */
[----:B------:R1:W-:Y:S04]  /*35ad0*/  STL.64 [R1+0x2dd8], R24 ;  /* 0x002dd81801007387 */ /* 0x0003e80000100a00 */
[----:B------:R-:W2:Y:S04]  /*35ae0*/  LDSM.16.M88.4 R32, [R32+UR5+0x9c00] ;  /* 0x009c00052020783b */ /* 0x000ea80008000200 */
[----:B0-----:R-:W-:Y:S04]  /*35af0*/  STL [R1+0x2840], R30 ;  /* 0x0028401e01007387 */ /* 0x001fe80000100800 */
[----:B------:R-:W-:Y:S04]  /*35b00*/  STL [R1+0x27f0], R31 ;  /* 0x0027f01f01007387 */ /* 0x000fe80000100800 */
[----:B------:R0:W-:Y:S04]  /*35b10*/  STL.64 [R1+0x2df0], R28 ;  /* 0x002df01c01007387 */ /* 0x0001e80000100a00 */
        /* <DEDUP_REMOVED lines=8> */
[----:B------:R-:W4:Y:S04]  /*35ba0*/  LDL.LU.64 R46, [R1+0x18] ;  /* 0x00001800012e7983 */ /* 0x000f280000300a00 */
[----:B------:R-:W3:Y:S04]  /*35bb0*/  LDL.LU R40, [R1+0x780] ;  /* 0x0007800001287983 */ /* 0x000ee80000300800 */
[----:B------:R-:W3:Y:S04]  /*35bc0*/  LDL.LU R41, [R1+0x784] ;  /* 0x0007840001297983 */ /* 0x000ee80000300800 */
[----:B------:R-:W3:Y:S04]  /*35bd0*/  LDL.LU R42, [R1+0x788] ;  /* 0x00078800012a7983 */ /* 0x000ee80000300800 */
[----:B------:R-:W3:Y:S04]  /*35be0*/  LDL.LU R43, [R1+0x78c] ;  /* 0x00078c00012b7983 */ /* 0x000ee80000300800 */
[----:B-1----:R-:W3:Y:S04]  /*35bf0*/  LDL.LU R24, [R1+0x6e0] ;  /* 0x0006e00001187983 */ /* 0x002ee80000300800 */
        /* <DEDUP_REMOVED lines=16> */
[----:B------:R-:W3:Y:S04]  /*35d00*/  LDL.LU R29, [R1+0x6f4] ;  /* 0x0006f400011d7983 */ /* 0x000ee80000300800 */
[----:B------:R-:W3:Y:S04]  /*35d10*/  LDL.LU R30, [R1+0x6f8] ;  /* 0x0006f800011e7983 */ /* 0x000ee80000300800 */
[----:B------:R-:W3:Y:S04]  /*35d20*/  LDL.LU R31, [R1+0x6fc] ;  /* 0x0006fc00011f7983 */ /* 0x000ee80000300800 */
[----:B------:R-:W3:Y:S04]  /*35d30*/  LDL.LU R56, [R1+0x730] ;  /* 0x0007300001387983 */ /* 0x000ee80000300800 */
[----:B------:R-:W3:Y:S04]  /*35d40*/  LDL.LU R57, [R1+0x734] ;  /* 0x0007340001397983 */ /* 0x000ee80000300800 */
[----:B------:R-:W3:Y:S04]  /*35d50*/  LDL.LU R58, [R1+0x738] ;  /* 0x00073800013a7983 */ /* 0x000ee80000300800 */
[----:B------:R-:W3:Y:S04]  /*35d60*/  LDL.LU R59, [R1+0x73c] ;  /* 0x00073c00013b7983 */ /* 0x000ee80000300800 */
[----:B--2---:R-:W-:Y:S04]  /*35d70*/  STL [R1+0x28b8], R34 ;  /* 0x0028b82201007387 */ /* 0x004fe80000100800 */
[----:B------:R-:W-:Y:S01]  /*35d80*/  STL [R1+0x2844], R35 ;  /* 0x0028442301007387 */ /* 0x000fe20000100800 */
[----:B----4-:R-:W-:-:S15]  /*35d90*/  HMMA.16816.F32.BF16 R36, R8, R46, R36 ;  /* 0x0000002e0824723c */ /* 0x010fde0000041824 */
[----:B------:R-:W-:-:S08]  /*35da0*/  NOP ;  /* 0x0000000000007918 */ /* 0x000fd00000000000 */
[----:B------:R-:W-:Y:S04]  /*35db0*/  STL.64 [R1+0xb0], R36 ;  /* 0x0000b02401007387 */ /* 0x000fe80000100a00 */
[----:B------:R0:W-:Y:S04]  /*35dc0*/  STL.64 [R1+0xb8], R38 ;  /* 0x0000b82601007387 */ /* 0x0001e80000100a00 */
[----:B0-----:R-:W2:Y:S04]  /*35dd0*/  LDL.LU.64 R38, [R1+0x2e40] ;  /* 0x002e400001267983 */ /* 0x001ea80000300a00 */
[----:B------:R-:W4:Y:S01]  /*35de0*/  LDL.LU.64 R36, [R1+0x2e38] ;  /* 0x002e380001247983 */ /* 0x000f220000300a00 */
[----:B------:R-:W-:-:S02]  /*35df0*/  IMAD.MOV.U32 R21, RZ, RZ, R46 ;  /* 0x000000ffff157224 */ /* 0x000fc400078e002e */
[----:B------:R-:W-:Y:S01]  /*35e00*/  IMAD.MOV.U32 R20, RZ, RZ, R47 ;  /* 0x000000ffff147224 */ /* 0x000fe200078e002f */
[C---:B---3--:R-:W-:Y:S01]  /*35e10*/  HMMA.16816.F32.BF16 R40, R8.reuse, R22, R40 ;  /* 0x000000160828723c */ /* 0x048fe20000041828 */
[----:B----4-:R-:W0:Y:S05]  /*35e20*/  LDSM.16.MT88.4 R44, [R37+UR5+0x4080] ;  /* 0x00408005252c783b */ /* 0x010e2a0008004200 */
[C---:B--2---:R-:W-:Y:S01]  /*35e30*/  HMMA.16816.F32.BF16 R12, R8.reuse, R38, R12 ;  /* 0x00000026080c723c */ /* 0x044fe2000004180c */
[----:B0-----:R-:W-:Y:S04]  /*35e40*/  STL.64 [R1+0x40], R44 ;  /* 0x0000402c01007387 */ /* 0x001fe80000100a00 */
[----:B------:R0:W-:Y:S04]  /*35e50*/  STL.64 [R1+0x48], R46 ;  /* 0x0000482e01007387 */ /* 0x0001e80000100a00 */
[----:B0-----:R-:W2:Y:S04]  /*35e60*/  LDL.LU.64 R46, [R1+0x2e30] ;  /* 0x002e3000012e7983 */ /* 0x001ea80000300a00 */
[----:B------:R-:W3:Y:S04]  /*35e70*/  LDL.LU.64 R44, [R1+0x2e28] ;  /* 0x002e2800012c7983 */ /* 0x000ee80000300a00 */
[----:B------:R-:W-:Y:S04]  /*35e80*/  STL.64 [R1+0x900], R40 ;  /* 0x0009002801007387 */ /* 0x000fe80000100a00 */
[----:B------:R0:W-:Y:S04]  /*35e90*/  STL.64 [R1+0x908], R42 ;  /* 0x0009082a01007387 */ /* 0x0001e80000100a00 */
[----:B0-----:R-:W4:Y:S04]  /*35ea0*/  LDL.LU.64 R42, [R1+0x2e20] ;  /* 0x002e2000012a7983 */ /* 0x001f280000300a00 */
[----:B------:R-:W3:Y:S04]  /*35eb0*/  LDL.LU.64 R40, [R1+0x2e18] ;  /* 0x002e180001287983 */ /* 0x000ee80000300a00 */
[----:B------:R-:W-:Y:S04]  /*35ec0*/  STL.64 [R1+0x2dd0], R22 ;  /* 0x002dd01601007387 */ /* 0x000fe80000100a00 */
[----:B------:R0:W-:Y:S04]  /*35ed0*/  STL.64 [R1+0x8f0], R12 ;  /* 0x0008f00c01007387 */ /* 0x0001e80000100a00 */
[----:B------:R1:W-:Y:S04]  /*35ee0*/  STL.64 [R1+0x8f8], R14 ;  /* 0x0008f80e01007387 */ /* 0x0003e80000100a00 */
[----:B0-----:R-:W3:Y:S04]  /*35ef0*/  LDL.LU R12, [R1+0x710] ;  /* 0x00071000010c7983 */ /* 0x001ee80000300800 */
[----:B------:R-:W3:Y:S04]  /*35f00*/  LDL.LU R13, [R1+0x714] ;  /* 0x00071400010d7983 */ /* 0x000ee80000300800 */
[----:B-1----:R-:W3:Y:S04]  /*35f10*/  LDL.LU R14, [R1+0x718] ;  /* 0x00071800010e7983 */ /* 0x002ee80000300800 */
[----:B------:R-:W3:Y:S01]  /*35f20*/  LDL.LU R15, [R1+0x71c] ;  /* 0x00071c00010f7983 */ /* 0x000ee20000300800 */
[C---:B--2---:R-:W-:Y:S06]  /*35f30*/  HMMA.16816.F32.BF16 R48, R8.reuse, R46, R48 ;  /* 0x0000002e0830723c */ /* 0x044fec0000041830 */
[C---:B----4-:R-:W-:Y:S01]  /*35f40*/  HMMA.16816.F32.BF16 R16, R8.reuse, R42, R16 ;  /* 0x0000002a0810723c */ /* 0x050fe20000041810 */
[----:B---3--:R-:W-:Y:S04]  /*35f50*/  STL.64 [R1+0x2dc8], R14 ;  /* 0x002dc80e01007387 */ /* 0x008fe80000100a00 */
[----:B------:R0:W-:Y:S04]  /*35f60*/  STL.64 [R1+0x2dc0], R12 ;  /* 0x002dc00c01007387 */ /* 0x0001e80000100a00 */
[----:B0-----:R-:W2:Y:S04]  /*35f70*/  LDL.LU R12, [R1+0x720] ;  /* 0x00072000010c7983 */ /* 0x001ea80000300800 */
[----:B------:R-:W2:Y:S04]  /*35f80*/  LDL.LU R13, [R1+0x724] ;  /* 0x00072400010d7983 */ /* 0x000ea80000300800 */
[----:B------:R-:W2:Y:S04]  /*35f90*/  LDL.LU R14, [R1+0x728] ;  /* 0x00072800010e7983 */ /* 0x000ea80000300800 */
[----:B------:R-:W2:Y:S04]  /*35fa0*/  LDL.LU R15, [R1+0x72c] ;  /* 0x00072c00010f7983 */ /* 0x000ea80000300800 */
[----:B------:R0:W-:Y:S04]  /*35fb0*/  STL.64 [R1+0x8e0], R16 ;  /* 0x0008e01001007387 */ /* 0x0001e80000100a00 */
[----:B------:R1:W-:Y:S04]  /*35fc0*/  STL.64 [R1+0x8e8], R18 ;  /* 0x0008e81201007387 */ /* 0x0003e80000100a00 */
[----:B0-----:R-:W3:Y:S04]  /*35fd0*/  LDL.LU R16, [R1+0x790] ;  /* 0x0007900001107983 */ /* 0x001ee80000300800 */
[----:B------:R-:W3:Y:S04]  /*35fe0*/  LDL.LU R17, [R1+0x794] ;  /* 0x0007940001117983 */ /* 0x000ee80000300800 */
[----:B-1----:R-:W3:Y:S04]  /*35ff0*/  LDL.LU R18, [R1+0x798] ;  /* 0x0007980001127983 */ /* 0x002ee80000300800 */
[----:B------:R-:W3:Y:S04]  /*36000*/  LDL.LU R19, [R1+0x79c] ;  /* 0x00079c0001137983 */ /* 0x000ee80000300800 */
[----:B------:R-:W-:Y:S04]  /*36010*/  STL.64 [R1+0x8d0], R48 ;  /* 0x0008d03001007387 */ /* 0x000fe80000100a00 */
[----:B------:R0:W-:Y:S04]  /*36020*/  STL.64 [R1+0x8d8], R50 ;  /* 0x0008d83201007387 */ /* 0x0001e80000100a00 */
[----:B0-----:R-:W4:Y:S01]  /*36030*/  LDL.LU.64 R50, [R1+0x2e10] ;  /* 0x002e100001327983 */ /* 0x001f220000300a00 */
[C---:B------:R-:W-:Y:S03]  /*36040*/  HMMA.16816.F32.BF16 R56, R8.reuse, R54, R56 ;  /* 0x000000360838723c */ /* 0x040fe60000041838 */
[----:B------:R-:W3:Y:S03]  /*36050*/  LDL.LU.64 R48, [R1+0x2e08] ;  /* 0x002e080001307983 */ /* 0x000ee60000300a00 */
[----:B----4-:R-:W-:-:S15]  /*36060*/  HMMA.16816.F32.BF16 R4, R8, R50, R4 ;  /* 0x000000320804723c */ /* 0x010fde0000041804 */
[----:B------:R-:W-:-:S08]  /*36070*/  NOP ;  /* 0x0000000000007918 */ /* 0x000fd00000000000 */
[----:B------:R0:W-:Y:S04]  /*36080*/  STL.64 [R1+0x8c0], R4 ;  /* 0x0008c00401007387 */ /* 0x0001e80000100a00 */
[----:B------:R1:W-:Y:S04]  /*36090*/  STL.64 [R1+0x8c8], R6 ;  /* 0x0008c80601007387 */ /* 0x0003e80000100a00 */
[----:B0-----:R-:W4:Y:S04]  /*360a0*/  LDL.LU R4, [R1+0x7a0] ;  /* 0x0007a00001047983 */ /* 0x001f280000300800 */
[----:B------:R-:W4:Y:S04]  /*360b0*/  LDL.LU R5, [R1+0x7a4] ;  /* 0x0007a40001057983 */ /* 0x000f280000300800 */
[----:B-1----:R-:W4:Y:S04]  /*360c0*/  LDL.LU R6, [R1+0x7a8] ;  /* 0x0007a80001067983 */ /* 0x002f280000300800 */
[----:B------:R-:W4:Y:S04]  /*360d0*/  LDL.LU R7, [R1+0x7ac] ;  /* 0x0007ac0001077983 */ /* 0x000f280000300800 */
[----:B------:R-:W-:Y:S04]  /*360e0*/  STL.64 [R1+0x8b0], R56 ;  /* 0x0008b03801007387 */ /* 0x000fe80000100a00 */
[----:B------:R0:W-:Y:S04]  /*360f0*/  STL.64 [R1+0x8b8], R58 ;  /* 0x0008b83a01007387 */ /* 0x0001e80000100a00 */
[----:B0-----:R-:W2:Y:S04]  /*36100*/  LDL.LU.64 R58, [R1+0x2e00] ;  /* 0x002e0000013a7983 */ /* 0x001ea80000300a00 */
[----:B------:R-:W4:Y:S01]  /*36110*/  LDL.LU R57, [R1+0x2df8] ;  /* 0x002df80001397983 */ /* 0x000f220000300800 */
[----:B--2---:R-:W-:Y:S03]  /*36120*/  HMMA.16816.F32.BF16 R8, R8, R58, R28 ;  /* 0x0000003a0808723c */ /* 0x004fe6000004181c */
[----:B------:R-:W2:-:S15]  /*36130*/  LDL.LU.64 R28, [R1+0x2df0] ;  /* 0x002df000011c7983 */ /* 0x000e9e0000300a00 */
[----:B------:R-:W-:-:S05]  /*36140*/  NOP ;  /* 0x0000000000007918 */ /* 0x000fca0000000000 */
[----:B------:R-:W-:Y:S04]  /*36150*/  STL.64 [R1+0x820], R8 ;  /* 0x0008200801007387 */ /* 0x000fe80000100a00 */
[----:B------:R0:W-:Y:S04]  /*36160*/  STL.64 [R1+0x828], R10 ;  /* 0x0008280a01007387 */ /* 0x0001e80000100a00 */
[----:B0-----:R-:W3:Y:S04]  /*36170*/  LDL.LU.64 R10, [R1+0x2de8] ;  /* 0x002de800010a7983 */ /* 0x001ee80000300a00 */
[----:B------:R-:W3:Y:S01]  /*36180*/  LDL.LU.64 R8, [R1+0x2de0] ;  /* 0x002de00001087983 */ /* 0x000ee20000300a00 */
[----:B------:R-:W-:-:S02]  /*36190*/  IMAD.MOV.U32 R22, RZ, RZ, R21 ;  /* 0x000000ffff167224 */ /* 0x000fc400078e0015 */
[----:B------:R-:W-:-:S07]  /*361a0*/  IMAD.MOV.U32 R23, RZ, RZ, R20 ;  /* 0x000000ffff177224 */ /* 0x000fce00078e0014 */
[----:B---3--:R-:W-:Y:S01]  /*361b0*/  HMMA.16816.F32.BF16 R20, R8, R22, R24 ;  /* 0x000000160814723c */ /* 0x008fe20000041818 */
[----:B------:R-:W3:-:S15]  /*361c0*/  LDL.LU.64 R24, [R1+0x2dd8] ;  /* 0x002dd80001187983 */ /* 0x000ede0000300a00 */
[----:B------:R-:W-:-:S08]  /*361d0*/  NOP ;  /* 0x0000000000007918 */ /* 0x000fd00000000000 */
[----:B------:R-:W-:Y:S02]  /*361e0*/  IMAD.MOV.U32 R35, RZ, RZ, R20 ;  /* 0x000000ffff237224 */ /* 0x000fe400078e0014 */
[----:B------:R-:W-:Y:S02]  /*361f0*/  IMAD.MOV.U32 R30, RZ, RZ, R21 ;  /* 0x000000ffff1e7224 */ /* 0x000fe400078e0015 */
[----:B------:R-:W-:Y:S02]  /*36200*/  IMAD.MOV.U32 R26, RZ, RZ, R22 ;  /* 0x000000ffff1a7224 */ /* 0x000fe400078e0016 */
[----:B------:R-:W-:Y:S02]  /*36210*/  IMAD.MOV.U32 R27, RZ, RZ, R23 ;  /* 0x000000ffff1b7224 */ /* 0x000fe400078e0017 */
[----:B------:R-:W0:Y:S04]  /*36220*/  LDSM.16.MT88.4 R20, [R37+UR5+0x4100] ;  /* 0x004100052514783b */ /* 0x000e280008004200 */
[----:B------:R-:W-:Y:S01]  /*36230*/  STL.64 [R1+0x2d60], R26 ;  /* 0x002d601a01007387 */ /* 0x000fe20000100a00 */
[----:B0-----:R-:W-:-:S02]  /*36240*/  IMAD.MOV.U32 R61, RZ, RZ, R22 ;  /* 0x000000ffff3d7224 */ /* 0x001fc400078e0016 */
[----:B------:R-:W-:Y:S01]  /*36250*/  IMAD.MOV.U32 R56, RZ, RZ, R23 ;  /* 0x000000ffff387224 */ /* 0x000fe200078e0017 */
[----:B---3--:R0:W-:Y:S04]  /*36260*/  STL.64 [R1+0x2d58], R24 ;  /* 0x002d581801007387 */ /* 0x0081e80000100a00 */
[----:B0-----:R-:W3:Y:S04]  /*36270*/  LDL.LU R24, [R1+0x860] ;  /* 0x0008600001187983 */ /* 0x001ee80000300800 */
[----:B------:R-:W3:Y:S04]  /*36280*/  LDL.LU R25, [R1+0x864] ;  /* 0x0008640001197983 */ /* 0x000ee80000300800 */
[----:B------:R-:W3:Y:S04]  /*36290*/  LDL.LU R26, [R1+0x868] ;  /* 0x00086800011a7983 */ /* 0x000ee80000300800 */
[----:B------:R-:W3:Y:S04]  /*362a0*/  LDL.LU R27, [R1+0x86c] ;  /* 0x00086c00011b7983 */ /* 0x000ee80000300800 */
[----:B------:R-:W-:Y:S04]  /*362b0*/  STL [R1+0x28c0], R30 ;  /* 0x0028c01e01007387 */ /* 0x000fe80000100800 */
[----:B------:R-:W-:Y:S04]  /*362c0*/  STL [R1+0x28bc], R35 ;  /* 0x0028bc2301007387 */ /* 0x000fe80000100800 */
[----:B------:R0:W-:Y:S04]  /*362d0*/  STL.64 [R1+0x10], R20 ;  /* 0x0000101401007387 */ /* 0x0001e80000100a00 */
[----:B------:R-:W0:Y:S02]  /*362e0*/  LDL.LU.64 R22, [R1+0x2dd0] ;  /* 0x002dd00001167983 */ /* 0x000e240000300a00 */
[C---:B0-----:R-:W-:Y:S02]  /*362f0*/  HMMA.16816.F32.BF16 R20, R8.reuse, R22, R12 ;  /* 0x000000160814723c */ /* 0x041fe4000004180c */
[----:B------:R-:W4:Y:S04]  /*36300*/  LDL.LU.64 R14, [R1+0x2dc8] ;  /* 0x002dc800010e7983 */ /* 0x000f280000300a00 */
[----:B------:R-:W4:Y:S01]  /*36310*/  LDL.LU.64 R12, [R1+0x2dc0] ;  /* 0x002dc000010c7983 */ /* 0x000f220000300a00 */
[----:B------:R-:W-:-:S15]  /*36320*/  HMMA.16816.F32.BF16 R16, R8, R42, R16 ;  /* 0x0000002a0810723c */ /* 0x000fde0000041810 */
[----:B------:R-:W-:-:S01]  /*36330*/  NOP ;  /* 0x0000000000007918 */ /* 0x000fc20000000000 */
[----:B------:R0:W-:Y:S04]  /*36340*/  STL.64 [R1+0x60], R20 ;  /* 0x0000601401007387 */ /* 0x0001e80000100a00 */
[----:B------:R-:W-:Y:S04]  /*36350*/  STL.64 [R1+0x68], R22 ;  /* 0x0000681601007387 */ /* 0x000fe80000100a00 */
[----:B0-----:R-:W2:Y:S01]  /*36360*/  LDL.LU.64 R20, [R1+0x2db8] ;  /* 0x002db80001147983 */ /* 0x001ea20000300a00 */
[----:B----4-:R-:W-:-:S15]  /*36370*/  HMMA.16816.F32.BF16 R12, R8, R38, R12 ;  /* 0x00000026080c723c */ /* 0x010fde000004180c */
[----:B------:R-:W-:-:S08]  /*36380*/  NOP ;  /* 0x0000000000007918 */ /* 0x000fd00000000000 */
[----:B------:R0:W-:Y:S04]  /*36390*/  STL.64 [R1+0x420], R12 ;  /* 0x0004200c01007387 */ /* 0x0001e80000100a00 */
[----:B------:R1:W-:Y:S01]  /*363a0*/  STL.64 [R1+0x428], R14 ;  /* 0x0004280e01007387 */ /* 0x0003e20000100a00 */
[----:B0-----:R-:W-:Y:S02]  /*363b0*/  IMAD.MOV.U32 R12, RZ, RZ, R0 ;  /* 0x000000ffff0c7224 */ /* 0x001fe400078e0000 */
[----:B------:R-:W-:Y:S01]  /*363c0*/  IMAD.MOV.U32 R13, RZ, RZ, R3 ;  /* 0x000000ffff0d7224 */ /* 0x000fe200078e0003 */
[----:B------:R-:W4:Y:S04]  /*363d0*/  LDL.LU R0, [R1+0x2db0] ;  /* 0x002db00001007983 */ /* 0x000f280000300800 */
[----:B------:R-:W3:Y:S01]  /*363e0*/  LDL.LU R3, [R1+0x2dac] ;  /* 0x002dac0001037983 */ /* 0x000ee20000300800 */
[----:B-1----:R-:W-:-:S03]  /*363f0*/  IMAD.MOV.U32 R14, RZ, RZ, R2 ;  /* 0x000000ffff0e7224 */ /* 0x002fc600078e0002 */
[----:B------:R-:W2:Y:S04]  /*36400*/  LDL.LU R2, [R1+0x2da8] ;  /* 0x002da80001027983 */ /* 0x000ea80000300800 */
[----:B------:R-:W2:Y:S04]  /*36410*/  LDL.LU R15, [R1+0x81c] ;  /* 0x00081c00010f7983 */ /* 0x000ea80000300800 */
[----:B------:R0:W-:Y:S04]  /*36420*/  STL.64 [R1+0x410], R16 ;  /* 0x0004101001007387 */ /* 0x0001e80000100a00 */
[----:B------:R-:W-:Y:S04]  /*36430*/  STL.64 [R1+0x418], R18 ;  /* 0x0004181201007387 */ /* 0x000fe80000100a00 */
[----:B0-----:R-:W2:Y:S04]  /*36440*/  LDL.LU.64 R16, [R1+0x2da0] ;  /* 0x002da00001107983 */ /* 0x001ea80000300a00 */
[----:B------:R0:W-:Y:S04]  /*36450*/  STL.64 [R1+0x2d78], R40 ;  /* 0x002d782801007387 */ /* 0x0001e80000100a00 */
[----:B0-----:R-:W2:Y:S01]  /*36460*/  LDL.LU R40, [R1+0x7b0] ;  /* 0x0007b00001287983 */ /* 0x001ea20000300800 */
[----:B------:R-:W-:-:S15]  /*36470*/  HMMA.16816.F32.BF16 R4, R8, R46, R4 ;  /* 0x0000002e0804723c */ /* 0x000fde0000041804 */
[----:B------:R-:W-:-:S09]  /*36480*/  NOP ;  /* 0x0000000000007918 */ /* 0x000fd20000000000 */
[----:B------:R-:W-:Y:S02]  /*36490*/  IMAD.MOV.U32 R31, RZ, RZ, R4 ;  /* 0x000000ffff1f7224 */ /* 0x000fe400078e0004 */
[----:B----4-:R-:W-:Y:S02]  /*364a0*/  IMAD.MOV.U32 R43, RZ, RZ, R0 ;  /* 0x000000ffff2b7224 */ /* 0x010fe400078e0000 */
[----:B---3--:R-:W-:Y:S02]  /*364b0*/  IMAD.MOV.U32 R41, RZ, RZ, R3 ;  /* 0x000000ffff297224 */ /* 0x008fe400078e0003 */
[----:B--2---:R-:W-:Y:S02]  /*364c0*/  IMAD.MOV.U32 R42, RZ, RZ, R2 ;  /* 0x000000ffff2a7224 */ /* 0x004fe400078e0002 */
[----:B------:R-:W-:Y:S02]  /*364d0*/  IMAD.MOV.U32 R3, RZ, RZ, R5 ;  /* 0x000000ffff037224 */ /* 0x000fe400078e0005 */
[----:B------:R-:W2:Y:S03]  /*364e0*/  LDL.LU.64 R4, [R1+0x2d98] ;  /* 0x002d980001047983 */ /* 0x000ea60000300a00 */
[----:B------:R-:W-:Y:S01]  /*364f0*/  HMMA.16816.F32.BF16 R40, R8, R50, R40 ;  /* 0x000000320828723c */ /* 0x000fe20000041828 */
[----:B------:R-:W-:Y:S04]  /*36500*/  STL.64 [R1+0x2d18], R44 ;  /* 0x002d182c01007387 */ /* 0x000fe80000100a00 */
[----:B------:R-:W-:-:S15]  /*36510*/  STL [R1+0x28c4], R31 ;  /* 0x0028c41f01007387 */ /* 0x000fde0000100800 */
[----:B------:R-:W-:-:S04]  /*36520*/  NOP ;  /* 0x0000000000007918 */ /* 0x000fc80000000000 */
[----:B------:R-:W-:Y:S02]  /*36530*/  IMAD.MOV.U32 R22, RZ, RZ, R40 ;  /* 0x000000ffff167224 */ /* 0x000fe400078e0028 */
[----:B------:R-:W-:-:S05]  /*36540*/  IMAD.MOV.U32 R23, RZ, RZ, R41 ;  /* 0x000000ffff177224 */ /* 0x000fca00078e0029 */
[----:B------:R-:W-:Y:S04]  /*36550*/  STL.64 [R1+0x2d70], R22 ;  /* 0x002d701601007387 */ /* 0x000fe80000100a00 */
[----:B------:R0:W-:Y:S02]  /*36560*/  STL.64 [R1+0x2d68], R20 ;  /* 0x002d681401007387 */ /* 0x0001e40000100a00 */
[----:B0-----:R-:W-:Y:S02]  /*36570*/  HMMA.16816.F32.BF16 R20, R8, R54, R24 ;  /* 0x000000360814723c */ /* 0x001fe40000041818 */
[----:B------:R0:W-:Y:S02]  /*36580*/  STL.64 [R1+0x2d20], R48 ;  /* 0x002d203001007387 */ /* 0x0001e40000100a00 */
[----:B0-----:R-:W-:-:S02]  /*36590*/  IMAD.MOV.U32 R48, RZ, RZ, R60 ;  /* 0x000000ffff307224 */ /* 0x001fc400078e003c */
[----:B------:R-:W-:Y:S01]  /*365a0*/  IMAD.MOV.U32 R49, RZ, RZ, R36 ;  /* 0x000000ffff317224 */ /* 0x000fe200078e0024 */
[----:B------:R-:W3:Y:S04]  /*365b0*/  LDL.LU R60, [R1+0x2d94] ;  /* 0x002d9400013c7983 */ /* 0x000ee80000300800 */
[----:B------:R-:W4:-:S13]  /*365c0*/  LDL.LU R36, [R1+0x2d90] ;  /* 0x002d900001247983 */ /* 0x000f1a0000300800 */
[----:B------:R-:W-:Y:S02]  /*365d0*/  IMAD.MOV.U32 R31, RZ, RZ, R20 ;  /* 0x000000ffff1f7224 */ /* 0x000fe400078e0014 */
[----:B------:R-:W-:Y:S02]  /*365e0*/  IMAD.MOV.U32 R30, RZ, RZ, R21 ;  /* 0x000000ffff1e7224 */ /* 0x000fe400078e0015 */
[----:B------:R-:W-:Y:S02]  /*365f0*/  IMAD.MOV.U32 R35, RZ, RZ, R22 ;  /* 0x000000ffff237224 */ /* 0x000fe400078e0016 */
[----:B------:R-:W-:Y:S01]  /*36600*/  IMAD.MOV.U32 R34, RZ, RZ, R23 ;  /* 0x000000ffff227224 */ /* 0x000fe200078e0017 */
[----:B------:R-:W-:Y:S04]  /*36610*/  STL.64 [R1+0x2d50], R30 ;  /* 0x002d501e01007387 */ /* 0x000fe80000100a00 */
[----:B------:R-:W-:Y:S04]  /*36620*/  STL.64 [R1+0x2d48], R28 ;  /* 0x002d481c01007387 */ /* 0x000fe80000100a00 */
[----:B------:R-:W-:Y:S04]  /*36630*/  STL.64 [R1+0x2d40], R34 ;  /* 0x002d402201007387 */ /* 0x000fe80000100a00 */
[----:B------:R0:W-:Y:S01]  /*36640*/  STL.64 [R1+0x2d38], R32 ;  /* 0x002d382001007387 */ /* 0x0001e20000100a00 */
[----:B------:R-:W-:-:S02]  /*36650*/  IMAD.MOV.U32 R18, RZ, RZ, R42 ;  /* 0x000000ffff127224 */ /* 0x000fc400078e002a */
[----:B------:R-:W-:Y:S01]  /*36660*/  IMAD.MOV.U32 R19, RZ, RZ, R43 ;  /* 0x000000ffff137224 */ /* 0x000fe200078e002b */
        /* <DEDUP_REMOVED lines=10> */
[----:B------:R-:W-:-:S02]  /*36710*/  IMAD.MOV.U32 R50, RZ, RZ, R53 ;  /* 0x000000ffff327224 */ /* 0x000fc400078e0035 */
[----:B------:R-:W-:Y:S01]  /*36720*/  IMAD.MOV.U32 R51, RZ, RZ, R52 ;  /* 0x000000ffff337224 */ /* 0x000fe200078e0034 */
[----:B------:R-:W3:Y:S01]  /*36730*/  LDL.LU R42, [R1+0xbf8] ;  /* 0x000bf800012a7983 */ /* 0x000ee20000300800 */
[----:B------:R-:W-:Y:S03]  /*36740*/  HMMA.16816.F32.BF16 R52, R8, R58, R12 ;  /* 0x0000003a0834723c */ /* 0x000fe6000004180c */
[----:B------:R-:W3:Y:S04]  /*36750*/  LDL.LU R43, [R1+0xbfc] ;  /* 0x000bfc00012b7983 */ /* 0x000ee80000300800 */
[----:B------:R-:W3:Y:S04]  /*36760*/  LDL.LU R12, [R1+0xc00] ;  /* 0x000c0000010c7983 */ /* 0x000ee80000300800 */
[----:B------:R-:W3:Y:S04]  /*36770*/  LDL.LU R13, [R1+0xc04] ;  /* 0x000c0400010d7983 */ /* 0x000ee80000300800 */
[----:B------:R-:W3:Y:S04]  /*36780*/  LDL.LU R14, [R1+0xc08] ;  /* 0x000c0800010e7983 */ /* 0x000ee80000300800 */
[----:B------:R-:W3:Y:S04]  /*36790*/  LDL.LU R15, [R1+0xc0c] ;  /* 0x000c0c00010f7983 */ /* 0x000ee80000300800 */
[----:B------:R-:W2:Y:S04]  /*367a0*/  LDL.LU R8, [R1+0xc10] ;  /* 0x000c100001087983 */ /* 0x000ea80000300800 */
[----:B------:R-:W2:Y:S04]  /*367b0*/  LDL.LU R9, [R1+0xc14] ;  /* 0x000c140001097983 */ /* 0x000ea80000300800 */
[----:B------:R-:W2:Y:S04]  /*367c0*/  LDL.LU R10, [R1+0xc18] ;  /* 0x000c1800010a7983 */ /* 0x000ea80000300800 */
[----:B------:R-:W2:Y:S04]  /*367d0*/  LDL.LU R11, [R1+0xc1c] ;  /* 0x000c1c00010b7983 */ /* 0x000ea80000300800 */
        /* <DEDUP_REMOVED lines=8> */
[----:B------:R-:W4:Y:S04]  /*36860*/  LDL.LU R44, [R1+0x7e0] ;  /* 0x0007e000012c7983 */ /* 0x000f280000300800 */
[----:B------:R-:W4:Y:S04]  /*36870*/  LDL.LU R45, [R1+0x7e4] ;  /* 0x0007e400012d7983 */ /* 0x000f280000300800 */
[----:B------:R-:W2:Y:S04]  /*36880*/  LDL.LU R46, [R1+0x7e8] ;  /* 0x0007e800012e7983 */ /* 0x000ea80000300800 */
[----:B------:R-:W2:Y:S04]  /*36890*/  LDL.LU R47, [R1+0x7ec] ;  /* 0x0007ec00012f7983 */ /* 0x000ea80000300800 */
[----:B--2---:R-:W-:Y:S04]  /*368a0*/  STL.64 [R1+0x2d30], R46 ;  /* 0x002d302e01007387 */ /* 0x004fe80000100a00 */
[----:B----4-:R0:W-:Y:S04]  /*368b0*/  STL.64 [R1+0x2d28], R44 ;  /* 0x002d282c01007387 */ /* 0x0101e80000100a00 */
[----:B0-----:R-:W2:Y:S04]  /*368c0*/  LDL.LU R44, [R1+0x800] ;  /* 0x00080000012c7983 */ /* 0x001ea80000300800 */
[----:B------:R-:W2:Y:S04]  /*368d0*/  LDL.LU R45, [R1+0x804] ;  /* 0x00080400012d7983 */ /* 0x000ea80000300800 */
[----:B------:R-:W2:Y:S04]  /*368e0*/  LDL.LU R46, [R1+0x808] ;  /* 0x00080800012e7983 */ /* 0x000ea80000300800 */
[----:B------:R-:W2:Y:S04]  /*368f0*/  LDL.LU R47, [R1+0x80c] ;  /* 0x00080c00012f7983 */ /* 0x000ea80000300800 */
[----:B------:R-:W-:Y:S04]  /*36900*/  STL [R1+0x2c08], R57 ;  /* 0x002c083901007387 */ /* 0x000fe80000100800 */
[----:B------:R0:W-:Y:S02]  /*36910*/  STL.64 [R1+0x2800], R54 ;  /* 0x0028003601007387 */ /* 0x0001e40000100a00 */
[----:B0-----:R-:W-:-:S02]  /*36920*/  IMAD.MOV.U32 R55, RZ, RZ, R36 ;  /* 0x000000ffff377224 */ /* 0x001fc400078e0024 */
[----:B------:R-:W0:Y:S01]  /*36930*/  LDSM.16.MT88.4 R36, [R37+UR5+0x4180] ;  /* 0x004180052524783b */ /* 0x000e220008004200 */
[C---:B------:R-:W-:Y:S03]  /*36940*/  HMMA.16816.F32.BF16 R8, R48.reuse, R4, R8 ;  /* 0x000000043008723c */ /* 0x040fe60000041808 */
[----:B------:R1:W-:Y:S04]  /*36950*/  STL.64 [R1+0x27f8], R52 ;  /* 0x0027f83401007387 */ /* 0x0003e80000100a00 */
[----:B-1----:R-:W4:Y:S04]  /*36960*/  LDL.LU R52, [R1+0x7f0] ;  /* 0x0007f00001347983 */ /* 0x002f280000300800 */
[----:B------:R-:W4:Y:S04]  /*36970*/  LDL.LU R53, [R1+0x7f4] ;  /* 0x0007f40001357983 */ /* 0x000f280000300800 */
[----:B------:R-:W4:Y:S04]  /*36980*/  LDL.LU R54, [R1+0x7f8] ;  /* 0x0007f80001367983 */ /* 0x000f280000300800 */
[----:B0-----:R-:W-:Y:S04]  /*36990*/  STL.64 [R1+0x2c58], R38 ;  /* 0x002c582601007387 */ /* 0x001fe80000100a00 */
[----:B------:R0:W-:Y:S04]  /*369a0*/  STL.64 [R1+0x2c50], R36 ;  /* 0x002c502401007387 */ /* 0x0001e80000100a00 */
[----:B0-----:R-:W4:Y:S04]  /*369b0*/  LDL.LU.64 R36, [R1+0x40] ;  /* 0x0000400001247983 */ /* 0x001f280000300a00 */
[----:B------:R-:W4:Y:S04]  /*369c0*/  LDL.LU.64 R38, [R1+0x48] ;  /* 0x0000480001267983 */ /* 0x000f280000300a00 */
[----:B------:R0:W-:Y:S04]  /*369d0*/  STL.64 [R1+0x6f0], R8 ;  /* 0x0006f00801007387 */ /* 0x0001e80000100a00 */
[----:B------:R-:W-:Y:S04]  /*369e0*/  STL.64 [R1+0x6f8], R10 ;  /* 0x0006f80a01007387 */ /* 0x000fe80000100a00 */
[----:B0-----:R-:W3:Y:S02]  /*369f0*/  LDL.LU.64 R8, [R1+0x2d88] ;  /* 0x002d880001087983 */ /* 0x001ee40000300a00 */
[----:B---3--:R-:W-:-:S15]  /*36a00*/  HMMA.16816.F32.BF16 R12, R48, R8, R12 ;  /* 0x00000008300c723c */ /* 0x008fde000004180c */
[----:B------:R-:W-:-:S08]  /*36a10*/  NOP ;  /* 0x0000000000007918 */ /* 0x000fd00000000000 */
[----:B------:R0:W-:Y:S04]  /*36a20*/  STL.64 [R1+0x6e0], R12 ;  /* 0x0006e00c01007387 */ /* 0x0001e80000100a00 */
[----:B------:R-:W-:Y:S04]  /*36a30*/  STL.64 [R1+0x6e8], R14 ;  /* 0x0006e80e01007387 */ /* 0x000fe80000100a00 */
[----:B0-----:R-:W3:Y:S01]  /*36a40*/  LDL.LU.64 R12, [R1+0x2d80] ;  /* 0x002d8000010c7983 */ /* 0x001ee20000300a00 */
[C---:B------:R-:W-:Y:S06]  /*36a50*/  HMMA.16816.F32.BF16 R20, R48.reuse, R16, R20 ;  /* 0x000000103014723c */ /* 0x040fec0000041814 */
[----:B---3--:R-:W-:-:S15]  /*36a60*/  HMMA.16816.F32.BF16 R40, R48, R12, R40 ;  /* 0x0000000c3028723c */ /* 0x008fde0000041828 */
[----:B------:R-:W-:-:S08]  /*36a70*/  NOP ;  /* 0x0000000000007918 */ /* 0x000fd00000000000 */
[----:B------:R0:W-:Y:S04]  /*36a80*/  STL.64 [R1+0x6d0], R40 ;  /* 0x0006d02801007387 */ /* 0x0001e80000100a00 */
[----:B------:R1:W-:Y:S04]  /*36a90*/  STL.64 [R1+0x6d8], R42 ;  /* 0x0006d82a01007387 */ /* 0x0003e80000100a00 */
[----:B0-----:R-:W3:Y:S04]  /*36aa0*/  LDL.LU.64 R40, [R1+0x2d78] ;  /* 0x002d780001287983 */ /* 0x001ee80000300a00 */
[----:B-1----:R-:W3:Y:S04]  /*36ab0*/  LDL.LU R42, [R1+0x7c8] ;  /* 0x0007c800012a7983 */ /* 0x002ee80000300800 */
[----:B------:R-:W3:Y:S04]  /*36ac0*/  LDL.LU R43, [R1+0x7cc] ;  /* 0x0007cc00012b7983 */ /* 0x000ee80000300800 */
        /* <DEDUP_REMOVED lines=9> */
[----:B------:R-:W4:Y:S02]  /*36b60*/  LDL.LU.64 R24, [R1+0x2d58] ;  /* 0x002d580001187983 */ /* 0x000f240000300a00 */
[----:B----4-:R-:W-:-:S15]  /*36b70*/  HMMA.16816.F32.BF16 R28, R48, R24, R28 ;  /* 0x00000018301c723c */ /* 0x010fde000004181c */
[----:B------:R-:W-:-:S08]  /*36b80*/  NOP ;  /* 0x0000000000007918 */ /* 0x000fd00000000000 */
[----:B------:R-:W-:Y:S04]  /*36b90*/  STL.64 [R1+0x6a0], R28 ;  /* 0x0006a01c01007387 */ /* 0x000fe80000100a00 */
[----:B------:R0:W-:Y:S04]  /*36ba0*/  STL.64 [R1+0x6a8], R30 ;  /* 0x0006a81e01007387 */ /* 0x0001e80000100a00 */
[----:B0-----:R-:W4:Y:S04]  /*36bb0*/  LDL.LU.64 R30, [R1+0x2d50] ;  /* 0x002d5000011e7983 */ /* 0x001f280000300a00 */
[----:B------:R-:W3:Y:S02]  /*36bc0*/  LDL.LU.64 R28, [R1+0x2d48] ;  /* 0x002d4800011c7983 */ /* 0x000ee40000300a00 */
[----:B---3--:R-:W-:-:S15]  /*36bd0*/  HMMA.16816.F32.BF16 R32, R48, R28, R32 ;  /* 0x0000001c3020723c */ /* 0x008fde0000041820 */
[----:B------:R-:W-:-:S08]  /*36be0*/  NOP ;  /* 0x0000000000007918 */ /* 0x000fd00000000000 */
[----:B------:R-:W-:Y:S04]  /*36bf0*/  STL.64 [R1+0x690], R32 ;  /* 0x0006902001007387 */ /* 0x000fe80000100a00 */
[----:B------:R0:W-:Y:S04]  /*36c00*/  STL.64 [R1+0x698], R34 ;  /* 0x0006982201007387 */ /* 0x0001e80000100a00 */
[----:B0-----:R-:W3:Y:S04]  /*36c10*/  LDL.LU.64 R34, [R1+0x2d40] ;  /* 0x002d400001227983 */ /* 0x001ee80000300a00 */
[----:B------:R-:W2:Y:S01]  /*36c20*/  LDL.LU.64 R32, [R1+0x2d38] ;  /* 0x002d380001207983 */ /* 0x000ea20000300a00 */
[----:B------:R-:W-:Y:S06]  /*36c30*/  HMMA.16816.F32.BF16 R52, R36, R4, R52 ;  /* 0x000000042434723c */ /* 0x000fec0000041834 */
[----:B--2---:R-:W-:Y:S01]  /*36c40*/  HMMA.16816.F32.BF16 R48, R48, R32, R44 ;  /* 0x000000203030723c */ /* 0x004fe2000004182c */
[----:B------:R-:W2:Y:S04]  /*36c50*/  LDL.LU.64 R46, [R1+0x2d30] ;  /* 0x002d3000012e7983 */ /* 0x000ea80000300a00 */
[----:B------:R-:W2:-:S15]  /*36c60*/  LDL.LU.64 R44, [R1+0x2d28] ;  /* 0x002d2800012c7983 */ /* 0x000e9e0000300a00 */
[----:B------:R-:W-:-:S03]  /*36c70*/  NOP ;  /* 0x0000000000007918 */ /* 0x000fc60000000000 */
[----:B------:R0:W-:Y:S04]  /*36c80*/  STL.64 [R1+0x3f0], R48 ;  /* 0x0003f03001007387 */ /* 0x0001e80000100a00 */
[----:B------:R-:W-:Y:S04]  /*36c90*/  STL.64 [R1+0x3f8], R50 ;  /* 0x0003f83201007387 */ /* 0x000fe80000100a00 */
[----:B0-----:R-:W4:Y:S04]  /*36ca0*/  LDL.LU.64 R48, [R1+0x2d20] ;  /* 0x002d200001307983 */ /* 0x001f280000300a00 */
[----:B---3--:R-:W-:Y:S04]  /*36cb0*/  STL.64 [R1+0x2cf0], R34 ;  /* 0x002cf02201007387 */ /* 0x008fe80000100a00 */
[----:B------:R0:W-:Y:S04]  /*36cc0*/  STL.64 [R1+0x2ce8], R32 ;  /* 0x002ce82001007387 */ /* 0x0001e80000100a00 */
[----:B0-----:R-:W3:Y:S04]  /*36cd0*/  LDL.LU R32, [R1+0x7d0] ;  /* 0x0007d00001207983 */ /* 0x001ee80000300800 */
[----:B------:R-:W3:Y:S04]  /*36ce0*/  LDL.LU R33, [R1+0x7d4] ;  /* 0x0007d40001217983 */ /* 0x000ee80000300800 */
[----:B------:R-:W3:Y:S04]  /*36cf0*/  LDL.LU R34, [R1+0x7d8] ;  /* 0x0007d80001227983 */ /* 0x000ee80000300800 */
[----:B------:R-:W3:Y:S04]  /*36d00*/  LDL.LU R35, [R1+0x7dc] ;  /* 0x0007dc0001237983 */ /* 0x000ee80000300800 */
[----:B------:R0:W-:Y:S04]  /*36d10*/  STL.64 [R1+0x350], R52 ;  /* 0x0003503401007387 */ /* 0x0001e80000100a00 */
[----:B------:R1:W-:Y:S04]  /*36d20*/  STL.64 [R1+0x358], R54 ;  /* 0x0003583601007387 */ /* 0x0003e80000100a00 */
[----:B0-----:R-:W4:Y:S04]  /*36d30*/  LDL.LU R52, [R1+0xab0] ;  /* 0x000ab00001347983 */ /* 0x001f280000300800 */
[----:B------:R-:W4:Y:S04]  /*36d40*/  LDL.LU R53, [R1+0xab4] ;  /* 0x000ab40001357983 */ /* 0x000f280000300800 */
[----:B-1----:R-:W4:Y:S01]  /*36d50*/  LDL.LU R54, [R1+0xab8] ;  /* 0x000ab80001367983 */ /* 0x002f220000300800 */
[----:B--2---:R-:W-:-:S15]  /*36d60*/  HMMA.16816.F32.BF16 R44, R36, R8, R44 ;  /* 0x00000008242c723c */ /* 0x004fde000004182c */
[----:B------:R-:W-:-:S09]  /*36d70*/  NOP ;  /* 0x0000000000007918 */ /* 0x000fd20000000000 */
[----:B------:R-:W-:Y:S02]  /*36d80*/  IMAD.MOV.U32 R14, RZ, RZ, R44 ;  /* 0x000000ffff0e7224 */ /* 0x000fe400078e002c */
[----:B------:R-:W-:Y:S02]  /*36d90*/  IMAD.MOV.U32 R10, RZ, RZ, R45 ;  /* 0x000000ffff0a7224 */ /* 0x000fe400078e002d */
[----:B------:R-:W2:Y:S01]  /*36da0*/  LDL.LU.64 R44, [R1+0x2d18] ;  /* 0x002d1800012c7983 */ /* 0x000ea20000300a00 */
[----:B------:R-:W-:Y:S02]  /*36db0*/  IMAD.MOV.U32 R55, RZ, RZ, R60 ;  /* 0x000000ffff377224 */ /* 0x000fe400078e003c */
[----:B------:R-:W-:Y:S02]  /*36dc0*/  IMAD.MOV.U32 R60, RZ, RZ, R47 ;  /* 0x000000ffff3c7224 */ /* 0x000fe400078e002f */
[----:B------:R-:W-:Y:S01]  /*36dd0*/  IMAD.MOV.U32 R11, RZ, RZ, R46 ;  /* 0x000000ffff0b7224 */ /* 0x000fe200078e002e */
[----:B---3--:R-:W-:Y:S01]  /*36de0*/  HMMA.16816.F32.BF16 R32, R36, R12, R32 ;  /* 0x0000000c2420723c */ /* 0x008fe20000041820 */
[----:B------:R-:W-:-:S02]  /*36df0*/  IMAD.MOV.U32 R2, RZ, RZ, R6 ;  /* 0x000000ffff027224 */ /* 0x000fc400078e0006 */
[----:B------:R-:W-:Y:S01]  /*36e00*/  IMAD.MOV.U32 R0, RZ, RZ, R7 ;  /* 0x000000ffff007224 */ /* 0x000fe200078e0007 */
[----:B------:R-:W-:Y:S04]  /*36e10*/  STL [R1+0x27ec], R60 ;  /* 0x0027ec3c01007387 */ /* 0x000fe80000100800 */
[----:B------:R0:W-:Y:S04]  /*36e20*/  STL [R1+0x27e8], R11 ;  /* 0x0027e80b01007387 */ /* 0x0001e80000100800 */
[----:B------:R1:W-:Y:S04]  /*36e30*/  STL [R1+0x27e4], R10 ;  /* 0x0027e40a01007387 */ /* 0x0003e80000100800 */
[----:B------:R3:W-:Y:S01]  /*36e40*/  STL [R1+0x27e0], R14 ;  /* 0x0027e00e01007387 */ /* 0x0007e20000100800 */
[----:B------:R-:W-:-:S02]  /*36e50*/  IMAD.MOV.U32 R15, RZ, RZ, R36 ;  /* 0x000000ffff0f7224 */ /* 0x000fc400078e0024 */
[----:B0-----:R-:W-:Y:S02]  /*36e60*/  IMAD.MOV.U32 R11, RZ, RZ, R38 ;  /* 0x000000ffff0b7224 */ /* 0x001fe400078e0026 */
[----:B-1----:R-:W-:Y:S02]  /*36e70*/  IMAD.MOV.U32 R10, RZ, RZ, R39 ;  /* 0x000000ffff0a7224 */ /* 0x002fe400078e0027 */
[----:B---3--:R-:W-:Y:S02]  /*36e80*/  IMAD.MOV.U32 R14, RZ, RZ, R37 ;  /* 0x000000ffff0e7224 */ /* 0x008fe400078e0025 */
[----:B------:R-:W-:Y:S02]  /*36e90*/  IMAD.MOV.U32 R6, RZ, RZ, R33 ;  /* 0x000000ffff067224 */ /* 0x000fe400078e0021 */
[----:B------:R-:W-:Y:S01]  /*36ea0*/  IMAD.MOV.U32 R7, RZ, RZ, R34 ;  /* 0x000000ffff077224 */ /* 0x000fe200078e0022 */
[----:B------:R-:W-:Y:S04]  /*36eb0*/  STL [R1+0x330], R32 ;  /* 0x0003302001007387 */ /* 0x000fe80000100800 */
[----:B------:R-:W-:Y:S04]  /*36ec0*/  STL [R1+0x33c], R35 ;  /* 0x00033c2301007387 */ /* 0x000fe80000100800 */
[----:B------:R0:W-:Y:S04]  /*36ed0*/  STL.64 [R1+0x2cd0], R6 ;  /* 0x002cd00601007387 */ /* 0x0001e80000100a00 */
[----:B------:R1:W-:Y:S01]  /*36ee0*/  STL.64 [R1+0x2cc8], R4 ;  /* 0x002cc80401007387 */ /* 0x0003e20000100a00 */
[----:B0-----:R-:W-:-:S02]  /*36ef0*/  IMAD.MOV.U32 R6, RZ, RZ, R11 ;  /* 0x000000ffff067224 */ /* 0x001fc400078e000b */
[----:B-1----:R-:W-:Y:S02]  /*36f00*/  IMAD.MOV.U32 R4, RZ, RZ, R15 ;  /* 0x000000ffff047224 */ /* 0x002fe400078e000f */
[----:B------:R-:W-:Y:S02]  /*36f10*/  IMAD.MOV.U32 R5, RZ, RZ, R14 ;  /* 0x000000ffff057224 */ /* 0x000fe400078e000e */
[----:B------:R-:W-:-:S07]  /*36f20*/  IMAD.MOV.U32 R7, RZ, RZ, R10 ;  /* 0x000000ffff077224 */ /* 0x000fce00078e000a */
[----:B------:R-:W-:Y:S01]  /*36f30*/  HMMA.16816.F32.BF16 R32, R4, R16, R40 ;  /* 0x000000100420723c */ /* 0x000fe20000041828 */
[----:B----4-:R-:W0:-:S15]  /*36f40*/  LDSM.16.MT88.4 R40, [R49+UR5+0x4000] ;  /* 0x004000053128783b */ /* 0x010e1e0008004200 */
[----:B------:R-:W-:-:S08]  /*36f50*/  NOP ;  /* 0x0000000000007918 */ /* 0x000fd00000000000 */
[----:B------:R-:W-:Y:S02]  /*36f60*/  IMAD.MOV.U32 R60, RZ, RZ, R32 ;  /* 0x000000ffff3c7224 */ /* 0x000fe400078e0020 */
[----:B------:R-:W-:Y:S02]  /*36f70*/  IMAD.MOV.U32 R11, RZ, RZ, R33 ;  /* 0x000000ffff0b7224 */ /* 0x000fe400078e0021 */
[----:B------:R-:W-:Y:S02]  /*36f80*/  IMAD.MOV.U32 R10, RZ, RZ, R34 ;  /* 0x000000ffff0a7224 */ /* 0x000fe400078e0022 */
[----:B------:R-:W-:Y:S02]  /*36f90*/  IMAD.MOV.U32 R14, RZ, RZ, R35 ;  /* 0x000000ffff0e7224 */ /* 0x000fe400078e0023 */
[----:B------:R-:W-:Y:S01]  /*36fa0*/  HMMA.16816.F32.BF16 R32, R4, R20, R52 ;  /* 0x000000140420723c */ /* 0x000fe20000041834 */
[----:B------:R-:W-:Y:S04]  /*36fb0*/  STL.64 [R1+0x2cc0], R10 ;  /* 0x002cc00a01007387 */ /* 0x000fe80000100a00 */
[----:B------:R-:W-:Y:S04]  /*36fc0*/  STL.64 [R1+0x2cb8], R8 ;  /* 0x002cb80801007387 */ /* 0x000fe80000100a00 */
[----:B------:R-:W-:Y:S04]  /*36fd0*/  STL.64 [R1+0x2ca8], R18 ;  /* 0x002ca81201007387 */ /* 0x000fe80000100a00 */
[----:B------:R-:W-:Y:S04]  /*36fe0*/  STL.64 [R1+0x2ca0], R16 ;  /* 0x002ca01001007387 */ /* 0x000fe80000100a00 */
[----:B------:R-:W-:Y:S04]  /*36ff0*/  STL.64 [R1+0x2cb0], R48 ;  /* 0x002cb03001007387 */ /* 0x000fe80000100a00 */
[----:B0-----:R-:W-:Y:S04]  /*37000*/  STL.64 [R1+0x2c18], R42 ;  /* 0x002c182a01007387 */ /* 0x001fe80000100a00 */
[----:B------:R0:W-:Y:S01]  /*37010*/  STL.64 [R1+0x2c10], R40 ;  /* 0x002c102801007387 */ /* 0x0001e20000100a00 */
[----:B------:R-:W-:-:S03]  /*37020*/  IMAD.MOV.U32 R38, RZ, RZ, R61 ;  /* 0x000000ffff267224 */ /* 0x000fc600078e003d */
[----:B------:R-:W-:Y:S04]  /*37030*/  STL [R1+0x5a4], R33 ;  /* 0x0005a42101007387 */ /* 0x000fe80000100800 */
[----:B------:R-:W-:Y:S04]  /*37040*/  STL.64 [R1+0x5a8], R34 ;  /* 0x0005a82201007387 */ /* 0x000fe80000100a00 */
[----:B------:R-:W-:Y:S04]  /*37050*/  STL.64 [R1+0x2ce0], R22 ;  /* 0x002ce01601007387 */ /* 0x000fe80000100a00 */
[----:B------:R-:W-:Y:S04]  /*37060*/  STL.64 [R1+0x2cd8], R20 ;  /* 0x002cd81401007387 */ /* 0x000fe80000100a00 */
[----:B------:R-:W3:Y:S04]  /*37070*/  LDL.LU R36, [R1+0x10] ;  /* 0x0000100001247983 */ /* 0x000ee80000300800 */
[----:B------:R-:W3:Y:S04]  /*37080*/  LDL.LU R37, [R1+0x14] ;  /* 0x0000140001257983 */ /* 0x000ee80000300800 */
[----:B------:R-:W4:Y:S04]  /*37090*/  LDL.LU R61, [R1+0x2d10] ;  /* 0x002d1000013d7983 */ /* 0x000f280000300800 */
[----:B0-----:R-:W3:Y:S01]  /*370a0*/  LDL.LU R40, [R1+0x1f0] ;  /* 0x0001f00001287983 */ /* 0x001ee20000300800 */
[----:B--2---:R-:W-:-:S02]  /*370b0*/  IMAD.MOV.U32 R41, RZ, RZ, R44 ;  /* 0x000000ffff297224 */ /* 0x004fc400078e002c */
[----:B------:R-:W-:Y:S01]  /*370c0*/  IMAD.MOV.U32 R42, RZ, RZ, R45 ;  /* 0x000000ffff2a7224 */ /* 0x000fe200078e002d */
[----:B------:R-:W2:Y:S04]  /*370d0*/  LDL.LU R44, [R1+0x2d0c] ;  /* 0x002d0c00012c7983 */ /* 0x000ea80000300800 */
[----:B------:R-:W4:Y:S04]  /*370e0*/  LDL.LU R45, [R1+0x2d08] ;  /* 0x002d0800012d7983 */ /* 0x000f280000300800 */
[----:B------:R-:W3:Y:S04]  /*370f0*/  LDL.LU R43, [R1+0x1fc] ;  /* 0x0001fc00012b7983 */ /* 0x000ee80000300800 */
[----:B---3--:R-:W-:Y:S04]  /*37100*/  STL.64 [R1+0x2c28], R42 ;  /* 0x002c282a01007387 */ /* 0x008fe80000100a00 */
[----:B------:R0:W-:Y:S04]  /*37110*/  STL.64 [R1+0x2c20], R40 ;  /* 0x002c202801007387 */ /* 0x0001e80000100a00 */
[----:B0-----:R-:W3:Y:S04]  /*37120*/  LDL.LU R40, [R1+0x2c0] ;  /* 0x0002c00001287983 */ /* 0x001ee80000300800 */
[----:B------:R-:W3:Y:S01]  /*37130*/  LDL.LU R41, [R1+0x2c4] ;  /* 0x0002c40001297983 */ /* 0x000ee20000300800 */
[----:B--2---:R-:W-:-:S02]  /*37140*/  IMAD.MOV.U32 R42, RZ, RZ, R44 ;  /* 0x000000ffff2a7224 */ /* 0x004fc400078e002c */
[----:B----4-:R-:W-:Y:S01]  /*37150*/  IMAD.MOV.U32 R43, RZ, RZ, R45 ;  /* 0x000000ffff2b7224 */ /* 0x010fe200078e002d */
[----:B------:R-:W2:Y:S04]  /*37160*/  LDL.LU R44, [R1+0x2d04] ;  /* 0x002d0400012c7983 */ /* 0x000ea80000300800 */
[----:B------:R-:W4:Y:S04]  /*37170*/  LDL.LU R45, [R1+0x2d00] ;  /* 0x002d0000012d7983 */ /* 0x000f280000300800 */
[----:B------:R-:W-:Y:S04]  /*37180*/  STL.64 [R1+0x2c38], R42 ;  /* 0x002c382a01007387 */ /* 0x000fe80000100a00 */
[----:B---3--:R0:W-:Y:S04]  /*37190*/  STL.64 [R1+0x2c30], R40 ;  /* 0x002c302801007387 */ /* 0x0081e80000100a00 */
[----:B0-----:R-:W3:Y:S04]  /*371a0*/  LDL.LU R40, [R1+0x2d0] ;  /* 0x0002d00001287983 */ /* 0x001ee80000300800 */
[----:B------:R-:W3:Y:S04]  /*371b0*/  LDL.LU R41, [R1+0x2d4] ;  /* 0x0002d40001297983 */ /* 0x000ee80000300800 */
[----:B------:R-:W2:Y:S04]  /*371c0*/  LDL.LU R42, [R1+0x2d8] ;  /* 0x0002d800012a7983 */ /* 0x000ea80000300800 */
[----:B------:R-:W2:Y:S04]  /*371d0*/  LDL.LU R43, [R1+0x2dc] ;  /* 0x0002dc00012b7983 */ /* 0x000ea80000300800 */
[----:B--2---:R-:W-:Y:S04]  /*371e0*/  STL.64 [R1+0x2c48], R42 ;  /* 0x002c482a01007387 */ /* 0x004fe80000100a00 */
[----:B---3--:R0:W-:Y:S04]  /*371f0*/  STL.64 [R1+0x2c40], R40 ;  /* 0x002c402801007387 */ /* 0x0081e80000100a00 */
[----:B0-----:R-:W2:Y:S04]  /*37200*/  LDL.LU R40, [R1+0x2e0] ;  /* 0x0002e00001287983 */ /* 0x001ea80000300800 */
[----:B------:R-:W2:Y:S01]  /*37210*/  LDL.LU R41, [R1+0x2e4] ;  /* 0x0002e40001297983 */ /* 0x000ea20000300800 */
[----:B----4-:R-:W-:-:S02]  /*37220*/  IMAD.MOV.U32 R42, RZ, RZ, R45 ;  /* 0x000000ffff2a7224 */ /* 0x010fc400078e002d */
[----:B------:R-:W-:Y:S01]  /*37230*/  IMAD.MOV.U32 R43, RZ, RZ, R44 ;  /* 0x000000ffff2b7224 */ /* 0x000fe200078e002c */
[----:B------:R-:W3:Y:S04]  /*37240*/  LDL.LU R45, [R1+0x2cfc] ;  /* 0x002cfc00012d7983 */ /* 0x000ee80000300800 */
[----:B------:R-:W3:Y:S04]  /*37250*/  LDL.LU R44, [R1+0x2cf8] ;  /* 0x002cf800012c7983 */ /* 0x000ee80000300800 */
[----:B------:R-:W-:Y:S01]  /*37260*/  STL.64 [R1+0x2c68], R42 ;  /* 0x002c682a01007387 */ /* 0x000fe20000100a00 */
[----:B------:R-:W-:-:S03]  /*37270*/  IMAD.MOV.U32 R39, RZ, RZ, R56 ;  /* 0x000000ffff277224 */ /* 0x000fc600078e0038 */
[----:B--2---:R0:W-:Y:S04]  /*37280*/  STL.64 [R1+0x2c60], R40 ;  /* 0x002c602801007387 */ /* 0x0041e80000100a00 */
[----:B0-----:R-:W2:Y:S04]  /*37290*/  LDL.LU R40, [R1+0x200] ;  /* 0x0002000001287983 */ /* 0x001ea80000300800 */
[----:B------:R-:W2:Y:S04]  /*372a0*/  LDL.LU R41, [R1+0x204] ;  /* 0x0002040001297983 */ /* 0x000ea80000300800 */
        /* <DEDUP_REMOVED lines=19> */
[----:B------:R-:W-:-:S03]  /*373e0*/  IMAD.MOV.U32 R15, RZ, RZ, R32 ;  /* 0x000000ffff0f7224 */ /* 0x000fc600078e0020 */
        /* <DEDUP_REMOVED lines=10> */
[----:B--2---:R0:W-:Y:S04]  /*37490*/  STL.64 [R1+0x2c70], R40 ;  /* 0x002c702801007387 */ /* 0x0041e80000100a00 */
[----:B0-----:R-:W2:Y:S04]  /*374a0*/  LDL.LU R40, [R1+0x9d0] ;  /* 0x0009d00001287983 */ /* 0x001ea80000300800 */
[----:B------:R-:W2:Y:S04]  /*374b0*/  LDL.LU R41, [R1+0x9d4] ;  /* 0x0009d40001297983 */ /* 0x000ea80000300800 */
[----:B------:R-:W4:Y:S04]  /*374c0*/  LDL.LU R42, [R1+0x9d8] ;  /* 0x0009d800012a7983 */ /* 0x000f280000300800 */
[----:B------:R-:W4:Y:S01]  /*374d0*/  LDL.LU R43, [R1+0x9dc] ;  /* 0x0009dc00012b7983 */ /* 0x000f220000300800 */
[C---:B---3--:R-:W-:Y:S03]  /*374e0*/  HMMA.16816.F32.BF16 R56, R4.reuse, R24, R56 ;  /* 0x000000180438723c */ /* 0x048fe60000041838 */
[----:B----4-:R-:W-:Y:S04]  /*374f0*/  STL.64 [R1+0x2c88], R42 ;  /* 0x002c882a01007387 */ /* 0x010fe80000100a00 */
[----:B--2---:R0:W-:Y:S04]  /*37500*/  STL.64 [R1+0x2c80], R40 ;  /* 0x002c802801007387 */ /* 0x0041e80000100a00 */
[----:B0-----:R-:W2:Y:S04]  /*37510*/  LDL.LU R40, [R1+0x9e0] ;  /* 0x0009e00001287983 */ /* 0x001ea80000300800 */
[----:B------:R-:W2:Y:S04]  /*37520*/  LDL.LU R41, [R1+0x9e4] ;  /* 0x0009e40001297983 */ /* 0x000ea80000300800 */
[----:B------:R-:W3:Y:S04]  /*37530*/  LDL.LU R42, [R1+0x9e8] ;  /* 0x0009e800012a7983 */ /* 0x000ee80000300800 */
[----:B------:R-:W3:Y:S01]  /*37540*/  LDL.LU R43, [R1+0x9ec] ;  /* 0x0009ec00012b7983 */ /* 0x000ee20000300800 */
[C---:B------:R-:W-:Y:S03]  /*37550*/  HMMA.16816.F32.BF16 R32, R4.reuse, R28, R32 ;  /* 0x0000001c0420723c */ /* 0x040fe60000041820 */
[----:B---3--:R-:W-:Y:S04]  /*37560*/  STL.64 [R1+0x2c98], R42 ;  /* 0x002c982a01007387 */ /* 0x008fe80000100a00 */
[----:B--2---:R0:W-:Y:S04]  /*37570*/  STL.64 [R1+0x2c90], R40 ;  /* 0x002c902801007387 */ /* 0x0041e80000100a00 */
[----:B0-----:R-:W2:Y:S04]  /*37580*/  LDL.LU R40, [R1+0x9f0] ;  /* 0x0009f00001287983 */ /* 0x001ea80000300800 */
[----:B------:R-:W2:Y:S04]  /*37590*/  LDL.LU R41, [R1+0x9f4] ;  /* 0x0009f40001297983 */ /* 0x000ea80000300800 */
[----:B------:R-:W2:Y:S04]  /*375a0*/  LDL.LU R42, [R1+0x9f8] ;  /* 0x0009f800012a7983 */ /* 0x000ea80000300800 */
[----:B------:R-:W2:Y:S04]  /*375b0*/  LDL.LU R43, [R1+0x9fc] ;  /* 0x0009fc00012b7983 */ /* 0x000ea80000300800 */
[----:B------:R-:W3:Y:S04]  /*375c0*/  LDL.LU R52, [R1+0x470] ;  /* 0x0004700001347983 */ /* 0x000ee80000300800 */
[----:B------:R0:W-:Y:S04]  /*375d0*/  STL.64 [R1+0x590], R56 ;  /* 0x0005903801007387 */ /* 0x0001e80000100a00 */
[----:B------:R1:W-:Y:S04]  /*375e0*/  STL.64 [R1+0x598], R58 ;  /* 0x0005983a01007387 */ /* 0x0003e80000100a00 */
[----:B------:R-:W3:Y:S04]  /*375f0*/  LDL.LU R53, [R1+0x474] ;  /* 0x0004740001357983 */ /* 0x000ee80000300800 */
[----:B------:R-:W3:Y:S04]  /*37600*/  LDL.LU R54, [R1+0x478] ;  /* 0x0004780001367983 */ /* 0x000ee80000300800 */
[----:B------:R-:W3:Y:S04]  /*37610*/  LDL.LU R55, [R1+0x47c] ;  /* 0x00047c0001377983 */ /* 0x000ee80000300800 */
[----:B0-----:R-:W4:Y:S04]  /*37620*/  LDL.LU R56, [R1+0x460] ;  /* 0x0004600001387983 */ /* 0x001f280000300800 */
[----:B------:R-:W4:Y:S04]  /*37630*/  LDL.LU R57, [R1+0x464] ;  /* 0x0004640001397983 */ /* 0x000f280000300800 */
[----:B-1----:R-:W4:Y:S04]  /*37640*/  LDL.LU R58, [R1+0x468] ;  /* 0x00046800013a7983 */ /* 0x002f280000300800 */
[----:B------:R-:W4:Y:S04]  /*37650*/  LDL.LU R59, [R1+0x46c] ;  /* 0x00046c00013b7983 */ /* 0x000f280000300800 */
[----:B------:R-:W-:Y:S04]  /*37660*/  STL.64 [R1+0x580], R32 ;  /* 0x0005802001007387 */ /* 0x000fe80000100a00 */
[----:B------:R0:W-:Y:S04]  /*37670*/  STL.64 [R1+0x588], R34 ;  /* 0x0005882201007387 */ /* 0x0001e80000100a00 */
[----:B0-----:R-:W4:Y:S04]  /*37680*/  LDL.LU.64 R34, [R1+0x2cf0] ;  /* 0x002cf00001227983 */ /* 0x001f280000300a00 */
[----:B------:R-:W2:Y:S02]  /*37690*/  LDL.LU.64 R32, [R1+0x2ce8] ;  /* 0x002ce80001207983 */ /* 0x000ea40000300a00 */
[----:B--2---:R-:W-:Y:S02]  /*376a0*/  HMMA.16816.F32.BF16 R4, R4, R32, R20 ;  /* 0x000000200404723c */ /* 0x004fe40000041814 */
[----:B------:R-:W2:Y:S04]  /*376b0*/  LDL.LU.64 R22, [R1+0x2ce0] ;  /* 0x002ce00001167983 */ /* 0x000ea80000300a00 */
[----:B------:R-:W3:-:S15]  /*376c0*/  LDL.LU.64 R20, [R1+0x2cd8] ;  /* 0x002cd80001147983 */ /* 0x000ede0000300a00 */
[----:B------:R-:W-:-:S02]  /*376d0*/  NOP ;  /* 0x0000000000007918 */ /* 0x000fc40000000000 */
        /* <DEDUP_REMOVED lines=13> */
[----:B------:R0:W-:Y:S04]  /*377b0*/  STL.64 [R1+0x240], R48 ;  /* 0x0002403001007387 */ /* 0x0001e80000100a00 */
[----:B------:R-:W-:Y:S04]  /*377c0*/  STL.64 [R1+0x248], R50 ;  /* 0x0002483201007387 */ /* 0x000fe80000100a00 */
[----:B0-----:R-:W3:Y:S04]  /*377d0*/  LDL.LU.64 R48, [R1+0x2cb0] ;  /* 0x002cb00001307983 */ /* 0x001ee80000300a00 */
[----:B------:R-:W-:Y:S04]  /*377e0*/  STL.64 [R1+0x230], R16 ;  /* 0x0002301001007387 */ /* 0x000fe80000100a00 */
[----:B------:R0:W-:Y:S04]  /*377f0*/  STL.64 [R1+0x238], R18 ;  /* 0x0002381201007387 */ /* 0x0001e80000100a00 */
[----:B0-----:R-:W4:Y:S04]  /*37800*/  LDL.LU.64 R18, [R1+0x2ca8] ;  /* 0x002ca80001127983 */ /* 0x001f280000300a00 */
[----:B------:R-:W2:Y:S01]  /*37810*/  LDL.LU.64 R16, [R1+0x2ca0] ;  /* 0x002ca00001107983 */ /* 0x000ea20000300a00 */
[C---:B------:R-:W-:Y:S06]  /*37820*/  HMMA.16816.F32.BF16 R40, R36.reuse, R20, R40 ;  /* 0x000000142428723c */ /* 0x040fec0000041828 */
[----:B--2---:R-:W-:-:S15]  /*37830*/  HMMA.16816.F32.BF16 R44, R36, R16, R44 ;  /* 0x00000010242c723c */ /* 0x004fde000004182c */
[----:B------:R-:W-:-:S08]  /*37840*/  NOP ;  /* 0x0000000000007918 */ /* 0x000fd00000000000 */
[----:B------:R-:W-:Y:S04]  /*37850*/  STL.64 [R1+0x220], R44 ;  /* 0x0002202c01007387 */ /* 0x000fe80000100a00 */
[----:B------:R-:W-:Y:S04]  /*37860*/  STL.64 [R1+0x228], R46 ;  /* 0x0002282e01007387 */ /* 0x000fe80000100a00 */
[----:B---3--:R-:W0:Y:S04]  /*37870*/  LDSM.16.MT88.4 R44, [R49+UR5+0x4080] ;  /* 0x00408005312c783b */ /* 0x008e280008004200 */
[----:B0-----:R-:W-:Y:S04]  /*37880*/  STL.64 [R1+0x2b98], R46 ;  /* 0x002b982e01007387 */ /* 0x001fe80000100a00 */
[----:B------:R0:W-:Y:S04]  /*37890*/  STL.64 [R1+0x2b90], R44 ;  /* 0x002b902c01007387 */ /* 0x0001e80000100a00 */
[----:B0-----:R-:W2:Y:S04]  /*378a0*/  LDL.LU R44, [R1+0x2b0] ;  /* 0x0002b000012c7983 */ /* 0x001ea80000300800 */
[----:B------:R-:W2:Y:S04]  /*378b0*/  LDL.LU R45, [R1+0x2b4] ;  /* 0x0002b400012d7983 */ /* 0x000ea80000300800 */
[----:B------:R-:W2:Y:S04]  /*378c0*/  LDL.LU R46, [R1+0x2b8] ;  /* 0x0002b800012e7983 */ /* 0x000ea80000300800 */
[----:B------:R-:W-:Y:S04]  /*378d0*/  STL.64 [R1+0x210], R40 ;  /* 0x0002102801007387 */ /* 0x000fe80000100a00 */
[----:B------:R0:W-:Y:S04]  /*378e0*/  STL.64 [R1+0x218], R42 ;  /* 0x0002182a01007387 */ /* 0x0001e80000100a00 */
[----:B0-----:R-:W3:Y:S04]  /*378f0*/  LDL.LU.64 R42, [R1+0x2c98] ;  /* 0x002c9800012a7983 */ /* 0x001ee80000300a00 */
[----:B------:R-:W3:Y:S02]  /*37900*/  LDL.LU.64 R40, [R1+0x2c90] ;  /* 0x002c900001287983 */ /* 0x000ee40000300a00 */
[----:B---3--:R-:W-:-:S15]  /*37910*/  HMMA.16816.F32.BF16 R40, R36, R24, R40 ;  /* 0x000000182428723c */ /* 0x008fde0000041828 */
[----:B------:R-:W-:-:S08]  /*37920*/  NOP ;  /* 0x0000000000007918 */ /* 0x000fd00000000000 */
        /* <DEDUP_REMOVED lines=10> */
[----:B---3--:R-:W-:Y:S02]  /*379d0*/  HMMA.16816.F32.BF16 R36, R36, R32, R40 ;  /* 0x000000202424723c */ /* 0x008fe40000041828 */
[----:B------:R-:W3:Y:S04]  /*379e0*/  LDL.LU.64 R42, [R1+0x2c68] ;  /* 0x002c6800012a7983 */ /* 0x000ee80000300a00 */
[----:B------:R-:W3:-:S15]  /*379f0*/  LDL.LU.64 R40, [R1+0x2c60] ;  /* 0x002c600001287983 */ /* 0x000ede0000300a00 */
[----:B------:R-:W-:-:S02]  /*37a00*/  NOP ;  /* 0x0000000000007918 */ /* 0x000fc40000000000 */
        /* <DEDUP_REMOVED lines=15> */
[----:B------:R-:W3:Y:S01]  /*37b00*/  LDL.LU.64 R40, [R1+0x2c30] ;  /* 0x002c300001287983 */ /* 0x000ee20000300a00 */
[----:B------:R-:W-:-:S03]  /*37b10*/  IMAD.MOV.U32 R47, RZ, RZ, R48 ;  /* 0x000000ffff2f7224 */ /* 0x000fc600078e0030 */
[----:B------:R-:W0:Y:S01]  /*37b20*/  LDSM.16.MT88.4 R48, [R49+UR5+0x4100] ;  /* 0x004100053130783b */ /* 0x000e220008004200 */
[----:B---3--:R-:W-:-:S15]  /*37b30*/  HMMA.16816.F32.BF16 R40, R36, R12, R40 ;  /* 0x0000000c2428723c */ /* 0x008fde0000041828 */
[----:B------:R-:W-:-:S08]  /*37b40*/  NOP ;  /* 0x0000000000007918 */ /* 0x000fd00000000000 */
[----:B------:R-:W-:Y:S04]  /*37b50*/  STL.64 [R1+0x1c0], R40 ;  /* 0x0001c02801007387 */ /* 0x000fe80000100a00 */
[----:B------:R1:W-:Y:S04]  /*37b60*/  STL.64 [R1+0x1c8], R42 ;  /* 0x0001c82a01007387 */ /* 0x0003e80000100a00 */
[----:B-1----:R-:W3:Y:S04]  /*37b70*/  LDL.LU.64 R42, [R1+0x2c28] ;  /* 0x002c2800012a7983 */ /* 0x002ee80000300a00 */
[----:B------:R-:W3:Y:S04]  /*37b80*/  LDL.LU.64 R40, [R1+0x2c20] ;  /* 0x002c200001287983 */ /* 0x000ee80000300a00 */
[----:B------:R-:W-:Y:S04]  /*37b90*/  STL.64 [R1+0x2c00], R14 ;  /* 0x002c000e01007387 */ /* 0x000fe80000100a00 */
[----:B------:R2:W-:Y:S02]  /*37ba0*/  STL.64 [R1+0x2bf8], R12 ;  /* 0x002bf80c01007387 */ /* 0x0005e40000100a00 */
[----:B--2---:R-:W-:Y:S02]  /*37bb0*/  HMMA.16816.F32.BF16 R12, R36, R16, R44 ;  /* 0x00000010240c723c */ /* 0x004fe4000004182c */
[----:B----4-:R-:W-:Y:S04]  /*37bc0*/  STL.64 [R1+0x2bf0], R18 ;  /* 0x002bf01201007387 */ /* 0x010fe80000100a00 */
[----:B------:R-:W-:-:S15]  /*37bd0*/  STL.64 [R1+0x2be8], R16 ;  /* 0x002be81001007387 */ /* 0x000fde0000100a00 */
[----:B------:R-:W-:-:S02]  /*37be0*/  NOP ;  /* 0x0000000000007918 */ /* 0x000fc40000000000 */
[----:B------:R-:W-:Y:S04]  /*37bf0*/  STL.64 [R1+0x1b0], R12 ;  /* 0x0001b00c01007387 */ /* 0x000fe80000100a00 */
[----:B------:R3:W-:Y:S04]  /*37c00*/  STL.64 [R1+0x1b8], R14 ;  /* 0x0001b80e01007387 */ /* 0x0007e80000100a00 */
[----:B------:R-:W-:Y:S04]  /*37c10*/  STL.64 [R1+0x2be0], R22 ;  /* 0x002be01601007387 */ /* 0x000fe80000100a00 */
[----:B------:R-:W-:Y:S01]  /*37c20*/  STL.64 [R1+0x2bd8], R20 ;  /* 0x002bd81401007387 */ /* 0x000fe20000100a00 */
[----:B---3--:R-:W-:-:S15]  /*37c30*/  HMMA.16816.F32.BF16 R12, R36, R20, R40 ;  /* 0x00000014240c723c */ /* 0x008fde0000041828 */
[----:B------:R-:W-:-:S08]  /*37c40*/  NOP ;  /* 0x0000000000007918 */ /* 0x000fd00000000000 */
[----:B------:R-:W-:Y:S04]  /*37c50*/  STL.64 [R1+0x1a0], R12 ;  /* 0x0001a00c01007387 */ /* 0x000fe80000100a00 */
[----:B------:R1:W-:Y:S02]  /*37c60*/  STL.64 [R1+0x1a8], R14 ;  /* 0x0001a80e01007387 */ /* 0x0003e40000100a00 */
[C---:B-1----:R-:W-:Y:S02]  /*37c70*/  HMMA.16816.F32.BF16 R12, R36.reuse, R24, R52 ;  /* 0x00000018240c723c */ /* 0x042fe40000041834 */
[----:B0-----:R-:W-:Y:S04]  /*37c80*/  STL.64 [R1+0x2b68], R50 ;  /* 0x002b683201007387 */ /* 0x001fe80000100a00 */
[----:B------:R-:W-:Y:S04]  /*37c90*/  STL.64 [R1+0x2b60], R48 ;  /* 0x002b603001007387 */ /* 0x000fe80000100a00 */
[----:B------:R-:W-:Y:S04]  /*37ca0*/  STL.64 [R1+0x2bd0], R26 ;  /* 0x002bd01a01007387 */ /* 0x000fe80000100a00 */
[----:B------:R-:W-:Y:S09]  /*37cb0*/  STL.64 [R1+0x2bc8], R24 ;  /* 0x002bc81801007387 */ /* 0x000ff20000100a00 */
[----:B------:R-:W-:Y:S04]  /*37cc0*/  STL.64 [R1+0x470], R12 ;  /* 0x0004700c01007387 */ /* 0x000fe80000100a00 */
[----:B------:R0:W-:Y:S02]  /*37cd0*/  STL.64 [R1+0x478], R14 ;  /* 0x0004780e01007387 */ /* 0x0001e40000100a00 */
[----:B0-----:R-:W-:Y:S02]  /*37ce0*/  HMMA.16816.F32.BF16 R12, R36, R28, R56 ;  /* 0x0000001c240c723c */ /* 0x001fe40000041838 */
[----:B------:R-:W-:Y:S04]  /*37cf0*/  STL.64 [R1+0x2bb8], R30 ;  /* 0x002bb81e01007387 */ /* 0x000fe80000100a00 */
[----:B------:R0:W-:-:S15]  /*37d00*/  STL.64 [R1+0x2bb0], R28 ;  /* 0x002bb01c01007387 */ /* 0x0001de0000100a00 */
[----:B------:R-:W-:-:S02]  /*37d10*/  NOP ;  /* 0x0000000000007918 */ /* 0x000fc40000000000 */
[----:B------:R1:W-:Y:S04]  /*37d20*/  STL.64 [R1+0x460], R12 ;  /* 0x0004600c01007387 */ /* 0x0003e80000100a00 */
[----:B------:R2:W-:Y:S04]  /*37d30*/  STL.64 [R1+0x468], R14 ;  /* 0x0004680e01007387 */ /* 0x0005e80000100a00 */
[----:B------:R-:W3:Y:S04]  /*37d40*/  LDL.LU R44, [R1+0x4a0] ;  /* 0x0004a000012c7983 */ /* 0x000ee80000300800 */
[----:B------:R-:W3:Y:S04]  /*37d50*/  LDL.LU R45, [R1+0x4a4] ;  /* 0x0004a400012d7983 */ /* 0x000ee80000300800 */
[----:B------:R-:W4:Y:S04]  /*37d60*/  LDL.LU R46, [R1+0x4a8] ;  /* 0x0004a800012e7983 */ /* 0x000f280000300800 */
[----:B------:R-:W4:Y:S04]  /*37d70*/  LDL.LU R47, [R1+0x4ac] ;  /* 0x0004ac00012f7983 */ /* 0x000f280000300800 */
        /* <DEDUP_REMOVED lines=12> */
[----:B-1----:R-:W3:Y:S04]  /*37e40*/  LDL.LU R12, [R1+0xb90] ;  /* 0x000b9000010c7983 */ /* 0x002ee80000300800 */
[----:B------:R-:W3:Y:S04]  /*37e50*/  LDL.LU R13, [R1+0xb94] ;  /* 0x000b9400010d7983 */ /* 0x000ee80000300800 */
        /* <DEDUP_REMOVED lines=14> */
[----:B----4-:R-:W-:Y:S04]  /*37f40*/  STL.64 [R1+0x2ba8], R46 ;  /* 0x002ba82e01007387 */ /* 0x010fe80000100a00 */
[----:B---3--:R0:W-:Y:S04]  /*37f50*/  STL.64 [R1+0x2ba0], R44 ;  /* 0x002ba02c01007387 */ /* 0x0081e80000100a00 */
        /* <DEDUP_REMOVED lines=12> */
[----:B------:R-:W-:Y:S03]  /*38020*/  HMMA.16816.F32.BF16 R36, R36, R32, R40 ;  /* 0x000000202424723c */ /* 0x000fe60000041828 */
[----:B------:R-:W2:Y:S04]  /*38030*/  LDL.LU.64 R42, [R1+0x2c18] ;  /* 0x002c1800012a7983 */ /* 0x000ea80000300a00 */
[----:B------:R-:W2:-:S15]  /*38040*/  LDL.LU.64 R40, [R1+0x2c10] ;  /* 0x002c100001287983 */ /* 0x000e9e0000300a00 */
[----:B------:R-:W-:-:S01]  /*38050*/  NOP ;  /* 0x0000000000007918 */ /* 0x000fc20000000000 */
[----:B------:R-:W-:Y:S04]  /*38060*/  STL.64 [R1+0x190], R36 ;  /* 0x0001902401007387 */ /* 0x000fe80000100a00 */
[----:B------:R0:W-:Y:S02]  /*38070*/  STL.64 [R1+0x198], R38 ;  /* 0x0001982601007387 */ /* 0x0001e40000100a00 */
[----:B0-----:R-:W0:Y:S02]  /*38080*/  S2R R39, SR_TID.X ;  /* 0x0000000000277919 */ /* 0x001e240000002100 */
[C---:B0-----:R-:W-:Y:S01]  /*38090*/  LOP3.LUT R37, R39.reuse, 0x7, RZ, 0xc0, !PT ;  /* 0x0000000727257812 */ /* 0x041fe200078ec0ff */
[C---:B------:R-:W-:Y:S02]  /*380a0*/  IMAD.SHL.U32 R38, R39.reuse, 0x100, RZ ;  /* 0x0000010027267824 */ /* 0x040fe400078e00ff */
[----:B------:R-:W-:-:S02]  /*380b0*/  IMAD.SHL.U32 R39, R39, 0x2, RZ ;  /* 0x0000000227277824 */ /* 0x000fc400078e00ff */
[----:B------:R-:W-:-:S05]  /*380c0*/  IMAD R37, R37, 0x210, RZ ;  /* 0x0000021025257824 */ /* 0x000fca00078e02ff */
[----:B------:R-:W-:-:S04]  /*380d0*/  LOP3.LUT R39, R37, 0x10, R39, 0x78, !PT ;  /* 0x0000001025277812 */ /* 0x000fc800078e7827 */
[----:B------:R-:W-:-:S04]  /*380e0*/  LOP3.LUT R39, R39, 0x1000, R38, 0xf8, !PT ;  /* 0x0000100027277812 */ /* 0x000fc800078ef826 */
[----:B------:R-:W-:-:S06]  /*380f0*/  LOP3.LUT R39, R39, 0x20, RZ, 0x3c, !PT ;  /* 0x0000002027277812 */ /* 0x000fcc00078e3cff */
[----:B------:R-:W0:Y:S04]  /*38100*/  LDSM.16.MT88.4 R36, [R39+UR5+0x4180] ;  /* 0x004180052724783b */ /* 0x000e280008004200 */
[----:B0-----:R-:W-:Y:S04]  /*38110*/  STL.64 [R1+0x2ae8], R38 ;  /* 0x002ae82601007387 */ /* 0x001fe80000100a00 */
[----:B------:R0:W-:Y:S04]  /*38120*/  STL.64 [R1+0x2ae0], R36 ;  /* 0x002ae02401007387 */ /* 0x0001e80000100a00 */
[----:B0-----:R-:W4:Y:S04]  /*38130*/  LDL.LU R36, [R1+0xa70] ;  /* 0x000a700001247983 */ /* 0x001f280000300800 */
[----:B------:R-:W4:Y:S04]  /*38140*/  LDL.LU R37, [R1+0xa74] ;  /* 0x000a740001257983 */ /* 0x000f280000300800 */
[----:B------:R-:W4:Y:S04]  /*38150*/  LDL.LU R38, [R1+0xa78] ;  /* 0x000a780001267983 */ /* 0x000f280000300800 */
[----:B------:R-:W4:Y:S01]  /*38160*/  LDL.LU R39, [R1+0xa7c] ;  /* 0x000a7c0001277983 */ /* 0x000f220000300800 */
[C---:B--2---:R-:W-:Y:S06]  /*38170*/  HMMA.16816.F32.BF16 R56, R40.reuse, R4, R56 ;  /* 0x000000042838723c */ /* 0x044fec0000041838 */
[----:B------:R-:W-:-:S15]  /*38180*/  HMMA.16816.F32.BF16 R12, R40, R8, R12 ;  /* 0x00000008280c723c */ /* 0x000fde000004180c */
[----:B------:R-:W-:-:S02]  /*38190*/  NOP ;  /* 0x0000000000007918 */ /* 0x000fc40000000000 */
[----:B------:R0:W-:Y:S04]  /*381a0*/  STL.64 [R1+0x680], R56 ;  /* 0x0006803801007387 */ /* 0x0001e80000100a00 */
[----:B------:R-:W-:Y:S04]  /*381b0*/  STL.64 [R1+0x688], R58 ;  /* 0x0006883a01007387 */ /* 0x000fe80000100a00 */
[----:B0-----:R-:W2:Y:S04]  /*381c0*/  LDL.LU R57, [R1+0x2c08] ;  /* 0x002c080001397983 */ /* 0x001ea80000300800 */
        /* <DEDUP_REMOVED lines=22> */
[----:B------:R-:W0:Y:S02]  /*38330*/  S2R R59, SR_TID.X ;  /* 0x00000000003b7919 */ /* 0x000e240000002100 */
[C---:B0-----:R-:W-:Y:S01]  /*38340*/  LOP3.LUT R56, R59.reuse, 0x7, RZ, 0xc0, !PT ;  /* 0x000000073b387812 */ /* 0x041fe200078ec0ff */
[----:B------:R-:W-:-:S02]  /*38350*/  IMAD.SHL.U32 R58, R59, 0x100, RZ ;  /* 0x000001003b3a7824 */ /* 0x000fc400078e00ff */
[----:B------:R-:W-:Y:S02]  /*38360*/  IMAD.SHL.U32 R59, R59, 0x2, RZ ;  /* 0x000000023b3b7824 */ /* 0x000fe400078e00ff */
[----:B------:R-:W-:-:S05]  /*38370*/  IMAD R56, R56, 0x210, RZ ;  /* 0x0000021038387824 */ /* 0x000fca00078e02ff */
[----:B------:R-:W-:Y:S02]  /*38380*/  LOP3.LUT R59, R56, 0x10, R59, 0x78, !PT ;  /* 0x00000010383b7812 */ /* 0x000fe400078e783b */
[----:B------:R-:W4:Y:S01]  /*38390*/  LDL.LU R56, [R1+0x2bc0] ;  /* 0x002bc00001387983 */ /* 0x000f220000300800 */
[----:B---3--:R-:W-:-:S15]  /*383a0*/  HMMA.16816.F32.BF16 R28, R40, R24, R28 ;  /* 0x00000018281c723c */ /* 0x008fde000004181c */
[----:B------:R-:W-:-:S08]  /*383b0*/  NOP ;  /* 0x0000000000007918 */ /* 0x000fd00000000000 */
[----:B------:R-:W-:Y:S04]  /*383c0*/  STL.64 [R1+0x630], R28 ;  /* 0x0006301c01007387 */ /* 0x000fe80000100a00 */
[----:B------:R0:W-:Y:S04]  /*383d0*/  STL.64 [R1+0x638], R30 ;  /* 0x0006381e01007387 */ /* 0x0001e80000100a00 */
[----:B0-----:R-:W3:Y:S04]  /*383e0*/  LDL.LU.64 R30, [R1+0x2bb8] ;  /* 0x002bb800011e7983 */ /* 0x001ee80000300a00 */
[----:B------:R-:W4:Y:S04]  /*383f0*/  LDL.LU.64 R28, [R1+0x2bb0] ;  /* 0x002bb000011c7983 */ /* 0x000f280000300a00 */
[----:B--2---:R-:W-:Y:S04]  /*38400*/  STL.64 [R1+0x2b88], R26 ;  /* 0x002b881a01007387 */ /* 0x004fe80000100a00 */
[----:B------:R0:W-:Y:S04]  /*38410*/  STL.64 [R1+0x2b80], R24 ;  /* 0x002b801801007387 */ /* 0x0001e80000100a00 */
[----:B0-----:R-:W2:Y:S04]  /*38420*/  LDL.LU R24, [R1+0xa80] ;  /* 0x000a800001187983 */ /* 0x001ea80000300800 */
[----:B------:R-:W2:Y:S04]  /*38430*/  LDL.LU R25, [R1+0xa84] ;  /* 0x000a840001197983 */ /* 0x000ea80000300800 */
[----:B------:R-:W2:Y:S04]  /*38440*/  LDL.LU R26, [R1+0xa88] ;  /* 0x000a8800011a7983 */ /* 0x000ea80000300800 */
[----:B------:R-:W2:Y:S01]  /*38450*/  LDL.LU R27, [R1+0xa8c] ;  /* 0x000a8c00011b7983 */ /* 0x000ea20000300800 */
[----:B----4-:R-:W-:-:S15]  /*38460*/  HMMA.16816.F32.BF16 R44, R40, R28, R44 ;  /* 0x0000001c282c723c */ /* 0x010fde000004182c */
[----:B------:R-:W-:-:S08]  /*38470*/  NOP ;  /* 0x0000000000007918 */ /* 0x000fd00000000000 */
[----:B------:R-:W-:Y:S04]  /*38480*/  STL.64 [R1+0x620], R44 ;  /* 0x0006202c01007387 */ /* 0x000fe80000100a00 */
[----:B------:R0:W-:Y:S04]  /*38490*/  STL.64 [R1+0x628], R46 ;  /* 0x0006282e01007387 */ /* 0x0001e80000100a00 */
[----:B0-----:R-:W4:Y:S04]  /*384a0*/  LDL.LU.64 R46, [R1+0x2ba8] ;  /* 0x002ba800012e7983 */ /* 0x001f280000300a00 */
[----:B------:R-:W4:Y:S01]  /*384b0*/  LDL.LU.64 R44, [R1+0x2ba0] ;  /* 0x002ba000012c7983 */ /* 0x000f220000300a00 */
[----:B------:R-:W-:-:S04]  /*384c0*/  LOP3.LUT R59, R59, 0x1000, R58, 0xf8, !PT ;  /* 0x000010003b3b7812 */ /* 0x000fc800078ef83a */
[----:B------:R-:W-:Y:S01]  /*384d0*/  LOP3.LUT R59, R59, 0x40, RZ, 0x3c, !PT ;  /* 0x000000403b3b7812 */ /* 0x000fe200078e3cff */
[----:B----4-:R-:W-:Y:S01]  /*384e0*/  HMMA.16816.F32.BF16 R40, R40, R32, R44 ;  /* 0x000000202828723c */ /* 0x010fe2000004182c */
[----:B------:R-:W2:Y:S04]  /*384f0*/  LDL.LU.64 R46, [R1+0x2b98] ;  /* 0x002b9800012e7983 */ /* 0x000ea80000300a00 */
[----:B------:R-:W2:Y:S04]  /*38500*/  LDL.LU.64 R44, [R1+0x2b90] ;  /* 0x002b9000012c7983 */ /* 0x000ea80000300a00 */
[----:B------:R-:W-:Y:S04]  /*38510*/  STL.64 [R1+0x2b78], R34 ;  /* 0x002b782201007387 */ /* 0x000fe80000100a00 */
[----:B------:R-:W-:Y:S10]  /*38520*/  STL.64 [R1+0x2b70], R32 ;  /* 0x002b702001007387 */ /* 0x000ff40000100a00 */
[----:B------:R-:W-:Y:S04]  /*38530*/  STL.64 [R1+0x3e0], R40 ;  /* 0x0003e02801007387 */ /* 0x000fe80000100a00 */
[----:B------:R-:W-:Y:S04]  /*38540*/  STL.64 [R1+0x3e8], R42 ;  /* 0x0003e82a01007387 */ /* 0x000fe80000100a00 */
[----:B------:R-:W0:Y:S04]  /*38550*/  LDSM.16.MT88.4 R40, [R59+UR5+0x4000] ;  /* 0x004000053b28783b */ /* 0x000e280008004200 */
[----:B0-----:R-:W-:Y:S04]  /*38560*/  STL.64 [R1+0x2ab0], R42 ;  /* 0x002ab02a01007387 */ /* 0x001fe80000100a00 */
[----:B------:R-:W-:Y:S04]  /*38570*/  STL.64 [R1+0x2aa8], R40 ;  /* 0x002aa82801007387 */ /* 0x000fe80000100a00 */
[----:B------:R-:W-:Y:S01]  /*38580*/  STL.64 [R1+0x2b58], R10 ;  /* 0x002b580a01007387 */ /* 0x000fe20000100a00 */
[C---:B--2---:R-:W-:Y:S06]  /*38590*/  HMMA.16816.F32.BF16 R32, R44.reuse, R4, R24 ;  /* 0x000000042c20723c */ /* 0x044fec0000041818 */
[----:B------:R-:W-:-:S15]  /*385a0*/  HMMA.16816.F32.BF16 R24, R44, R8, R36 ;  /* 0x000000082c18723c */ /* 0x000fde0000041824 */
[----:B------:R-:W-:-:S02]  /*385b0*/  NOP ;  /* 0x0000000000007918 */ /* 0x000fc40000000000 */
[----:B------:R-:W-:Y:S04]  /*385c0*/  STL.64 [R1+0x570], R32 ;  /* 0x0005702001007387 */ /* 0x000fe80000100a00 */
[----:B------:R-:W-:Y:S04]  /*385d0*/  STL.64 [R1+0x578], R34 ;  /* 0x0005782201007387 */ /* 0x000fe80000100a00 */
[----:B------:R0:W-:Y:S02]  /*385e0*/  STL.64 [R1+0x2b50], R8 ;  /* 0x002b500801007387 */ /* 0x0001e40000100a00 */
[C---:B0-----:R-:W-:Y:S02]  /*385f0*/  HMMA.16816.F32.BF16 R8, R44.reuse, R12, R48 ;  /* 0x0000000c2c08723c */ /* 0x041fe40000041830 */
[----:B------:R-:W-:Y:S04]  /*38600*/  STL.64 [R1+0x560], R24 ;  /* 0x0005601801007387 */ /* 0x000fe80000100a00 */
[----:B------:R-:W-:Y:S04]  /*38610*/  STL.64 [R1+0x568], R26 ;  /* 0x0005681a01007387 */ /* 0x000fe80000100a00 */
[----:B------:R-:W-:Y:S04]  /*38620*/  STL.64 [R1+0x2b48], R14 ;  /* 0x002b480e01007387 */ /* 0x000fe80000100a00 */
[----:B------:R-:W-:Y:S09]  /*38630*/  STL.64 [R1+0x2b40], R12 ;  /* 0x002b400c01007387 */ /* 0x000ff20000100a00 */
[----:B------:R-:W-:Y:S04]  /*38640*/  STL.64 [R1+0x7f0], R8 ;  /* 0x0007f00801007387 */ /* 0x000fe80000100a00 */
[----:B------:R0:W-:Y:S02]  /*38650*/  STL.64 [R1+0x7f8], R10 ;  /* 0x0007f80a01007387 */ /* 0x0001e40000100a00 */
[----:B0-----:R-:W-:Y:S02]  /*38660*/  HMMA.16816.F32.BF16 R8, R44, R16, R52 ;  /* 0x000000102c08723c */ /* 0x001fe40000041834 */
[----:B------:R-:W-:Y:S04]  /*38670*/  STL.64 [R1+0x2b38], R18 ;  /* 0x002b381201007387 */ /* 0x000fe80000100a00 */
[----:B------:R-:W-:-:S15]  /*38680*/  STL.64 [R1+0x2b30], R16 ;  /* 0x002b301001007387 */ /* 0x000fde0000100a00 */
[----:B------:R-:W-:-:S02]  /*38690*/  NOP ;  /* 0x0000000000007918 */ /* 0x000fc40000000000 */
        /* <DEDUP_REMOVED lines=66> */
[----:B------:R-:W2:Y:S01]  /*38ac0*/  LDL.LU.64 R24, [R1+0x2b80] ;  /* 0x002b800001187983 */ /* 0x000ea20000300a00 */
[C---:B------:R-:W-:Y:S06]  /*38ad0*/  HMMA.16816.F32.BF16 R32, R44.reuse, R28, R32 ;  /* 0x0000001c2c20723c */ /* 0x040fec0000041820 */
[----:B--2---:R-:W-:-:S15]  /*38ae0*/  HMMA.16816.F32.BF16 R52, R44, R24, R52 ;  /* 0x000000182c34723c */ /* 0x004fde0000041834 */
[----:B------:R-:W-:-:S08]  /*38af0*/  NOP ;  /* 0x0000000000007918 */ /* 0x000fd00000000000 */
[----:B------:R0:W-:Y:S04]  /*38b00*/  STL.64 [R1+0x7c0], R52 ;  /* 0x0007c03401007387 */ /* 0x0001e80000100a00 */
[----:B------:R1:W-:Y:S04]  /*38b10*/  STL.64 [R1+0x7c8], R54 ;  /* 0x0007c83601007387 */ /* 0x0003e80000100a00 */
[----:B0-----:R-:W2:Y:S04]  /*38b20*/  LDL.LU R52, [R1+0x8a0] ;  /* 0x0008a00001347983 */ /* 0x001ea80000300800 */
[----:B------:R-:W2:Y:S04]  /*38b30*/  LDL.LU R53, [R1+0x8a4] ;  /* 0x0008a40001357983 */ /* 0x000ea80000300800 */
[----:B-1----:R-:W2:Y:S04]  /*38b40*/  LDL.LU R54, [R1+0x8a8] ;  /* 0x0008a80001367983 */ /* 0x002ea80000300800 */
[----:B------:R-:W2:Y:S04]  /*38b50*/  LDL.LU R55, [R1+0x8ac] ;  /* 0x0008ac0001377983 */ /* 0x000ea80000300800 */
[----:B------:R-:W-:Y:S04]  /*38b60*/  STL.64 [R1+0x7b0], R32 ;  /* 0x0007b02001007387 */ /* 0x000fe80000100a00 */
[----:B------:R0:W-:Y:S04]  /*38b70*/  STL.64 [R1+0x7b8], R34 ;  /* 0x0007b82201007387 */ /* 0x0001e80000100a00 */
[----:B0-----:R-:W3:Y:S04]  /*38b80*/  LDL.LU.64 R34, [R1+0x2b78] ;  /* 0x002b780001227983 */ /* 0x001ee80000300a00 */
[----:B------:R-:W4:Y:S02]  /*38b90*/  LDL.LU.64 R32, [R1+0x2b70] ;  /* 0x002b700001207983 */ /* 0x000f240000300a00 */
[----:B----4-:R-:W-:Y:S02]  /*38ba0*/  HMMA.16816.F32.BF16 R44, R44, R32, R48 ;  /* 0x000000202c2c723c */ /* 0x010fe40000041830 */
[----:B------:R-:W4:Y:S04]  /*38bb0*/  LDL.LU.64 R50, [R1+0x2b68] ;  /* 0x002b680001327983 */ /* 0x000f280000300a00 */
[----:B------:R-:W4:-:S15]  /*38bc0*/  LDL.LU.64 R48, [R1+0x2b60] ;  /* 0x002b600001307983 */ /* 0x000f1e0000300a00 */
[----:B------:R-:W-:-:S02]  /*38bd0*/  NOP ;  /* 0x0000000000007918 */ /* 0x000fc40000000000 */
        /* <DEDUP_REMOVED lines=50> */
[----:B------:R-:W4:Y:S04]  /*38f00*/  LDL.LU.64 R36, [R1+0x2af0] ;  /* 0x002af00001247983 */ /* 0x000f280000300a00 */
[----:B------:R-:W-:Y:S04]  /*38f10*/  STL.64 [R1+0x2ad0], R30 ;  /* 0x002ad01e01007387 */ /* 0x000fe80000100a00 */
[----:B------:R0:W-:Y:S04]  /*38f20*/  STL.64 [R1+0x2ac8], R28 ;  /* 0x002ac81c01007387 */ /* 0x0001e80000100a00 */
[----:B0-----:R-:W3:Y:S04]  /*38f30*/  LDL.LU R28, [R1+0xd0] ;  /* 0x0000d000011c7983 */ /* 0x001ee80000300800 */
[----:B------:R-:W3:Y:S04]  /*38f40*/  LDL.LU R29, [R1+0xd4] ;  /* 0x0000d400011d7983 */ /* 0x000ee80000300800 */
[----:B------:R-:W3:Y:S04]  /*38f50*/  LDL.LU R30, [R1+0xd8] ;  /* 0x0000d800011e7983 */ /* 0x000ee80000300800 */
[----:B------:R-:W3:Y:S01]  /*38f60*/  LDL.LU R31, [R1+0xdc] ;  /* 0x0000dc00011f7983 */ /* 0x000ee20000300800 */
[----:B----4-:R-:W-:Y:S03]  /*38f70*/  HMMA.16816.F32.BF16 R48, R48, R32, R36 ;  /* 0x000000203030723c */ /* 0x010fe60000041824 */
[----:B------:R-:W3:Y:S04]  /*38f80*/  LDL.LU.64 R38, [R1+0x2ae8] ;  /* 0x002ae80001267983 */ /* 0x000ee80000300a00 */
[----:B------:R-:W3:-:S15]  /*38f90*/  LDL.LU.64 R36, [R1+0x2ae0] ;  /* 0x002ae00001247983 */ /* 0x000ede0000300a00 */
[----:B------:R-:W-:-:S01]  /*38fa0*/  NOP ;  /* 0x0000000000007918 */ /* 0x000fc20000000000 */
        /* <DEDUP_REMOVED lines=8> */
[----:B------:R-:W-:Y:S01]  /*39030*/  STL.64 [R1+0x2aa0], R10 ;  /* 0x002aa00a01007387 */ /* 0x000fe20000100a00 */
[C---:B---3--:R-:W-:Y:S06]  /*39040*/  HMMA.16816.F32.BF16 R28, R36.reuse, R8, R28 ;  /* 0x00000008241c723c */ /* 0x048fec000004181c */
[----:B----4-:R-:W-:Y:S01]  /*39050*/  HMMA.16816.F32.BF16 R32, R36, R4, R48 ;  /* 0x000000042420723c */ /* 0x010fe20000041830 */
[----:B------:R-:W0:-:S15]  /*39060*/  LDSM.16.MT88.4 R48, [R59+UR5+0x4100] ;  /* 0x004100053b30783b */ /* 0x000e1e0008004200 */
[----:B------:R-:W-:-:S07]  /*39070*/  NOP ;  /* 0x0000000000007918 */ /* 0x000fce0000000000 */
[----:B------:R-:W-:Y:S04]  /*39080*/  STL.64 [R1+0x180], R32 ;  /* 0x0001802001007387 */ /* 0x000fe80000100a00 */
[----:B------:R-:W-:Y:S04]  /*39090*/  STL.64 [R1+0x188], R34 ;  /* 0x0001882201007387 */ /* 0x000fe80000100a00 */
[----:B------:R1:W-:Y:S02]  /*390a0*/  STL.64 [R1+0x2a98], R8 ;  /* 0x002a980801007387 */ /* 0x0003e40000100a00 */
[C---:B-1----:R-:W-:Y:S02]  /*390b0*/  HMMA.16816.F32.BF16 R8, R36.reuse, R12, R44 ;  /* 0x0000000c2408723c */ /* 0x042fe4000004182c */
[----:B------:R-:W-:Y:S04]  /*390c0*/  STL.64 [R1+0x170], R28 ;  /* 0x0001701c01007387 */ /* 0x000fe80000100a00 */
[----:B------:R-:W-:Y:S04]  /*390d0*/  STL.64 [R1+0x178], R30 ;  /* 0x0001781e01007387 */ /* 0x000fe80000100a00 */
[----:B------:R-:W-:Y:S04]  /*390e0*/  STL.64 [R1+0x2a90], R14 ;  /* 0x002a900e01007387 */ /* 0x000fe80000100a00 */
[----:B------:R-:W-:Y:S09]  /*390f0*/  STL.64 [R1+0x2a88], R12 ;  /* 0x002a880c01007387 */ /* 0x000ff20000100a00 */
[----:B------:R-:W-:Y:S04]  /*39100*/  STL.64 [R1+0x160], R8 ;  /* 0x0001600801007387 */ /* 0x000fe80000100a00 */
[----:B------:R1:W-:Y:S02]  /*39110*/  STL.64 [R1+0x168], R10 ;  /* 0x0001680a01007387 */ /* 0x0003e40000100a00 */
[----:B-1----:R-:W-:Y:S02]  /*39120*/  HMMA.16816.F32.BF16 R8, R36, R16, R40 ;  /* 0x000000102408723c */ /* 0x002fe40000041828 */
[----:B--2---:R-:W-:Y:S04]  /*39130*/  STL.64 [R1+0x2a80], R18 ;  /* 0x002a801201007387 */ /* 0x004fe80000100a00 */
[----:B------:R-:W-:-:S15]  /*39140*/  STL.64 [R1+0x2a78], R16 ;  /* 0x002a781001007387 */ /* 0x000fde0000100a00 */
[----:B------:R-:W-:-:S02]  /*39150*/  NOP ;  /* 0x0000000000007918 */ /* 0x000fc40000000000 */
[----:B------:R-:W-:Y:S04]  /*39160*/  STL.64 [R1+0x150], R8 ;  /* 0x0001500801007387 */ /* 0x000fe80000100a00 */
[----:B------:R1:W-:Y:S02]  /*39170*/  STL.64 [R1+0x158], R10 ;  /* 0x0001580a01007387 */ /* 0x0003e40000100a00 */
[C---:B-1----:R-:W-:Y:S02]  /*39180*/  HMMA.16816.F32.BF16 R8, R36.reuse, R20, R52 ;  /* 0x000000142408723c */ /* 0x042fe40000041834 */
[----:B0-----:R-:W-:Y:S04]  /*39190*/  STL.64 [R1+0x2a10], R50 ;  /* 0x002a103201007387 */ /* 0x001fe80000100a00 */
[----:B------:R-:W-:Y:S04]  /*391a0*/  STL.64 [R1+0x2a08], R48 ;  /* 0x002a083001007387 */ /* 0x000fe80000100a00 */
[----:B------:R-:W-:Y:S04]  /*391b0*/  STL.64 [R1+0x2a70], R22 ;  /* 0x002a701601007387 */ /* 0x000fe80000100a00 */
[----:B------:R0:W-:Y:S09]  /*391c0*/  STL.64 [R1+0x2a68], R20 ;  /* 0x002a681401007387 */ /* 0x0001f20000100a00 */
        /* <DEDUP_REMOVED lines=34> */
[----:B----4-:R-:W-:Y:S04]  /*393f0*/  STL.64 [R1+0x2a50], R46 ;  /* 0x002a502e01007387 */ /* 0x010fe80000100a00 */
[----:B---3--:R0:W-:Y:S04]  /*39400*/  STL.64 [R1+0x2a48], R44 ;  /* 0x002a482c01007387 */ /* 0x0081e80000100a00 */
[----:B0-----:R-:W3:Y:S04]  /*39410*/  LDL.LU R44, [R1+0xb20] ;  /* 0x000b2000012c7983 */ /* 0x001ee80000300800 */
[----:B------:R-:W3:Y:S04]  /*39420*/  LDL.LU R45, [R1+0xb24] ;  /* 0x000b2400012d7983 */ /* 0x000ee80000300800 */
[----:B------:R-:W4:Y:S04]  /*39430*/  LDL.LU R46, [R1+0xb28] ;  /* 0x000b2800012e7983 */ /* 0x000f280000300800 */
[----:B------:R-:W4:Y:S01]  /*39440*/  LDL.LU R47, [R1+0xb2c] ;  /* 0x000b2c00012f7983 */ /* 0x000f220000300800 */
[----:B------:R-:W-:Y:S01]  /*39450*/  HMMA.16816.F32.BF16 R28, R36, R24, R28 ;  /* 0x00000018241c723c */ /* 0x000fe2000004181c */
[----:B------:R-:W-:-:S02]  /*39460*/  IMAD.MOV.U32 R55, RZ, RZ, R61 ;  /* 0x000000ffff377224 */ /* 0x000fc400078e003d */
        /* <DEDUP_REMOVED lines=15> */
[----:B------:R-:W3:Y:S04]  /*39560*/  LDL.LU R61, [R1+0x2ad8] ;  /* 0x002ad800013d7983 */ /* 0x000ee80000300800 */
        /* <DEDUP_REMOVED lines=10> */
[----:B---3--:R-:W-:Y:S02]  /*39610*/  HMMA.16816.F32.BF16 R36, R36, R32, R40 ;  /* 0x000000202424723c */ /* 0x008fe40000041828 */
[----:B------:R-:W3:Y:S04]  /*39620*/  LDL.LU.64 R42, [R1+0x2ab0] ;  /* 0x002ab000012a7983 */ /* 0x000ee80000300a00 */
[----:B------:R-:W3:-:S15]  /*39630*/  LDL.LU.64 R40, [R1+0x2aa8] ;  /* 0x002aa80001287983 */ /* 0x000ede0000300a00 */
[----:B------:R-:W-:-:S02]  /*39640*/  NOP ;  /* 0x0000000000007918 */ /* 0x000fc40000000000 */
[----:B------:R-:W-:Y:S04]  /*39650*/  STL.64 [R1+0x130], R36 ;  /* 0x0001302401007387 */ /* 0x000fe80000100a00 */
[----:B------:R-:W-:Y:S01]  /*39660*/  STL.64 [R1+0x138], R38 ;  /* 0x0001382601007387 */ /* 0x000fe20000100a00 */
        /* <DEDUP_REMOVED lines=18> */
[----:B------:R-:W0:Y:S01]  /*39790*/  S2R R39, SR_TID.X ;  /* 0x0000000000277919 */ /* 0x000e220000002100 */
[----:B---3--:R-:W-:-:S15]  /*397a0*/  HMMA.16816.F32.BF16 R20, R40, R16, R20 ;  /* 0x000000102814723c */ /* 0x008fde0000041814 */
[----:B------:R-:W-:-:S08]  /*397b0*/  NOP ;  /* 0x0000000000007918 */ /* 0x000fd00000000000 */
[----:B------:R-:W-:Y:S04]  /*397c0*/  STL.64 [R1+0x3a0], R20 ;  /* 0x0003a01401007387 */ /* 0x000fe80000100a00 */
[----:B------:R1:W-:Y:S04]  /*397d0*/  STL.64 [R1+0x3a8], R22 ;  /* 0x0003a81601007387 */ /* 0x0003e80000100a00 */
[----:B-1----:R-:W3:Y:S04]  /*397e0*/  LDL.LU.64 R22, [R1+0x2a70] ;  /* 0x002a700001167983 */ /* 0x002ee80000300a00 */
[----:B------:R-:W4:Y:S01]  /*397f0*/  LDL.LU.64 R20, [R1+0x2a68] ;  /* 0x002a680001147983 */ /* 0x000f220000300a00 */
[C---:B0-----:R-:W-:Y:S01]  /*39800*/  LOP3.LUT R37, R39.reuse, 0x7, RZ, 0xc0, !PT ;  /* 0x0000000727257812 */ /* 0x041fe200078ec0ff */
[----:B------:R-:W-:-:S02]  /*39810*/  IMAD.SHL.U32 R38, R39, 0x100, RZ ;  /* 0x0000010027267824 */ /* 0x000fc400078e00ff */
[----:B------:R-:W-:Y:S02]  /*39820*/  IMAD.SHL.U32 R39, R39, 0x2, RZ ;  /* 0x0000000227277824 */ /* 0x000fe400078e00ff */
[----:B------:R-:W-:-:S05]  /*39830*/  IMAD R37, R37, 0x210, RZ ;  /* 0x0000021025257824 */ /* 0x000fca00078e02ff */
[----:B------:R-:W-:-:S04]  /*39840*/  LOP3.LUT R39, R37, 0x10, R39, 0x78, !PT ;  /* 0x0000001025277812 */ /* 0x000fc800078e7827 */
[----:B------:R-:W-:-:S04]  /*39850*/  LOP3.LUT R39, R39, 0x1000, R38, 0xf8, !PT ;  /* 0x0000100027277812 */ /* 0x000fc800078ef826 */
[----:B------:R-:W-:-:S06]  /*39860*/  LOP3.LUT R39, R39, 0x40, RZ, 0x3c, !PT ;  /* 0x0000004027277812 */ /* 0x000fcc00078e3cff */
[----:B------:R-:W0:Y:S04]  /*39870*/  LDSM.16.MT88.4 R36, [R39+UR5+0x4180] ;  /* 0x004180052724783b */ /* 0x000e280008004200 */
[----:B0-----:R-:W-:Y:S04]  /*39880*/  STL.64 [R1+0x29c0], R38 ;  /* 0x0029c02601007387 */ /* 0x001fe80000100a00 */
[----:B------:R0:W-:Y:S04]  /*39890*/  STL.64 [R1+0x29b8], R36 ;  /* 0x0029b82401007387 */ /* 0x0001e80000100a00 */
[----:B0-----:R-:W2:Y:S04]  /*398a0*/  LDL.LU R36, [R1+0x540] ;  /* 0x0005400001247983 */ /* 0x001ea80000300800 */
[----:B------:R-:W2:Y:S04]  /*398b0*/  LDL.LU R37, [R1+0x544] ;  /* 0x0005440001257983 */ /* 0x000ea80000300800 */
[----:B------:R-:W2:Y:S01]  /*398c0*/  LDL.LU R38, [R1+0x548] ;  /* 0x0005480001267983 */ /* 0x000ea20000300800 */
[----:B------:R-:W-:Y:S01]  /*398d0*/  IMAD.MOV.U32 R39, RZ, RZ, R61 ;  /* 0x000000ffff277224 */ /* 0x000fe200078e003d */
[----:B----4-:R-:W-:-:S15]  /*398e0*/  HMMA.16816.F32.BF16 R44, R40, R20, R44 ;  /* 0x00000014282c723c */ /* 0x010fde000004182c */
[----:B------:R-:W-:-:S08]  /*398f0*/  NOP ;  /* 0x0000000000007918 */ /* 0x000fd00000000000 */
[----:B------:R-:W-:Y:S04]  /*39900*/  STL.64 [R1+0x390], R44 ;  /* 0x0003902c01007387 */ /* 0x000fe80000100a00 */
[----:B------:R0:W-:Y:S01]  /*39910*/  STL [R1+0x398], R46 ;  /* 0x0003982e01007387 */ /* 0x0001e20000100800 */
[----:B------:R-:W-:-:S03]  /*39920*/  IMAD.MOV.U32 R61, RZ, RZ, R47 ;  /* 0x000000ffff3d7224 */ /* 0x000fc600078e002f */
[----:B0-----:R-:W4:Y:S04]  /*39930*/  LDL.LU.64 R46, [R1+0x2a60] ;  /* 0x002a6000012e7983 */ /* 0x001f280000300a00 */
[----:B------:R-:W4:Y:S04]  /*39940*/  LDL.LU.64 R44, [R1+0x2a58] ;  /* 0x002a5800012c7983 */ /* 0x000f280000300a00 */
[----:B------:R-:W-:Y:S01]  /*39950*/  STL [R1+0x25d0], R61 ;  /* 0x0025d03d01007387 */ /* 0x000fe20000100800 */
        /* <DEDUP_REMOVED lines=17> */
[----:B------:R-:W4:Y:S02]  /*39a70*/  LDL.LU R31, [R1+0x5dc] ;  /* 0x0005dc00011f7983 */ /* 0x000f240000300800 */
[----:B----4-:R-:W-:Y:S06]  /*39a80*/  HMMA.16816.F32.BF16 R40, R40, R32, R28 ;  /* 0x000000202828723c */ /* 0x010fec000004181c */
[C---:B--2---:R-:W-:Y:S06]  /*39a90*/  HMMA.16816.F32.BF16 R28, R44.reuse, R4, R36 ;  /* 0x000000042c1c723c */ /* 0x044fec0000041824 */
[C---:B------:R-:W-:Y:S11]  /*39aa0*/  HMMA.16816.F32.BF16 R56, R44.reuse, R8, R56 ;  /* 0x000000082c38723c */ /* 0x040ff60000041838 */
[----:B------:R-:W-:Y:S04]  /*39ab0*/  STL.64 [R1+0x120], R40 ;  /* 0x0001202801007387 */ /* 0x000fe80000100a00 */
[----:B------:R-:W-:Y:S04]  /*39ac0*/  STL [R1+0x128], R42 ;  /* 0x0001282a01007387 */ /* 0x000fe80000100800 */
[----:B------:R-:W-:Y:S04]  /*39ad0*/  STL.64 [R1+0x2a20], R34 ;  /* 0x002a202201007387 */ /* 0x000fe80000100a00 */
[----:B------:R-:W-:Y:S04]  /*39ae0*/  STL.64 [R1+0x2a18], R32 ;  /* 0x002a182001007387 */ /* 0x000fe80000100a00 */
[----:B------:R-:W-:Y:S04]  /*39af0*/  STL.64 [R1+0x2a00], R10 ;  /* 0x002a000a01007387 */ /* 0x000fe80000100a00 */
        /* <DEDUP_REMOVED lines=16> */
[----:B------:R-:W4:Y:S04]  /*39c00*/  LDL.LU R36, [R1+0x930] ;  /* 0x0009300001247983 */ /* 0x000f280000300800 */
[----:B------:R-:W4:Y:S04]  /*39c10*/  LDL.LU R37, [R1+0x934] ;  /* 0x0009340001257983 */ /* 0x000f280000300800 */
[----:B------:R-:W3:Y:S04]  /*39c20*/  LDL.LU R38, [R1+0x938] ;  /* 0x0009380001267983 */ /* 0x000ee80000300800 */
[----:B------:R-:W3:Y:S04]  /*39c30*/  LDL.LU R39, [R1+0x93c] ;  /* 0x00093c0001277983 */ /* 0x000ee80000300800 */
[----:B------:R-:W4:Y:S04]  /*39c40*/  LDL.LU R52, [R1+0x430] ;  /* 0x0004300001347983 */ /* 0x000f280000300800 */
[----:B------:R-:W4:Y:S04]  /*39c50*/  LDL.LU R53, [R1+0x434] ;  /* 0x0004340001357983 */ /* 0x000f280000300800 */
        /* <DEDUP_REMOVED lines=23> */
[----:B-1----:R-:W3:Y:S04]  /*39dd0*/  LDL.LU R8, [R1+0x970] ;  /* 0x0009700001087983 */ /* 0x002ee80000300800 */
[----:B------:R-:W3:Y:S04]  /*39de0*/  LDL.LU R9, [R1+0x974] ;  /* 0x0009740001097983 */ /* 0x000ee80000300800 */
[----:B--2---:R-:W2:Y:S04]  /*39df0*/  LDL.LU R10, [R1+0x978] ;  /* 0x00097800010a7983 */ /* 0x004ea80000300800 */
[----:B------:R-:W2:Y:S01]  /*39e00*/  LDL.LU R11, [R1+0x97c] ;  /* 0x00097c00010b7983 */ /* 0x000ea20000300800 */
[C---:B----4-:R-:W-:Y:S01]  /*39e10*/  HMMA.16816.F32.BF16 R40, R44.reuse, R20, R52 ;  /* 0x000000142c28723c */ /* 0x050fe20000041834 */
[----:B------:R-:W0:Y:S02]  /*39e20*/  S2R R53, SR_TID.X ;  /* 0x0000000000357919 */ /* 0x000e240000002100 */
[----:B---3--:R-:W-:Y:S04]  /*39e30*/  STL.64 [R1+0x29d0], R38 ;  /* 0x0029d02601007387 */ /* 0x008fe80000100a00 */
[----:B------:R1:W-:Y:S04]  /*39e40*/  STL.64 [R1+0x29c8], R36 ;  /* 0x0029c82401007387 */ /* 0x0003e80000100a00 */
[----:B-1----:R-:W3:Y:S04]  /*39e50*/  LDL.LU R36, [R1+0x940] ;  /* 0x0009400001247983 */ /* 0x002ee80000300800 */
[----:B------:R-:W3:Y:S04]  /*39e60*/  LDL.LU R37, [R1+0x944] ;  /* 0x0009440001257983 */ /* 0x000ee80000300800 */
[----:B------:R-:W3:Y:S04]  /*39e70*/  LDL.LU R38, [R1+0x948] ;  /* 0x0009480001267983 */ /* 0x000ee80000300800 */
[----:B------:R-:W3:Y:S04]  /*39e80*/  LDL.LU R39, [R1+0x94c] ;  /* 0x00094c0001277983 */ /* 0x000ee80000300800 */
[----:B------:R-:W4:Y:S04]  /*39e90*/  LDL.LU R56, [R1+0x880] ;  /* 0x0008800001387983 */ /* 0x000f280000300800 */
[----:B------:R-:W-:Y:S04]  /*39ea0*/  STL.64 [R1+0x2e0], R40 ;  /* 0x0002e02801007387 */ /* 0x000fe80000100a00 */
[----:B------:R1:W-:Y:S01]  /*39eb0*/  STL.64 [R1+0x2e8], R42 ;  /* 0x0002e82a01007387 */ /* 0x0003e20000100a00 */
[----:B------:R-:W-:Y:S03]  /*39ec0*/  HMMA.16816.F32.BF16 R28, R44, R24, R28 ;  /* 0x000000182c1c723c */ /* 0x000fe6000004181c */
[----:B------:R-:W4:Y:S04]  /*39ed0*/  LDL.LU R57, [R1+0x884] ;  /* 0x0008840001397983 */ /* 0x000f280000300800 */
[----:B------:R-:W4:Y:S04]  /*39ee0*/  LDL.LU R58, [R1+0x888] ;  /* 0x00088800013a7983 */ /* 0x000f280000300800 */
[----:B------:R-:W4:Y:S04]  /*39ef0*/  LDL.LU R59, [R1+0x88c] ;  /* 0x00088c00013b7983 */ /* 0x000f280000300800 */
[----:B------:R-:W4:Y:S01]  /*39f00*/  LDL.LU R52, [R1+0x870] ;  /* 0x0008700001347983 */ /* 0x000f220000300800 */
[C---:B0-----:R-:W-:Y:S01]  /*39f10*/  LOP3.LUT R54, R53.reuse, 0x7, RZ, 0xc0, !PT ;  /* 0x0000000735367812 */ /* 0x041fe200078ec0ff */
[----:B-1----:R-:W-:-:S04]  /*39f20*/  IMAD.SHL.U32 R43, R53, 0x2, RZ ;  /* 0x00000002352b7824 */ /* 0x002fc800078e00ff */
[----:B------:R-:W-:Y:S02]  /*39f30*/  IMAD R54, R54, 0x210, RZ ;  /* 0x0000021036367824 */ /* 0x000fe400078e02ff */
[----:B------:R-:W-:Y:S02]  /*39f40*/  IMAD.SHL.U32 R55, R53, 0x100, RZ ;  /* 0x0000010035377824 */ /* 0x000fe400078e00ff */
[----:B------:R-:W4:Y:S01]  /*39f50*/  LDL.LU R53, [R1+0x874] ;  /* 0x0008740001357983 */ /* 0x000f220000300800 */
[----:B------:R-:W-:-:S03]  /*39f60*/  LOP3.LUT R43, R54, 0x10, R43, 0x78, !PT ;  /* 0x00000010362b7812 */ /* 0x000fc600078e782b */
[----:B------:R-:W4:Y:S01]  /*39f70*/  LDL.LU R54, [R1+0x878] ;  /* 0x0008780001367983 */ /* 0x000f220000300800 */
[----:B------:R-:W-:-:S03]  /*39f80*/  LOP3.LUT R43, R43, 0x1000, R55, 0xf8, !PT ;  /* 0x000010002b2b7812 */ /* 0x000fc600078ef837 */
[----:B------:R-:W4:Y:S01]  /*39f90*/  LDL.LU R55, [R1+0x87c] ;  /* 0x00087c0001377983 */ /* 0x000f220000300800 */
[----:B------:R-:W-:-:S06]  /*39fa0*/  LOP3.LUT R43, R43, 0x60, RZ, 0x3c, !PT ;  /* 0x000000602b2b7812 */ /* 0x000fcc00078e3cff */
[----:B------:R-:W0:Y:S04]  /*39fb0*/  LDSM.16.MT88.4 R40, [R43+UR5+0x4000] ;  /* 0x004000052b28783b */ /* 0x000e280008004200 */
        /* <DEDUP_REMOVED lines=69> */
[----:B------:R0:W-:Y:S04]  /*3a410*/  STL.64 [R1+0x29a8], R20 ;  /* 0x0029a81401007387 */ /* 0x0001e80000100a00 */
[----:B0-----:R-:W2:Y:S04]  /*3a420*/  LDL.LU R20, [R1+0xf0] ;  /* 0x0000f00001147983 */ /* 0x001ea80000300800 */
[----:B------:R-:W2:Y:S04]  /*3a430*/  LDL.LU R21, [R1+0xf4] ;  /* 0x0000f40001157983 */ /* 0x000ea80000300800 */
[----:B------:R-:W2:Y:S04]  /*3a440*/  LDL.LU R22, [R1+0xf8] ;  /* 0x0000f80001167983 */ /* 0x000ea80000300800 */
[----:B------:R-:W2:Y:S04]  /*3a450*/  LDL.LU R23, [R1+0xfc] ;  /* 0x0000fc0001177983 */ /* 0x000ea80000300800 */
[----:B------:R-:W-:Y:S04]  /*3a460*/  STL.64 [R1+0x29a0], R26 ;  /* 0x0029a01a01007387 */ /* 0x000fe80000100a00 */
[----:B------:R-:W-:Y:S04]  /*3a470*/  STL.64 [R1+0x810], R44 ;  /* 0x0008102c01007387 */ /* 0x000fe80000100a00 */
[----:B------:R-:W-:Y:S04]  /*3a480*/  STL.64 [R1+0x818], R46 ;  /* 0x0008182e01007387 */ /* 0x000fe80000100a00 */
[----:B------:R0:W-:Y:S04]  /*3a490*/  STL.64 [R1+0x2998], R24 ;  /* 0x0029981801007387 */ /* 0x0001e80000100a00 */
[----:B0-----:R-:W4:Y:S04]  /*3a4a0*/  LDL.LU R24, [R1+0x910] ;  /* 0x0009100001187983 */ /* 0x001f280000300800 */
[----:B------:R-:W4:Y:S04]  /*3a4b0*/  LDL.LU R25, [R1+0x914] ;  /* 0x0009140001197983 */ /* 0x000f280000300800 */
[----:B------:R-:W4:Y:S04]  /*3a4c0*/  LDL.LU R26, [R1+0x918] ;  /* 0x00091800011a7983 */ /* 0x000f280000300800 */
[----:B------:R-:W4:Y:S01]  /*3a4d0*/  LDL.LU R27, [R1+0x91c] ;  /* 0x00091c00011b7983 */ /* 0x000f220000300800 */
        /* <DEDUP_REMOVED lines=8> */
[----:B------:R-:W-:Y:S01]  /*3a560*/  STL.64 [R1+0x2990], R30 ;  /* 0x0029901e01007387 */ /* 0x000fe20000100a00 */
[C---:B--2---:R-:W-:Y:S06]  /*3a570*/  HMMA.16816.F32.BF16 R20, R48.reuse, R32, R20 ;  /* 0x000000203014723c */ /* 0x044fec0000041814 */
[----:B----4-:R-:W-:Y:S01]  /*3a580*/  HMMA.16816.F32.BF16 R24, R48, R28, R24 ;  /* 0x0000001c3018723c */ /* 0x010fe20000041818 */
[----:B------:R-:W0:-:S15]  /*3a590*/  LDSM.16.MT88.4 R48, [R47+UR5+0x4100] ;  /* 0x004100052f30783b */ /* 0x000e1e0008004200 */
[----:B------:R-:W-:-:S07]  /*3a5a0*/  NOP ;  /* 0x0000000000007918 */ /* 0x000fce0000000000 */
[----:B------:R-:W-:Y:S04]  /*3a5b0*/  STL.64 [R1+0x800], R24 ;  /* 0x0008001801007387 */ /* 0x000fe80000100a00 */
[----:B------:R3:W-:Y:S02]  /*3a5c0*/  STL.64 [R1+0x808], R26 ;  /* 0x0008081a01007387 */ /* 0x0007e40000100a00 */
[C---:B---3--:R-:W-:Y:S02]  /*3a5d0*/  HMMA.16816.F32.BF16 R24, R36.reuse, R4, R40 ;  /* 0x000000042418723c */ /* 0x048fe40000041828 */
[----:B------:R-:W-:Y:S04]  /*3a5e0*/  STL.64 [R1+0x2988], R28 ;  /* 0x0029881c01007387 */ /* 0x000fe80000100a00 */
[----:B------:R-:W-:Y:S04]  /*3a5f0*/  STL.64 [R1+0x2980], R34 ;  /* 0x0029802201007387 */ /* 0x000fe80000100a00 */
[----:B------:R-:W-:Y:S04]  /*3a600*/  STL.64 [R1+0x2978], R32 ;  /* 0x0029782001007387 */ /* 0x000fe80000100a00 */
[----:B------:R-:W-:Y:S04]  /*3a610*/  STL.64 [R1+0x770], R20 ;  /* 0x0007701401007387 */ /* 0x000fe80000100a00 */
[----:B------:R1:W-:Y:S04]  /*3a620*/  STL.64 [R1+0x778], R22 ;  /* 0x0007781601007387 */ /* 0x0003e80000100a00 */
[----:B0-----:R-:W-:Y:S04]  /*3a630*/  STL.64 [R1+0x28d0], R50 ;  /* 0x0028d03201007387 */ /* 0x001fe80000100a00 */
[----:B------:R-:W-:Y:S04]  /*3a640*/  STL.64 [R1+0x28c8], R48 ;  /* 0x0028c83001007387 */ /* 0x000fe80000100a00 */
[----:B------:R-:W-:Y:S01]  /*3a650*/  STL.64 [R1+0x2960], R10 ;  /* 0x0029600a01007387 */ /* 0x000fe20000100a00 */
[C---:B-1----:R-:W-:Y:S03]  /*3a660*/  HMMA.16816.F32.BF16 R20, R36.reuse, R8, R56 ;  /* 0x000000082414723c */ /* 0x042fe60000041838 */
[----:B------:R-:W-:Y:S04]  /*3a670*/  STL.64 [R1+0x760], R24 ;  /* 0x0007601801007387 */ /* 0x000fe80000100a00 */
[----:B------:R-:W-:Y:S04]  /*3a680*/  STL.64 [R1+0x768], R26 ;  /* 0x0007681a01007387 */ /* 0x000fe80000100a00 */
[----:B------:R0:W-:Y:S02]  /*3a690*/  STL.64 [R1+0x2958], R8 ;  /* 0x0029580801007387 */ /* 0x0001e40000100a00 */
[C---:B0-----:R-:W-:Y:S10]  /*3a6a0*/  HMMA.16816.F32.BF16 R8, R36.reuse, R12, R52 ;  /* 0x0000000c2408723c */ /* 0x041ff40000041834 */
[----:B------:R-:W-:Y:S04]  /*3a6b0*/  STL.64 [R1+0x750], R20 ;  /* 0x0007501401007387 */ /* 0x000fe80000100a00 */
[----:B------:R-:W-:Y:S04]  /*3a6c0*/  STL.64 [R1+0x758], R22 ;  /* 0x0007581601007387 */ /* 0x000fe80000100a00 */
[----:B------:R-:W-:Y:S04]  /*3a6d0*/  STL.64 [R1+0x2950], R14 ;  /* 0x0029500e01007387 */ /* 0x000fe80000100a00 */
[----:B------:R-:W-:Y:S04]  /*3a6e0*/  STL.64 [R1+0x2948], R12 ;  /* 0x0029480c01007387 */ /* 0x000fe80000100a00 */
[----:B------:R-:W-:Y:S04]  /*3a6f0*/  STL.64 [R1+0x740], R8 ;  /* 0x0007400801007387 */ /* 0x000fe80000100a00 */
[----:B------:R-:W-:Y:S04]  /*3a700*/  STL.64 [R1+0x748], R10 ;  /* 0x0007480a01007387 */ /* 0x000fe80000100a00 */
[----:B------:R-:W2:Y:S04]  /*3a710*/  LDL.LU R48, [R1+0x270] ;  /* 0x0002700001307983 */ /* 0x000ea80000300800 */
[----:B------:R-:W2:Y:S04]  /*3a720*/  LDL.LU R49, [R1+0x274] ;  /* 0x0002740001317983 */ /* 0x000ea80000300800 */
        /* <DEDUP_REMOVED lines=62> */
[----:B------:R-:W2:Y:S01]  /*3ab10*/  LDL.LU R46, [R1+0xae8] ;  /* 0x000ae800012e7983 */ /* 0x000ea20000300800 */
[C---:B---3--:R-:W-:Y:S03]  /*3ab20*/  HMMA.16816.F32.BF16 R20, R36.reuse, R16, R20 ;  /* 0x000000102414723c */ /* 0x048fe60000041814 */
[----:B------:R-:W2:Y:S04]  /*3ab30*/  LDL.LU R47, [R1+0xaec] ;  /* 0x000aec00012f7983 */ /* 0x000ea80000300800 */
[----:B------:R-:W3:Y:S04]  /*3ab40*/  LDL.LU R56, [R1+0x840] ;  /* 0x0008400001387983 */ /* 0x000ee80000300800 */
[----:B------:R-:W3:Y:S04]  /*3ab50*/  LDL.LU R57, [R1+0x844] ;  /* 0x0008440001397983 */ /* 0x000ee80000300800 */
[----:B------:R-:W3:Y:S04]  /*3ab60*/  LDL.LU R58, [R1+0x848] ;  /* 0x00084800013a7983 */ /* 0x000ee80000300800 */
[----:B------:R-:W3:Y:S04]  /*3ab70*/  LDL.LU R59, [R1+0x84c] ;  /* 0x00084c00013b7983 */ /* 0x000ee80000300800 */
        /* <DEDUP_REMOVED lines=32> */
[----:B--2---:R-:W-:Y:S02]  /*3ad80*/  HMMA.16816.F32.BF16 R36, R36, R32, R40 ;  /* 0x000000202424723c */ /* 0x004fe40000041828 */
[----:B------:R-:W2:Y:S04]  /*3ad90*/  LDL.LU.64 R42, [R1+0x2970] ;  /* 0x00297000012a7983 */ /* 0x000ea80000300a00 */
[----:B------:R-:W2:-:S15]  /*3ada0*/  LDL.LU.64 R40, [R1+0x2968] ;  /* 0x0029680001287983 */ /* 0x000e9e0000300a00 */
        /* <DEDUP_REMOVED lines=70> */
[C---:B---3--:R-:W-:Y:S06]  /*3b210*/  HMMA.16816.F32.BF16 R56, R44.reuse, R4, R56 ;  /* 0x000000042c38723c */ /* 0x048fec0000041838 */
[----:B------:R-:W-:-:S15]  /*3b220*/  HMMA.16816.F32.BF16 R48, R44, R8, R48 ;  /* 0x000000082c30723c */ /* 0x000fde0000041830 */
[----:B------:R-:W-:-:S02]  /*3b230*/  NOP ;  /* 0x0000000000007918 */ /* 0x000fc40000000000 */
[----:B------:R-:W-:Y:S04]  /*3b240*/  STL.64 [R1+0x2c0], R56 ;  /* 0x0002c03801007387 */ /* 0x000fe80000100a00 */
[----:B------:R-:W-:Y:S04]  /*3b250*/  STL.64 [R1+0x2c8], R58 ;  /* 0x0002c83a01007387 */ /* 0x000fe80000100a00 */
[----:B------:R-:W-:Y:S04]  /*3b260*/  STL.64 [R1+0x2b0], R48 ;  /* 0x0002b03001007387 */ /* 0x000fe80000100a00 */
[----:B------:R0:W-:Y:S04]  /*3b270*/  STL.64 [R1+0x2b8], R50 ;  /* 0x0002b83201007387 */ /* 0x0001e80000100a00 */
[----:B0-----:R-:W3:Y:S04]  /*3b280*/  LDL.LU.64 R50, [R1+0x28e0] ;  /* 0x0028e00001327983 */ /* 0x001ee80000300a00 */
[----:B------:R-:W3:Y:S01]  /*3b290*/  LDL.LU.64 R48, [R1+0x28d8] ;  /* 0x0028d80001307983 */ /* 0x000ee20000300a00 */
[----:B--2---:R-:W-:Y:S03]  /*3b2a0*/  HMMA.16816.F32.BF16 R40, R44, R12, R40 ;  /* 0x0000000c2c28723c */ /* 0x004fe60000041828 */
[----:B----4-:R-:W-:-:S15]  /*3b2b0*/  STL.64 [R1+0x28b0], R14 ;  /* 0x0028b00e01007387 */ /* 0x010fde0000100a00 */
[----:B------:R-:W-:-:S05]  /*3b2c0*/  NOP ;  /* 0x0000000000007918 */ /* 0x000fca0000000000 */
        /* <DEDUP_REMOVED lines=27> */
[----:B------:R-:W4:Y:S04]  /*3b480*/  LDL.LU R54, [R1+0xa08] ;  /* 0x000a080001367983 */ /* 0x000f280000300800 */
[----:B------:R-:W4:Y:S01]  /*3b490*/  LDL.LU R55, [R1+0xa0c] ;  /* 0x000a0c0001377983 */ /* 0x000f220000300800 */
[----:B------:R-:W0:Y:S03]  /*3b4a0*/  S2R R59, SR_TID.X ;  /* 0x00000000003b7919 */ /* 0x000e260000002100 */
[----:B---3--:R-:W-:Y:S04]  /*3b4b0*/  STL.64 [R1+0x2860], R38 ;  /* 0x0028602601007387 */ /* 0x008fe80000100a00 */
[----:B--2---:R1:W-:Y:S04]  /*3b4c0*/  STL.64 [R1+0x2858], R36 ;  /* 0x0028582401007387 */ /* 0x0043e80000100a00 */
[----:B-1----:R-:W2:Y:S04]  /*3b4d0*/  LDL.LU R36, [R1+0x8b0] ;  /* 0x0008b00001247983 */ /* 0x002ea80000300800 */
[----:B------:R-:W2:Y:S04]  /*3b4e0*/  LDL.LU R37, [R1+0x8b4] ;  /* 0x0008b40001257983 */ /* 0x000ea80000300800 */
[----:B------:R-:W3:Y:S04]  /*3b4f0*/  LDL.LU R38, [R1+0x8b8] ;  /* 0x0008b80001267983 */ /* 0x000ee80000300800 */
[----:B------:R-:W3:Y:S01]  /*3b500*/  LDL.LU R39, [R1+0x8bc] ;  /* 0x0008bc0001277983 */ /* 0x000ee20000300800 */
[C---:B0-----:R-:W-:Y:S01]  /*3b510*/  LOP3.LUT R57, R59.reuse, 0x7, RZ, 0xc0, !PT ;  /* 0x000000073b397812 */ /* 0x041fe200078ec0ff */
[----:B------:R-:W-:-:S02]  /*3b520*/  IMAD.SHL.U32 R58, R59, 0x100, RZ ;  /* 0x000001003b3a7824 */ /* 0x000fc400078e00ff */
[----:B------:R-:W-:Y:S02]  /*3b530*/  IMAD.SHL.U32 R59, R59, 0x2, RZ ;  /* 0x000000023b3b7824 */ /* 0x000fe400078e00ff */
[----:B------:R-:W-:-:S05]  /*3b540*/  IMAD R57, R57, 0x210, RZ ;  /* 0x0000021039397824 */ /* 0x000fca00078e02ff */
[----:B------:R-:W-:-:S04]  /*3b550*/  LOP3.LUT R59, R57, 0x10, R59, 0x78, !PT ;  /* 0x00000010393b7812 */ /* 0x000fc800078e783b */
[----:B------:R-:W-:-:S05]  /*3b560*/  LOP3.LUT R59, R59, 0x1000, R58, 0xf8, !PT ;  /* 0x000010003b3b7812 */ /* 0x000fca00078ef83a */
[----:B------:R-:W0:Y:S01]  /*3b570*/  LDSM.16.MT88.4 R40, [R59+UR5+0x6000] ;  /* 0x006000053b28783b */ /* 0x000e220008004200 */
[C---:B----4-:R-:W-:Y:S03]  /*3b580*/  HMMA.16816.F32.BF16 R52, R44.reuse, R28, R52 ;  /* 0x0000001c2c34723c */ /* 0x050fe60000041834 */
[----:B---3--:R-:W-:Y:S04]  /*3b590*/  STL.64 [R1+0x2870], R38 ;  /* 0x0028702601007387 */ /* 0x008fe80000100a00 */
[----:B--2---:R1:W-:Y:S04]  /*3b5a0*/  STL.64 [R1+0x2868], R36 ;  /* 0x0028682401007387 */ /* 0x0043e80000100a00 */
[----:B-1----:R-:W2:Y:S04]  /*3b5b0*/  LDL.LU R36, [R1+0x8c0] ;  /* 0x0008c00001247983 */ /* 0x002ea80000300800 */
        /* <DEDUP_REMOVED lines=23> */
[----:B0-----:R-:W-:Y:S04]  /*3b730*/  STL.64 [R1+0x2810], R42 ;  /* 0x0028102a01007387 */ /* 0x001fe80000100a00 */
[----:B------:R0:W-:Y:S04]  /*3b740*/  STL.64 [R1+0x2808], R40 ;  /* 0x0028082801007387 */ /* 0x0001e80000100a00 */
[----:B0-----:R-:W3:Y:S04]  /*3b750*/  LDL.LU R40, [R1+0x420] ;  /* 0x0004200001287983 */ /* 0x001ee80000300800 */
[----:B------:R-:W-:Y:S04]  /*3b760*/  STL.64 [R1+0x260], R52 ;  /* 0x0002603401007387 */ /* 0x000fe80000100a00 */
[----:B------:R-:W-:Y:S04]  /*3b770*/  STL.64 [R1+0x268], R54 ;  /* 0x0002683601007387 */ /* 0x000fe80000100a00 */
[----:B------:R-:W3:Y:S04]  /*3b780*/  LDL.LU R41, [R1+0x424] ;  /* 0x0004240001297983 */ /* 0x000ee80000300800 */
[----:B------:R-:W2:Y:S04]  /*3b790*/  LDL.LU R42, [R1+0x428] ;  /* 0x00042800012a7983 */ /* 0x000ea80000300800 */
[----:B------:R-:W2:Y:S01]  /*3b7a0*/  LDL.LU R43, [R1+0x42c] ;  /* 0x00042c00012b7983 */ /* 0x000ea20000300800 */
[----:B----4-:R-:W-:Y:S03]  /*3b7b0*/  HMMA.16816.F32.BF16 R44, R44, R32, R48 ;  /* 0x000000202c2c723c */ /* 0x010fe60000041830 */
[----:B--2---:R-:W-:Y:S04]  /*3b7c0*/  STL.64 [R1+0x2820], R42 ;  /* 0x0028202a01007387 */ /* 0x004fe80000100a00 */
        /* <DEDUP_REMOVED lines=9> */
[----:B------:R-:W4:Y:S04]  /*3b860*/  LDL.LU.64 R50, [R1+0x28d0] ;  /* 0x0028d00001327983 */ /* 0x000f280000300a00 */
[----:B------:R-:W4:Y:S04]  /*3b870*/  LDL.LU.64 R48, [R1+0x28c8] ;  /* 0x0028c80001307983 */ /* 0x000f280000300a00 */
[----:B------:R0:W-:Y:S04]  /*3b880*/  STL.64 [R1+0x100], R44 ;  /* 0x0001002c01007387 */ /* 0x0001e80000100a00 */
[----:B------:R1:W-:Y:S04]  /*3b890*/  STL.64 [R1+0x108], R46 ;  /* 0x0001082e01007387 */ /* 0x0003e80000100a00 */
[----:B0-----:R-:W4:Y:S04]  /*3b8a0*/  LDL.LU R44, [R1+0xb0] ;  /* 0x0000b000012c7983 */ /* 0x001f280000300800 */
[----:B------:R-:W4:Y:S04]  /*3b8b0*/  LDL.LU R45, [R1+0xb4] ;  /* 0x0000b400012d7983 */ /* 0x000f280000300800 */
[----:B-1----:R-:W4:Y:S04]  /*3b8c0*/  LDL.LU R46, [R1+0xb8] ;  /* 0x0000b800012e7983 */ /* 0x002f280000300800 */
[----:B------:R-:W4:Y:S02]  /*3b8d0*/  LDL.LU R47, [R1+0xbc] ;  /* 0x0000bc00012f7983 */ /* 0x000f240000300800 */
[----:B----4-:R-:W-:-:S15]  /*3b8e0*/  HMMA.16816.F32.BF16 R44, R48, R4, R44 ;  /* 0x00000004302c723c */ /* 0x010fde000004182c */
[----:B------:R-:W-:-:S08]  /*3b8f0*/  NOP ;  /* 0x0000000000007918 */ /* 0x000fd00000000000 */
[----:B------:R-:W-:Y:S04]  /*3b900*/  STL.64 [R1+0xf0], R44 ;  /* 0x0000f02c01007387 */ /* 0x000fe80000100a00 */
[----:B------:R-:W-:Y:S04]  /*3b910*/  STL.64 [R1+0xf8], R46 ;  /* 0x0000f82e01007387 */ /* 0x000fe80000100a00 */
[----:B------:R-:W0:Y:S01]  /*3b920*/  LDSM.16.MT88.4 R44, [R59+UR5+0x6080] ;  /* 0x006080053b2c783b */ /* 0x000e220008004200 */
[----:B------:R-:W-:Y:S03]  /*3b930*/  HMMA.16816.F32.BF16 R12, R48, R8, R12 ;  /* 0x00000008300c723c */ /* 0x000fe6000004180c */
[----:B0-----:R-:W-:Y:S04]  /*3b940*/  STL.64 [R1+0x2788], R46 ;  /* 0x0027882e01007387 */ /* 0x001fe80000100a00 */
[----:B------:R0:W-:Y:S02]  /*3b950*/  STL.64 [R1+0x2780], R44 ;  /* 0x0027802c01007387 */ /* 0x0001e40000100a00 */
[----:B0-----:R-:W-:-:S02]  /*3b960*/  IMAD.MOV.U32 R44, RZ, RZ, R31 ;  /* 0x000000ffff2c7224 */ /* 0x001fc400078e001f */
[----:B------:R-:W-:Y:S01]  /*3b970*/  IMAD.MOV.U32 R45, RZ, RZ, R30 ;  /* 0x000000ffff2d7224 */ /* 0x000fe200078e001e */
[----:B------:R-:W4:Y:S04]  /*3b980*/  LDL.LU R31, [R1+0x28c4] ;  /* 0x0028c400011f7983 */ /* 0x000f280000300800 */
[----:B------:R-:W2:Y:S01]  /*3b990*/  LDL.LU R30, [R1+0x28c0] ;  /* 0x0028c000011e7983 */ /* 0x000ea20000300800 */
[----:B------:R-:W-:Y:S02]  /*3b9a0*/  IMAD.MOV.U32 R46, RZ, RZ, R35 ;  /* 0x000000ffff2e7224 */ /* 0x000fe400078e0023 */
[----:B------:R-:W-:Y:S01]  /*3b9b0*/  IMAD.MOV.U32 R47, RZ, RZ, R34 ;  /* 0x000000ffff2f7224 */ /* 0x000fe200078e0022 */
[----:B------:R-:W3:Y:S04]  /*3b9c0*/  LDL.LU R35, [R1+0x28bc] ;  /* 0x0028bc0001237983 */ /* 0x000ee80000300800 */
        /* <DEDUP_REMOVED lines=40> */
[----:B------:R4:W-:Y:S01]  /*3bc50*/  STL.64 [R1+0x88], R50 ;  /* 0x0000883201007387 */ /* 0x0009e20000100a00 */
[----:B0-----:R-:W-:Y:S02]  /*3bc60*/  IMAD.MOV.U32 R48, RZ, RZ, R35 ;  /* 0x000000ffff307224 */ /* 0x001fe400078e0023 */
[----:B------:R-:W-:Y:S02]  /*3bc70*/  IMAD.MOV.U32 R49, RZ, RZ, R30 ;  /* 0x000000ffff317224 */ /* 0x000fe400078e001e */
[----:B----4-:R-:W-:Y:S02]  /*3bc80*/  IMAD.MOV.U32 R50, RZ, RZ, R26 ;  /* 0x000000ffff327224 */ /* 0x010fe400078e001a */
[----:B------:R-:W-:Y:S01]  /*3bc90*/  IMAD.MOV.U32 R51, RZ, RZ, R27 ;  /* 0x000000ffff337224 */ /* 0x000fe200078e001b */
[----:B------:R-:W4:Y:S04]  /*3bca0*/  LDL.LU R35, [R1+0x2844] ;  /* 0x0028440001237983 */ /* 0x000f280000300800 */
[----:B------:R-:W4:Y:S04]  /*3bcb0*/  LDL.LU R30, [R1+0x2840] ;  /* 0x00284000011e7983 */ /* 0x000f280000300800 */
[----:B------:R-:W4:Y:S04]  /*3bcc0*/  LDL.LU R26, [R1+0x283c] ;  /* 0x00283c00011a7983 */ /* 0x000f280000300800 */
[----:B------:R-:W4:Y:S01]  /*3bcd0*/  LDL.LU R27, [R1+0x2838] ;  /* 0x00283800011b7983 */ /* 0x000f220000300800 */
[----:B--2---:R-:W-:-:S15]  /*3bce0*/  HMMA.16816.F32.BF16 R48, R36, R4, R48 ;  /* 0x000000042430723c */ /* 0x004fde0000041830 */
[----:B------:R-:W-:-:S08]  /*3bcf0*/  NOP ;  /* 0x0000000000007918 */ /* 0x000fd00000000000 */
[----:B------:R-:W-:Y:S04]  /*3bd00*/  STL.64 [R1+0x70], R48 ;  /* 0x0000703001007387 */ /* 0x000fe80000100a00 */
[----:B------:R-:W-:Y:S04]  /*3bd10*/  STL.64 [R1+0x78], R50 ;  /* 0x0000783201007387 */ /* 0x000fe80000100a00 */
[----:B------:R-:W0:Y:S01]  /*3bd20*/  LDSM.16.MT88.4 R48, [R59+UR5+0x6100] ;  /* 0x006100053b30783b */ /* 0x000e220008004200 */
[----:B------:R-:W-:-:S15]  /*3bd30*/  HMMA.16816.F32.BF16 R40, R36, R8, R40 ;  /* 0x000000082428723c */ /* 0x000fde0000041828 */
[----:B------:R-:W-:-:S09]  /*3bd40*/  NOP ;  /* 0x0000000000007918 */ /* 0x000fd20000000000 */
[----:B------:R-:W-:Y:S02]  /*3bd50*/  IMAD.MOV.U32 R9, RZ, RZ, R42 ;  /* 0x000000ffff097224 */ /* 0x000fe400078e002a */
[----:B------:R-:W-:Y:S01]  /*3bd60*/  IMAD.MOV.U32 R8, RZ, RZ, R43 ;  /* 0x000000ffff087224 */ /* 0x000fe200078e002b */
[----:B0-----:R-:W-:Y:S04]  /*3bd70*/  STL.64 [R1+0x2768], R50 ;  /* 0x0027683201007387 */ /* 0x001fe80000100a00 */
[----:B------:R3:W-:Y:S02]  /*3bd80*/  STL.64 [R1+0x2760], R48 ;  /* 0x0027603001007387 */ /* 0x0007e40000100a00 */
[----:B---3--:R-:W-:Y:S02]  /*3bd90*/  IMAD.MOV.U32 R48, RZ, RZ, R22 ;  /* 0x000000ffff307224 */ /* 0x008fe400078e0016 */
[----:B------:R-:W-:Y:S01]  /*3bda0*/  IMAD.MOV.U32 R49, RZ, RZ, R23 ;  /* 0x000000ffff317224 */ /* 0x000fe200078e0017 */
[----:B------:R-:W2:Y:S04]  /*3bdb0*/  LDL.LU R22, [R1+0x2834] ;  /* 0x0028340001167983 */ /* 0x000ea80000300800 */
[----:B------:R-:W2:Y:S01]  /*3bdc0*/  LDL.LU R23, [R1+0x2830] ;  /* 0x0028300001177983 */ /* 0x000ea20000300800 */
[----:B------:R-:W-:-:S02]  /*3bdd0*/  IMAD.MOV.U32 R50, RZ, RZ, R18 ;  /* 0x000000ffff327224 */ /* 0x000fc400078e0012 */
[----:B------:R-:W-:Y:S01]  /*3bde0*/  IMAD.MOV.U32 R51, RZ, RZ, R19 ;  /* 0x000000ffff337224 */ /* 0x000fe200078e0013 */
[----:B------:R-:W3:Y:S04]  /*3bdf0*/  LDL.LU R18, [R1+0x282c] ;  /* 0x00282c0001127983 */ /* 0x000ee80000300800 */
[----:B------:R-:W3:Y:S04]  /*3be00*/  LDL.LU R19, [R1+0x2828] ;  /* 0x0028280001137983 */ /* 0x000ee80000300800 */
[----:B------:R0:W-:Y:S04]  /*3be10*/  STL.64 [R1+0x60], R40 ;  /* 0x0000602801007387 */ /* 0x0001e80000100a00 */
[----:B------:R-:W4:Y:S04]  /*3be20*/  LDL.LU.64 R42, [R1+0x2820] ;  /* 0x00282000012a7983 */ /* 0x000f280000300a00 */
[----:B0-----:R-:W4:Y:S01]  /*3be30*/  LDL.LU.64 R40, [R1+0x2818] ;  /* 0x0028180001287983 */ /* 0x001f220000300a00 */
[----:B------:R-:W-:Y:S03]  /*3be40*/  HMMA.16816.F32.BF16 R52, R36, R16, R52 ;  /* 0x000000102434723c */ /* 0x000fe60000041834 */
[----:B------:R0:W-:Y:S04]  /*3be50*/  STL [R1+0x2424], R8 ;  /* 0x0024240801007387 */ /* 0x0001e80000100800 */
[----:B------:R1:W-:-:S15]  /*3be60*/  STL [R1+0x2420], R9 ;  /* 0x0024200901007387 */ /* 0x0003de0000100800 */
[----:B------:R-:W-:-:S02]  /*3be70*/  NOP ;  /* 0x0000000000007918 */ /* 0x000fc40000000000 */
[----:B0-----:R-:W-:Y:S02]  /*3be80*/  IMAD.MOV.U32 R8, RZ, RZ, R54 ;  /* 0x000000ffff087224 */ /* 0x001fe400078e0036 */
[----:B-1----:R-:W-:Y:S02]  /*3be90*/  IMAD.MOV.U32 R9, RZ, RZ, R55 ;  /* 0x000000ffff097224 */ /* 0x002fe400078e0037 */
[----:B------:R-:W-:Y:S02]  /*3bea0*/  IMAD.MOV.U32 R16, RZ, RZ, R31 ;  /* 0x000000ffff107224 */ /* 0x000fe400078e001f */
[----:B------:R-:W-:Y:S01]  /*3beb0*/  IMAD.MOV.U32 R17, RZ, RZ, R3 ;  /* 0x000000ffff117224 */ /* 0x000fe200078e0003 */
[----:B----4-:R-:W-:-:S15]  /*3bec0*/  HMMA.16816.F32.BF16 R40, R36, R12, R40 ;  /* 0x0000000c2428723c */ /* 0x010fde0000041828 */
[----:B------:R-:W-:-:S08]  /*3bed0*/  NOP ;  /* 0x0000000000007918 */ /* 0x000fd00000000000 */
[----:B------:R-:W-:Y:S04]  /*3bee0*/  STL.64 [R1+0x50], R40 ;  /* 0x0000502801007387 */ /* 0x000fe80000100a00 */
[----:B------:R0:W-:Y:S04]  /*3bef0*/  STL.64 [R1+0x58], R42 ;  /* 0x0000582a01007387 */ /* 0x0001e80000100a00 */
[----:B0-----:R-:W4:Y:S04]  /*3bf00*/  LDL.LU.64 R42, [R1+0x2810] ;  /* 0x00281000012a7983 */ /* 0x001f280000300a00 */
[----:B------:R-:W4:Y:S04]  /*3bf10*/  LDL.LU.64 R40, [R1+0x2808] ;  /* 0x0028080001287983 */ /* 0x000f280000300a00 */
[----:B------:R0:W-:Y:S04]  /*3bf20*/  STL.64 [R1+0x40], R52 ;  /* 0x0000403401007387 */ /* 0x0001e80000100a00 */
[----:B------:R-:W4:Y:S04]  /*3bf30*/  LDL.LU.64 R54, [R1+0x2800] ;  /* 0x0028000001367983 */ /* 0x000f280000300a00 */
[----:B0-----:R-:W4:Y:S04]  /*3bf40*/  LDL.LU.64 R52, [R1+0x27f8] ;  /* 0x0027f80001347983 */ /* 0x001f280000300a00 */
[----:B---3--:R0:W-:Y:S04]  /*3bf50*/  STL.64 [R1+0x27b8], R18 ;  /* 0x0027b81201007387 */ /* 0x0081e80000100a00 */
[----:B------:R-:W3:Y:S01]  /*3bf60*/  LDL.LU R31, [R1+0x27f0] ;  /* 0x0027f000011f7983 */ /* 0x000ee20000300800 */
[----:B0-----:R-:W-:-:S02]  /*3bf70*/  IMAD.MOV.U32 R18, RZ, RZ, R2 ;  /* 0x000000ffff127224 */ /* 0x001fc400078e0002 */
[----:B------:R-:W-:-:S07]  /*3bf80*/  IMAD.MOV.U32 R19, RZ, RZ, R0 ;  /* 0x000000ffff137224 */ /* 0x000fce00078e0000 */
[----:B------:R-:W-:-:S15]  /*3bf90*/  HMMA.16816.F32.BF16 R16, R36, R20, R16 ;  /* 0x000000142410723c */ /* 0x000fde0000041810 */
[----:B------:R-:W-:-:S08]  /*3bfa0*/  NOP ;  /* 0x0000000000007918 */ /* 0x000fd00000000000 */
[----:B------:R0:W-:Y:S04]  /*3bfb0*/  STL.64 [R1+0x30], R16 ;  /* 0x0000301001007387 */ /* 0x0001e80000100a00 */
[----:B--2---:R1:W-:Y:S01]  /*3bfc0*/  STL.64 [R1+0x27b0], R22 ;  /* 0x0027b01601007387 */ /* 0x0043e20000100a00 */
[----:B------:R-:W-:Y:S02]  /*3bfd0*/  IMAD.MOV.U32 R3, RZ, RZ, R18 ;  /* 0x000000ffff037224 */ /* 0x000fe400078e0012 */
[----:B------:R-:W-:Y:S02]  /*3bfe0*/  IMAD.MOV.U32 R2, RZ, RZ, R19 ;  /* 0x000000ffff027224 */ /* 0x000fe400078e0013 */
[C---:B0-----:R-:W-:Y:S06]  /*3bff0*/  HMMA.16816.F32.BF16 R16, R36.reuse, R28, R44 ;  /* 0x0000001c2410723c */ /* 0x041fec000004182c */
[----:B-1----:R-:W-:Y:S01]  /*3c000*/  HMMA.16816.F32.BF16 R20, R36, R24, R48 ;  /* 0x000000182414723c */ /* 0x002fe20000041830 */
[----:B------:R-:W-:-:S15]  /*3c010*/  STL.64 [R1+0x27a8], R26 ;  /* 0x0027a81a01007387 */ /* 0x000fde0000100a00 */
[----:B------:R-:W-:-:S07]  /*3c020*/  NOP ;  /* 0x0000000000007918 */ /* 0x000fce0000000000 */
[----:B------:R-:W-:Y:S04]  /*3c030*/  STL.64 [R1+0x20], R20 ;  /* 0x0000201401007387 */ /* 0x000fe80000100a00 */
[----:B------:R-:W-:Y:S01]  /*3c040*/  STL.64 [R1+0x28], R22 ;  /* 0x0000281601007387 */ /* 0x000fe20000100a00 */
[----:B------:R-:W-:-:S03]  /*3c050*/  IMAD.MOV.U32 R5, RZ, RZ, R18 ;  /* 0x000000ffff057224 */ /* 0x000fc600078e0012 */
[----:B------:R4:W-:Y:S01]  /*3c060*/  STL.64 [R1+0x10], R16 ;  /* 0x0000101001007387 */ /* 0x0009e20000100a00 */
[----:B------:R-:W-:Y:S02]  /*3c070*/  IMAD.MOV.U32 R4, RZ, RZ, R19 ;  /* 0x000000ffff047224 */ /* 0x000fe400078e0013 */
[----:B------:R-:W-:Y:S02]  /*3c080*/  IMAD.MOV.U32 R48, RZ, RZ, R60 ;  /* 0x000000ffff307224 */ /* 0x000fe400078e003c */
[----:B------:R-:W-:Y:S02]  /*3c090*/  IMAD.MOV.U32 R49, RZ, RZ, R11 ;  /* 0x000000ffff317224 */ /* 0x000fe400078e000b */
[----:B------:R-:W-:Y:S02]  /*3c0a0*/  IMAD.MOV.U32 R50, RZ, RZ, R10 ;  /* 0x000000ffff327224 */ /* 0x000fe400078e000a */
[----:B------:R-:W-:Y:S01]  /*3c0b0*/  IMAD.MOV.U32 R51, RZ, RZ, R14 ;  /* 0x000000ffff337224 */ /* 0x000fe200078e000e */
[----:B----4-:R-:W-:Y:S01]  /*3c0c0*/  HMMA.16816.F32.BF16 R16, R36, R32, R52 ;  /* 0x000000202410723c */ /* 0x010fe20000041834 */
[----:B------:R-:W0:Y:S04]  /*3c0d0*/  LDSM.16.MT88.4 R36, [R59+UR5+0x6180] ;  /* 0x006180053b24783b */ /* 0x000e280008004200 */
[----:B---3--:R1:W-:-:S15]  /*3c0e0*/  STL.64 [R1+0x27a0], R30 ;  /* 0x0027a01e01007387 */ /* 0x0083de0000100a00 */
[----:B------:R-:W-:-:S03]  /*3c0f0*/  NOP ;  /* 0x0000000000007918 */ /* 0x000fc60000000000 */
[----:B------:R2:W-:Y:S04]  /*3c100*/  STL [R1], R16 ;  /* 0x0000001001007387 */ /* 0x0005e80000100800 */
[----:B------:R3:W-:Y:S04]  /*3c110*/  STL.64 [R1+0x27c0], R34 ;  /* 0x0027c02201007387 */ /* 0x0007e80000100a00 */
[----:B------:R-:W4:Y:S04]  /*3c120*/  LDL.LU R60, [R1+0x27ec] ;  /* 0x0027ec00013c7983 */ /* 0x000f280000300800 */
[----:B------:R-:W4:Y:S04]  /*3c130*/  LDL.LU R11, [R1+0x27e8] ;  /* 0x0027e800010b7983 */ /* 0x000f280000300800 */
[----:B------:R-:W4:Y:S04]  /*3c140*/  LDL.LU R10, [R1+0x27e4] ;  /* 0x0027e400010a7983 */ /* 0x000f280000300800 */
[----:B------:R-:W4:Y:S04]  /*3c150*/  LDL.LU R14, [R1+0x27e0] ;  /* 0x0027e000010e7983 */ /* 0x000f280000300800 */
[----:B------:R-:W4:Y:S04]  /*3c160*/  LDL.LU R28, [R1+0x6a0] ;  /* 0x0006a000011c7983 */ /* 0x000f280000300800 */
[----:B------:R-:W4:Y:S04]  /*3c170*/  LDL.LU R29, [R1+0x6a4] ;  /* 0x0006a400011d7983 */ /* 0x000f280000300800 */
        /* <DEDUP_REMOVED lines=10> */
[----:B------:R-:W-:-:S03]  /*3c220*/  IMAD.MOV.U32 R13, RZ, RZ, R17 ;  /* 0x000000ffff0d7224 */ /* 0x000fc600078e0011 */
[----:B--2---:R-:W2:Y:S01]  /*3c230*/  LDL.LU R16, [R1+0x6d0] ;  /* 0x0006d00001107983 */ /* 0x004ea20000300800 */
[----:B------:R-:W-:-:S03]  /*3c240*/  IMAD.MOV.U32 R12, RZ, RZ, R18 ;  /* 0x000000ffff0c7224 */ /* 0x000fc600078e0012 */
[----:B------:R-:W2:Y:S01]  /*3c250*/  LDL.LU R17, [R1+0x6d4] ;  /* 0x0006d40001117983 */ /* 0x000ea20000300800 */
[----:B------:R-:W-:-:S03]  /*3c260*/  IMAD.MOV.U32 R0, RZ, RZ, R19 ;  /* 0x000000ffff007224 */ /* 0x000fc600078e0013 */
[----:B------:R-:W2:Y:S04]  /*3c270*/  LDL.LU R18, [R1+0x6d8] ;  /* 0x0006d80001127983 */ /* 0x000ea80000300800 */
[----:B------:R-:W2:Y:S04]  /*3c280*/  LDL.LU R19, [R1+0x6dc] ;  /* 0x0006dc0001137983 */ /* 0x000ea80000300800 */
[----:B------:R-:W2:Y:S04]  /*3c290*/  LDL.LU R32, [R1+0x6e0] ;  /* 0x0006e00001207983 */ /* 0x000ea80000300800 */
[----:B------:R-:W2:Y:S04]  /*3c2a0*/  LDL.LU R33, [R1+0x6e4] ;  /* 0x0006e40001217983 */ /* 0x000ea80000300800 */
[----:B---3--:R-:W2:Y:S04]  /*3c2b0*/  LDL.LU R34, [R1+0x6e8] ;  /* 0x0006e80001227983 */ /* 0x008ea80000300800 */
[----:B------:R-:W2:Y:S04]  /*3c2c0*/  LDL.LU R35, [R1+0x6ec] ;  /* 0x0006ec0001237983 */ /* 0x000ea80000300800 */
[----:B------:R-:W3:Y:S04]  /*3c2d0*/  LDL.LU R24, [R1+0x6b0] ;  /* 0x0006b00001187983 */ /* 0x000ee80000300800 */
[----:B------:R-:W3:Y:S04]  /*3c2e0*/  LDL.LU R25, [R1+0x6b4] ;  /* 0x0006b40001197983 */ /* 0x000ee80000300800 */
[----:B------:R-:W3:Y:S04]  /*3c2f0*/  LDL.LU R26, [R1+0x6b8] ;  /* 0x0006b800011a7983 */ /* 0x000ee80000300800 */
[----:B------:R-:W3:Y:S04]  /*3c300*/  LDL.LU R27, [R1+0x6bc] ;  /* 0x0006bc00011b7983 */ /* 0x000ee80000300800 */
[----:B------:R-:W-:Y:S04]  /*3c310*/  STL.64 [R1+0x2798], R50 ;  /* 0x0027983201007387 */ /* 0x000fe80000100a00 */
[----:B------:R1:W-:Y:S01]  /*3c320*/  STL.64 [R1+0x2790], R48 ;  /* 0x0027903001007387 */ /* 0x0003e20000100a00 */
[----:B------:R-:W-:-:S02]  /*3c330*/  IMAD.MOV.U32 R53, RZ, RZ, R6 ;  /* 0x000000ffff357224 */ /* 0x000fc400078e0006 */
[----:B------:R-:W-:Y:S01]  /*3c340*/  IMAD.MOV.U32 R54, RZ, RZ, R7 ;  /* 0x000000ffff367224 */ /* 0x000fe200078e0007 */
        /* <DEDUP_REMOVED lines=9> */
[----:B------:R-:W2:Y:S04]  /*3c3e0*/  LDL.LU R6, [R1+0x27dc] ;  /* 0x0027dc0001067983 */ /* 0x000ea80000300800 */
[----:B------:R-:W2:Y:S04]  /*3c3f0*/  LDL.LU R7, [R1+0x27d8] ;  /* 0x0027d80001077983 */ /* 0x000ea80000300800 */
[----:B------:R-:W3:Y:S04]  /*3c400*/  LDL.LU R55, [R1+0x33c] ;  /* 0x00033c0001377983 */ /* 0x000ee80000300800 */
[----:B0-----:R4:W-:Y:S04]  /*3c410*/  STL.64 [R1+0x26f8], R38 ;  /* 0x0026f82601007387 */ /* 0x0019e80000100a00 */
[----:B------:R0:W-:Y:S01]  /*3c420*/  STL.64 [R1+0x26f0], R36 ;  /* 0x0026f02401007387 */ /* 0x0001e20000100a00 */
[----:B----4-:R-:W-:-:S02]  /*3c430*/  IMAD.MOV.U32 R39, RZ, RZ, R60 ;  /* 0x000000ffff277224 */ /* 0x010fc400078e003c */
[----:B------:R-:W-:Y:S02]  /*3c440*/  IMAD.MOV.U32 R38, RZ, RZ, R11 ;  /* 0x000000ffff267224 */ /* 0x000fe400078e000b */
[----:B0-----:R-:W-:Y:S02]  /*3c450*/  IMAD.MOV.U32 R37, RZ, RZ, R10 ;  /* 0x000000ffff257224 */ /* 0x001fe400078e000a */
[----:B------:R-:W-:Y:S02]  /*3c460*/  IMAD.MOV.U32 R36, RZ, RZ, R14 ;  /* 0x000000ffff247224 */ /* 0x000fe400078e000e */
[----:B------:R-:W4:Y:S04]  /*3c470*/  LDL.LU R14, [R1+0x27d4] ;  /* 0x0027d400010e7983 */ /* 0x000f280000300800 */
[----:B------:R-:W3:Y:S04]  /*3c480*/  LDL.LU R10, [R1+0x27d0] ;  /* 0x0027d000010a7983 */ /* 0x000ee80000300800 */
[----:B------:R-:W3:Y:S01]  /*3c490*/  LDL.LU R11, [R1+0x27cc] ;  /* 0x0027cc00010b7983 */ /* 0x000ee20000300800 */
[----:B--2---:R-:W-:-:S15]  /*3c4a0*/  HMMA.16816.F32.BF16 R56, R40, R6, R56 ;  /* 0x000000062838723c */ /* 0x004fde0000041838 */
[----:B------:R-:W-:-:S08]  /*3c4b0*/  NOP ;  /* 0x0000000000007918 */ /* 0x000fd00000000000 */
[----:B------:R0:W-:Y:S01]  /*3c4c0*/  STL.64 [R1+0xbd0], R56 ;  /* 0x000bd03801007387 */ /* 0x0001e20000100a00 */
[----:B------:R-:W-:-:S03]  /*3c4d0*/  IMAD.MOV.U32 R60, RZ, RZ, R56 ;  /* 0x000000ffff3c7224 */ /* 0x000fc600078e0038 */
[----:B------:R1:W-:Y:S01]  /*3c4e0*/  STL.64 [R1+0xbd8], R58 ;  /* 0x000bd83a01007387 */ /* 0x0003e20000100a00 */
[----:B0-----:R-:W-:-:S03]  /*3c4f0*/  IMAD.MOV.U32 R56, RZ, RZ, R15 ;  /* 0x000000ffff387224 */ /* 0x001fc600078e000f */
[----:B------:R-:W4:Y:S04]  /*3c500*/  LDL.LU R15, [R1+0x27c8] ;  /* 0x0027c800010f7983 */ /* 0x000f280000300800 */
[----:B------:R-:W2:Y:S04]  /*3c510*/  LDL.LU R57, [R1+0x5a4] ;  /* 0x0005a40001397983 */ /* 0x000ea80000300800 */
[----:B-1----:R-:W2:Y:S04]  /*3c520*/  LDL.LU R58, [R1+0x5a8] ;  /* 0x0005a800013a7983 */ /* 0x002ea80000300800 */
[----:B------:R-:W2:Y:S04]  /*3c530*/  LDL.LU R59, [R1+0x5ac] ;  /* 0x0005ac00013b7983 */ /* 0x000ea80000300800 */
[----:B------:R-:W-:Y:S01]  /*3c540*/  STL [R1+0x2370], R60 ;  /* 0x0023703c01007387 */ /* 0x000fe20000100800 */
[----:B---3--:R-:W-:-:S15]  /*3c550*/  HMMA.16816.F32.BF16 R32, R40, R10, R32 ;  /* 0x0000000a2820723c */ /* 0x008fde0000041820 */
[----:B------:R-:W-:-:S08]  /*3c560*/  NOP ;  /* 0x0000000000007918 */ /* 0x000fd00000000000 */
[----:B------:R-:W-:Y:S04]  /*3c570*/  STL.64 [R1+0xae0], R32 ;  /* 0x000ae02001007387 */ /* 0x000fe80000100a00 */
[----:B------:R0:W-:Y:S04]  /*3c580*/  STL.64 [R1+0xae8], R34 ;  /* 0x000ae82201007387 */ /* 0x0001e80000100a00 */
[----:B0-----:R-:W3:Y:S01]  /*3c590*/  LDL.LU.64 R34, [R1+0x27c0] ;  /* 0x0027c00001227983 */ /* 0x001ee20000300a00 */
[----:B----4-:R-:W-:-:S15]  /*3c5a0*/  HMMA.16816.F32.BF16 R16, R40, R14, R16 ;  /* 0x0000000e2810723c */ /* 0x010fde0000041810 */
[----:B------:R-:W-:-:S08]  /*3c5b0*/  NOP ;  /* 0x0000000000007918 */ /* 0x000fd00000000000 */
[----:B------:R-:W-:Y:S04]  /*3c5c0*/  STL.64 [R1+0x9e0], R16 ;  /* 0x0009e01001007387 */ /* 0x000fe80000100a00 */
[----:B------:R0:W-:Y:S04]  /*3c5d0*/  STL.64 [R1+0x9e8], R18 ;  /* 0x0009e81201007387 */ /* 0x0001e80000100a00 */
[----:B0-----:R-:W4:Y:S02]  /*3c5e0*/  LDL.LU.64 R18, [R1+0x27b8] ;  /* 0x0027b80001127983 */ /* 0x001f240000300a00 */
[----:B----4-:R-:W-:-:S15]  /*3c5f0*/  HMMA.16816.F32.BF16 R20, R40, R18, R20 ;  /* 0x000000122814723c */ /* 0x010fde0000041814 */
[----:B------:R-:W-:-:S08]  /*3c600*/  NOP ;  /* 0x0000000000007918 */ /* 0x000fd00000000000 */
[----:B------:R-:W-:Y:S04]  /*3c610*/  STL.64 [R1+0x6d0], R20 ;  /* 0x0006d01401007387 */ /* 0x000fe80000100a00 */
[----:B------:R0:W-:Y:S04]  /*3c620*/  STL.64 [R1+0x6d8], R22 ;  /* 0x0006d81601007387 */ /* 0x0001e80000100a00 */
[----:B0-----:R-:W4:Y:S02]  /*3c630*/  LDL.LU.64 R22, [R1+0x27b0] ;  /* 0x0027b00001167983 */ /* 0x001f240000300a00 */
[----:B----4-:R-:W-:-:S15]  /*3c640*/  HMMA.16816.F32.BF16 R24, R40, R22, R24 ;  /* 0x000000162818723c */ /* 0x010fde0000041818 */
[----:B------:R-:W-:-:S08]  /*3c650*/  NOP ;  /* 0x0000000000007918 */ /* 0x000fd00000000000 */
[----:B------:R-:W-:Y:S01]  /*3c660*/  STL.64 [R1+0x6c0], R24 ;  /* 0x0006c01801007387 */ /* 0x000fe20000100a00 */
[----:B------:R-:W-:-:S03]  /*3c670*/  IMAD.MOV.U32 R33, RZ, RZ, R27 ;  /* 0x000000ffff217224 */ /* 0x000fc600078e001b */
[----:B------:R0:W-:Y:S04]  /*3c680*/  STL.64 [R1+0x6c8], R26 ;  /* 0x0006c81a01007387 */ /* 0x0001e80000100a00 */
[----:B0-----:R-:W4:Y:S01]  /*3c690*/  LDL.LU.64 R26, [R1+0x27a8] ;  /* 0x0027a800011a7983 */ /* 0x001f220000300a00 */
[----:B------:R-:W-:-:S05]  /*3c6a0*/  IMAD.MOV.U32 R32, RZ, RZ, R25 ;  /* 0x000000ffff207224 */ /* 0x000fca00078e0019 */
[----:B------:R-:W-:Y:S04]  /*3c6b0*/  STL [R1+0x2378], R32 ;  /* 0x0023782001007387 */ /* 0x000fe80000100800 */
[----:B------:R-:W-:Y:S01]  /*3c6c0*/  STL [R1+0x2374], R33 ;  /* 0x0023742101007387 */ /* 0x000fe20000100800 */
[----:B----4-:R-:W-:-:S15]  /*3c6d0*/  HMMA.16816.F32.BF16 R28, R40, R26, R28 ;  /* 0x0000001a281c723c */ /* 0x010fde000004181c */
[----:B------:R-:W-:-:S08]  /*3c6e0*/  NOP ;  /* 0x0000000000007918 */ /* 0x000fd00000000000 */
[----:B------:R-:W-:Y:S04]  /*3c6f0*/  STL.64 [R1+0x6b0], R28 ;  /* 0x0006b01c01007387 */ /* 0x000fe80000100a00 */
[----:B------:R0:W-:Y:S04]  /*3c700*/  STL.64 [R1+0x6b8], R30 ;  /* 0x0006b81e01007387 */ /* 0x0001e80000100a00 */
[----:B0-----:R-:W4:Y:S02]  /*3c710*/  LDL.LU.64 R30, [R1+0x27a0] ;  /* 0x0027a000011e7983 */ /* 0x001f240000300a00 */
[C---:B----4-:R-:W-:Y:S06]  /*3c720*/  HMMA.16816.F32.BF16 R48, R40.reuse, R30, R48 ;  /* 0x0000001e2830723c */ /* 0x050fec0000041830 */
[----:B---3--:R-:W-:-:S15]  /*3c730*/  HMMA.16816.F32.BF16 R40, R40, R34, R44 ;  /* 0x000000222828723c */ /* 0x008fde000004182c */
[----:B------:R-:W-:-:S02]  /*3c740*/  NOP ;  /* 0x0000000000007918 */ /* 0x000fc40000000000 */
[----:B------:R-:W-:Y:S04]  /*3c750*/  STL.64 [R1+0x690], R48 ;  /* 0x0006903001007387 */ /* 0x000fe80000100a00 */
[----:B------:R0:W-:Y:S04]  /*3c760*/  STL.64 [R1+0x698], R50 ;  /* 0x0006983201007387 */ /* 0x0001e80000100a00 */
[----:B0-----:R-:W3:Y:S04]  /*3c770*/  LDL.LU.64 R50, [R1+0x2798] ;  /* 0x0027980001327983 */ /* 0x001ee80000300a00 */
[----:B------:R-:W3:Y:S04]  /*3c780*/  LDL.LU.64 R48, [R1+0x2790] ;  /* 0x0027900001307983 */ /* 0x000ee80000300a00 */
[----:B------:R0:W-:Y:S04]  /*3c790*/  STL.64 [R1+0x2778], R30 ;  /* 0x0027781e01007387 */ /* 0x0001e80000100a00 */
[----:B------:R-:W4:Y:S04]  /*3c7a0*/  LDL.LU R28, [R1+0x350] ;  /* 0x00035000011c7983 */ /* 0x000f280000300800 */
[----:B------:R-:W4:Y:S04]  /*3c7b0*/  LDL.LU R29, [R1+0x354] ;  /* 0x00035400011d7983 */ /* 0x000f280000300800 */
[----:B0-----:R-:W4:Y:S04]  /*3c7c0*/  LDL.LU R30, [R1+0x358] ;  /* 0x00035800011e7983 */ /* 0x001f280000300800 */
[----:B------:R-:W4:Y:S04]  /*3c7d0*/  LDL.LU R31, [R1+0x35c] ;  /* 0x00035c00011f7983 */ /* 0x000f280000300800 */
[----:B------:R-:W4:Y:S04]  /*3c7e0*/  LDL.LU.64 R46, [R1+0x2788] ;  /* 0x00278800012e7983 */ /* 0x000f280000300a00 */
[----:B------:R-:W4:Y:S01]  /*3c7f0*/  LDL.LU.64 R44, [R1+0x2780] ;  /* 0x00278000012c7983 */ /* 0x000f220000300a00 */
[----:B------:R-:W0:Y:S03]  /*3c800*/  S2R R17, SR_TID.X ;  /* 0x0000000000117919 */ /* 0x000e260000002100 */
[----:B------:R-:W-:Y:S04]  /*3c810*/  STL.64 [R1+0x2770], R34 ;  /* 0x0027702201007387 */ /* 0x000fe80000100a00 */
[----:B------:R-:W-:Y:S04]  /*3c820*/  STL.64 [R1+0x3f0], R40 ;  /* 0x0003f02801007387 */ /* 0x000fe80000100a00 */
[----:B------:R-:W-:Y:S01]  /*3c830*/  STL.64 [R1+0x3f8], R42 ;  /* 0x0003f82a01007387 */ /* 0x000fe20000100a00 */
[C---:B0-----:R-:W-:Y:S01]  /*3c840*/  LOP3.LUT R21, R17.reuse, 0x7, RZ, 0xc0, !PT ;  /* 0x0000000711157812 */ /* 0x041fe200078ec0ff */
[----:B------:R-:W-:-:S02]  /*3c850*/  IMAD.SHL.U32 R16, R17, 0x100, RZ ;  /* 0x0000010011107824 */ /* 0x000fc400078e00ff */
[----:B------:R-:W-:Y:S02]  /*3c860*/  IMAD.SHL.U32 R17, R17, 0x2, RZ ;  /* 0x0000000211117824 */ /* 0x000fe400078e00ff */
[----:B------:R-:W-:-:S05]  /*3c870*/  IMAD R21, R21, 0x210, RZ ;  /* 0x0000021015157824 */ /* 0x000fca00078e02ff */
[----:B------:R-:W-:-:S04]  /*3c880*/  LOP3.LUT R17, R21, 0x10, R17, 0x78, !PT ;  /* 0x0000001015117812 */ /* 0x000fc800078e7811 */
[----:B------:R-:W-:-:S04]  /*3c890*/  LOP3.LUT R17, R17, 0x1000, R16, 0xf8, !PT ;  /* 0x0000100011117812 */ /* 0x000fc800078ef810 */
[----:B------:R-:W-:-:S05]  /*3c8a0*/  LOP3.LUT R17, R17, 0x20, RZ, 0x3c, !PT ;  /* 0x0000002011117812 */ /* 0x000fca00078e3cff */
[----:B------:R-:W0:Y:S01]  /*3c8b0*/  LDSM.16.MT88.4 R40, [R17+UR5+0x6000] ;  /* 0x006000051128783b */ /* 0x000e220008004200 */
[----:B----4-:R-:W-:-:S15]  /*3c8c0*/  HMMA.16816.F32.BF16 R28, R44, R6, R28 ;  /* 0x000000062c1c723c */ /* 0x010fde000004181c */
[----:B------:R-:W-:-:S08]  /*3c8d0*/  NOP ;  /* 0x0000000000007918 */ /* 0x000fd00000000000 */
[----:B------:R-:W-:Y:S04]  /*3c8e0*/  STL.64 [R1+0xba0], R28 ;  /* 0x000ba01c01007387 */ /* 0x000fe80000100a00 */
[----:B------:R1:W-:Y:S04]  /*3c8f0*/  STL.64 [R1+0xba8], R30 ;  /* 0x000ba81e01007387 */ /* 0x0003e80000100a00 */
[----:B------:R-:W-:Y:S04]  /*3c900*/  STL.64 [R1+0x2758], R10 ;  /* 0x0027580a01007387 */ /* 0x000fe80000100a00 */
[----:B------:R4:W-:Y:S01]  /*3c910*/  STL.64 [R1+0x2750], R8 ;  /* 0x0027500801007387 */ /* 0x0009e20000100a00 */
[C---:B-1----:R-:W-:Y:S06]  /*3c920*/  HMMA.16816.F32.BF16 R28, R44.reuse, R10, R36 ;  /* 0x0000000a2c1c723c */ /* 0x042fec0000041824 */
[----:B----4-:R-:W-:-:S15]  /*3c930*/  HMMA.16816.F32.BF16 R8, R44, R14, R52 ;  /* 0x0000000e2c08723c */ /* 0x010fde0000041834 */
[----:B------:R-:W-:-:S02]  /*3c940*/  NOP ;  /* 0x0000000000007918 */ /* 0x000fc40000000000 */
[----:B------:R-:W-:Y:S04]  /*3c950*/  STL.64 [R1+0xab0], R28 ;  /* 0x000ab01c01007387 */ /* 0x000fe80000100a00 */
[----:B------:R-:W-:Y:S04]  /*3c960*/  STL.64 [R1+0xab8], R30 ;  /* 0x000ab81e01007387 */ /* 0x000fe80000100a00 */
[----:B------:R-:W-:Y:S04]  /*3c970*/  STL.64 [R1+0x2748], R14 ;  /* 0x0027480e01007387 */ /* 0x000fe80000100a00 */
[----:B------:R-:W-:Y:S04]  /*3c980*/  STL.64 [R1+0x2740], R12 ;  /* 0x0027400c01007387 */ /* 0x000fe80000100a00 */
[----:B------:R-:W-:Y:S04]  /*3c990*/  STL.64 [R1+0x9b0], R8 ;  /* 0x0009b00801007387 */ /* 0x000fe80000100a00 */
[----:B------:R3:W-:Y:S02]  /*3c9a0*/  STL.64 [R1+0x9b8], R10 ;  /* 0x0009b80a01007387 */ /* 0x0007e40000100a00 */
[----:B---3--:R-:W-:Y:S06]  /*3c9b0*/  HMMA.16816.F32.BF16 R8, R44, R18, R48 ;  /* 0x000000122c08723c */ /* 0x008fec0000041830 */
[----:B------:R-:W-:-:S15]  /*3c9c0*/  STL.64 [R1+0x2738], R18 ;  /* 0x0027381201007387 */ /* 0x000fde0000100a00 */
[----:B------:R-:W-:-:S02]  /*3c9d0*/  NOP ;  /* 0x0000000000007918 */ /* 0x000fc40000000000 */
[----:B------:R-:W-:Y:S04]  /*3c9e0*/  STL.64 [R1+0x8d0], R8 ;  /* 0x0008d00801007387 */ /* 0x000fe80000100a00 */
[----:B------:R2:W-:Y:S02]  /*3c9f0*/  STL.64 [R1+0x8d8], R10 ;  /* 0x0008d80a01007387 */ /* 0x0005e40000100a00 */
[----:B--2---:R-:W-:Y:S02]  /*3ca00*/  HMMA.16816.F32.BF16 R8, R44, R22, R56 ;  /* 0x000000162c08723c */ /* 0x004fe40000041838 */
[----:B------:R-:W-:Y:S04]  /*3ca10*/  STL [R1+0x2730], R17 ;  /* 0x0027301101007387 */ /* 0x000fe80000100800 */
[----:B0-----:R-:W-:Y:S04]  /*3ca20*/  STL.64 [R1+0x26d0], R42 ;  /* 0x0026d02a01007387 */ /* 0x001fe80000100a00 */
[----:B------:R0:W-:-:S13]  /*3ca30*/  STL.64 [R1+0x26c8], R40 ;  /* 0x0026c82801007387 */ /* 0x0001da0000100a00 */
[----:B------:R1:W-:Y:S04]  /*3ca40*/  STL.64 [R1+0x840], R8 ;  /* 0x0008400801007387 */ /* 0x0003e80000100a00 */
[----:B------:R2:W-:Y:S04]  /*3ca50*/  STL.64 [R1+0x848], R10 ;  /* 0x0008480a01007387 */ /* 0x0005e80000100a00 */
[----:B0-----:R-:W3:Y:S04]  /*3ca60*/  LDL.LU R40, [R1+0x1d0] ;  /* 0x0001d00001287983 */ /* 0x001ee80000300800 */
[----:B------:R-:W3:Y:S04]  /*3ca70*/  LDL.LU R41, [R1+0x1d4] ;  /* 0x0001d40001297983 */ /* 0x000ee80000300800 */
[----:B------:R-:W4:Y:S04]  /*3ca80*/  LDL.LU R42, [R1+0x1d8] ;  /* 0x0001d800012a7983 */ /* 0x000f280000300800 */
[----:B------:R-:W4:Y:S04]  /*3ca90*/  LDL.LU R43, [R1+0x1dc] ;  /* 0x0001dc00012b7983 */ /* 0x000f280000300800 */
[----:B----4-:R-:W-:Y:S04]  /*3caa0*/  STL.64 [R1+0x2708], R42 ;  /* 0x0027082a01007387 */ /* 0x010fe80000100a00 */
[----:B---3--:R-:W-:Y:S04]  /*3cab0*/  STL.64 [R1+0x2700], R40 ;  /* 0x0027002801007387 */ /* 0x008fe80000100a00 */
[----:B------:R-:W3:Y:S04]  /*3cac0*/  LDL.LU R36, [R1+0x200] ;  /* 0x0002000001247983 */ /* 0x000ee80000300800 */
        /* <DEDUP_REMOVED lines=24> */
[----:B-1----:R-:W3:Y:S01]  /*3cc50*/  LDL.LU R8, [R1+0x250] ;  /* 0x0002500001087983 */ /* 0x002ee20000300800 */
[----:B------:R-:W-:-:S03]  /*3cc60*/  IMAD.MOV.U32 R21, RZ, RZ, R10 ;  /* 0x000000ffff157224 */ /* 0x000fc600078e000a */
        /* <DEDUP_REMOVED lines=9> */
[C---:B------:R-:W-:Y:S03]  /*3cd00*/  HMMA.16816.F32.BF16 R28, R44.reuse, R26, R28 ;  /* 0x0000001a2c1c723c */ /* 0x040fe6000004181c */
        /* <DEDUP_REMOVED lines=18> */
[----:B------:R-:W-:Y:S04]  /*3ce30*/  STL [R1+0x2380], R20 ;  /* 0x0023801401007387 */ /* 0x000fe80000100800 */
[----:B------:R-:W-:Y:S04]  /*3ce40*/  STL [R1+0x237c], R21 ;  /* 0x00237c1501007387 */ /* 0x000fe80000100800 */
[----:B------:R-:W-:Y:S04]  /*3ce50*/  STL.64 [R1+0x6a0], R28 ;  /* 0x0006a01c01007387 */ /* 0x000fe80000100a00 */
[----:B------:R0:W-:Y:S04]  /*3ce60*/  STL.64 [R1+0x6a8], R30 ;  /* 0x0006a81e01007387 */ /* 0x0001e80000100a00 */
[----:B0-----:R-:W2:Y:S02]  /*3ce70*/  LDL.LU.64 R30, [R1+0x2778] ;  /* 0x00277800011e7983 */ /* 0x001ea40000300a00 */
[----:B--2---:R-:W-:-:S15]  /*3ce80*/  HMMA.16816.F32.BF16 R32, R44, R30, R32 ;  /* 0x0000001e2c20723c */ /* 0x004fde0000041820 */
[----:B------:R-:W-:-:S08]  /*3ce90*/  NOP ;  /* 0x0000000000007918 */ /* 0x000fd00000000000 */
[----:B------:R-:W-:Y:S04]  /*3cea0*/  STL.64 [R1+0x420], R32 ;  /* 0x0004202001007387 */ /* 0x000fe80000100a00 */
[----:B------:R0:W-:Y:S04]  /*3ceb0*/  STL.64 [R1+0x428], R34 ;  /* 0x0004282201007387 */ /* 0x0001e80000100a00 */
[----:B0-----:R-:W2:Y:S02]  /*3cec0*/  LDL.LU.64 R34, [R1+0x2770] ;  /* 0x0027700001227983 */ /* 0x001ea40000300a00 */
        /* <DEDUP_REMOVED lines=27> */
[----:B------:R-:W4:Y:S01]  /*3d080*/  LDL.LU R17, [R1+0x2730] ;  /* 0x0027300001117983 */ /* 0x000f220000300800 */
[C---:B---3--:R-:W-:Y:S06]  /*3d090*/  HMMA.16816.F32.BF16 R44, R48.reuse, R22, R44 ;  /* 0x00000016302c723c */ /* 0x048fec000004182c */
[----:B--2---:R-:W-:-:S15]  /*3d0a0*/  HMMA.16816.F32.BF16 R36, R48, R18, R36 ;  /* 0x000000123024723c */ /* 0x004fde0000041824 */
[----:B------:R-:W-:-:S08]  /*3d0b0*/  NOP ;  /* 0x0000000000007918 */ /* 0x000fd00000000000 */
[----:B------:R-:W-:Y:S04]  /*3d0c0*/  STL.64 [R1+0x8a0], R36 ;  /* 0x0008a02401007387 */ /* 0x000fe80000100a00 */
[----:B------:R0:W-:Y:S04]  /*3d0d0*/  STL.64 [R1+0x8a8], R38 ;  /* 0x0008a82601007387 */ /* 0x0001e80000100a00 */
[----:B0-----:R-:W2:Y:S04]  /*3d0e0*/  LDL.LU.64 R38, [R1+0x2728] ;  /* 0x0027280001267983 */ /* 0x001ea80000300a00 */
[----:B------:R-:W2:Y:S04]  /*3d0f0*/  LDL.LU.64 R36, [R1+0x2720] ;  /* 0x0027200001247983 */ /* 0x000ea80000300a00 */
[----:B------:R-:W-:Y:S01]  /*3d100*/  STL.64 [R1+0x830], R44 ;  /* 0x0008302c01007387 */ /* 0x000fe20000100a00 */
[----:B------:R-:W-:-:S03]  /*3d110*/  IMAD.MOV.U32 R25, RZ, RZ, R46 ;  /* 0x000000ffff197224 */ /* 0x000fc600078e002e */
[----:B------:R-:W-:Y:S01]  /*3d120*/  STL.64 [R1+0x838], R46 ;  /* 0x0008382e01007387 */ /* 0x000fe20000100a00 */
[----:B------:R-:W-:-:S03]  /*3d130*/  IMAD.MOV.U32 R24, RZ, RZ, R44 ;  /* 0x000000ffff187224 */ /* 0x000fc600078e002c */
[----:B----4-:R-:W0:Y:S04]  /*3d140*/  LDSM.16.MT88.4 R44, [R17+UR5+0x6080] ;  /* 0x00608005112c783b */ /* 0x010e280008004200 */
[----:B------:R-:W-:Y:S04]  /*3d150*/  STL [R1+0x2388], R24 ;  /* 0x0023881801007387 */ /* 0x000fe80000100800 */
[----:B------:R-:W-:Y:S04]  /*3d160*/  STL [R1+0x2384], R25 ;  /* 0x0023841901007387 */ /* 0x000fe80000100800 */
        /* <DEDUP_REMOVED lines=20> */
[----:B------:R-:W3:Y:S04]  /*3d2b0*/  LDL.LU.64 R36, [R1+0x26f0] ;  /* 0x0026f00001247983 */ /* 0x000ee80000300a00 */
[----:B------:R3:W-:-:S12]  /*3d2c0*/  STL.64 [R1+0x26d8], R34 ;  /* 0x0026d82201007387 */ /* 0x0007d80000100a00 */
[----:B------:R-:W-:Y:S04]  /*3d2d0*/  STL.64 [R1+0x310], R48 ;  /* 0x0003103001007387 */ /* 0x000fe80000100a00 */
[----:B------:R-:W-:Y:S04]  /*3d2e0*/  STL.64 [R1+0x318], R50 ;  /* 0x0003183201007387 */ /* 0x000fe80000100a00 */
[----:B------:R-:W-:Y:S04]  /*3d2f0*/  STL.64 [R1+0x26e8], R6 ;  /* 0x0026e80601007387 */ /* 0x000fe80000100a00 */
[----:B------:R4:W-:Y:S01]  /*3d300*/  STL.64 [R1+0x26e0], R4 ;  /* 0x0026e00401007387 */ /* 0x0009e20000100a00 */
[C---:B---3--:R-:W-:Y:S06]  /*3d310*/  HMMA.16816.F32.BF16 R32, R36.reuse, R6, R44 ;  /* 0x000000062420723c */ /* 0x048fec000004182c */
        /* <DEDUP_REMOVED lines=8> */
[----:B0-----:R-:W-:Y:S06]  /*3d3a0*/  HMMA.16816.F32.BF16 R4, R36, R14, R52 ;  /* 0x0000000e2404723c */ /* 0x001fec0000041834 */
[----:B------:R-:W-:Y:S04]  /*3d3b0*/  STL.64 [R1+0x26b0], R14 ;  /* 0x0026b00e01007387 */ /* 0x000fe80000100a00 */
[----:B------:R-:W-:-:S13]  /*3d3c0*/  STL.64 [R1+0x26a8], R12 ;  /* 0x0026a80c01007387 */ /* 0x000fda0000100a00 */
[----:B------:R-:W-:Y:S04]  /*3d3d0*/  STL.64 [R1+0x930], R4 ;  /* 0x0009300401007387 */ /* 0x000fe80000100a00 */
[----:B------:R0:W-:Y:S04]  /*3d3e0*/  STL.64 [R1+0x938], R6 ;  /* 0x0009380601007387 */ /* 0x0001e80000100a00 */
[----:B------:R-:W2:Y:S01]  /*3d3f0*/  LDL.LU R48, [R1+0x1a0] ;  /* 0x0001a00001307983 */ /* 0x000ea20000300800 */
[----:B0-----:R-:W-:-:S15]  /*3d400*/  HMMA.16816.F32.BF16 R4, R36, R18, R56 ;  /* 0x000000122404723c */ /* 0x001fde0000041838 */
[----:B------:R-:W-:-:S08]  /*3d410*/  NOP ;  /* 0x0000000000007918 */ /* 0x000fd00000000000 */
[----:B------:R0:W-:Y:S04]  /*3d420*/  STL.64 [R1+0x860], R4 ;  /* 0x0008600401007387 */ /* 0x0001e80000100a00 */
[----:B------:R1:W-:Y:S04]  /*3d430*/  STL.64 [R1+0x868], R6 ;  /* 0x0008680601007387 */ /* 0x0003e80000100a00 */
        /* <DEDUP_REMOVED lines=13> */
[----:B-1----:R-:W3:Y:S04]  /*3d510*/  LDL.LU R6, [R1+0x478] ;  /* 0x0004780001067983 */ /* 0x002ee80000300800 */
        /* <DEDUP_REMOVED lines=21> */
[----:B--2---:R-:W-:-:S15]  /*3d670*/  HMMA.16816.F32.BF16 R48, R36, R22, R48 ;  /* 0x000000162430723c */ /* 0x004fde0000041830 */
[----:B------:R-:W-:-:S08]  /*3d680*/  NOP ;  /* 0x0000000000007918 */ /* 0x000fd00000000000 */
[----:B------:R-:W-:Y:S01]  /*3d690*/  STL.64 [R1+0x820], R48 ;  /* 0x0008203001007387 */ /* 0x000fe20000100a00 */
[----:B------:R-:W-:-:S03]  /*3d6a0*/  IMAD.MOV.U32 R29, RZ, RZ, R50 ;  /* 0x000000ffff1d7224 */ /* 0x000fc600078e0032 */
[----:B------:R-:W-:Y:S01]  /*3d6b0*/  STL.64 [R1+0x828], R50 ;  /* 0x0008283201007387 */ /* 0x000fe20000100a00 */
[----:B------:R-:W-:-:S03]  /*3d6c0*/  IMAD.MOV.U32 R28, RZ, RZ, R48 ;  /* 0x000000ffff1c7224 */ /* 0x000fc600078e0030 */
[----:B------:R-:W0:Y:S01]  /*3d6d0*/  LDSM.16.MT88.4 R48, [R17+UR5+0x6100] ;  /* 0x006100051130783b */ /* 0x000e220008004200 */
[C---:B---3--:R-:W-:Y:S06]  /*3d6e0*/  HMMA.16816.F32.BF16 R4, R36.reuse, R26, R4 ;  /* 0x0000001a2404723c */ /* 0x048fec0000041804 */
[C---:B----4-:R-:W-:Y:S01]  /*3d6f0*/  HMMA.16816.F32.BF16 R32, R36.reuse, R30, R32 ;  /* 0x0000001e2420723c */ /* 0x050fe20000041820 */
[----:B------:R-:W-:Y:S04]  /*3d700*/  STL [R1+0x238c], R29 ;  /* 0x00238c1d01007387 */ /* 0x000fe80000100800 */
        /* <DEDUP_REMOVED lines=36> */
[----:B0-----:R-:W3:Y:S04]  /*3d950*/  LDL.LU.64 R14, [R1+0x26b0] ;  /* 0x0026b000010e7983 */ /* 0x001ee80000300a00 */
[----:B------:R-:W2:Y:S04]  /*3d960*/  LDL.LU.64 R12, [R1+0x26a8] ;  /* 0x0026a800010c7983 */ /* 0x000ea80000300a00 */
[----:B------:R-:W-:Y:S04]  /*3d970*/  STL.64 [R1+0x2690], R10 ;  /* 0x0026900a01007387 */ /* 0x000fe80000100a00 */
[----:B----4-:R0:W-:Y:S04]  /*3d980*/  STL.64 [R1+0x2688], R8 ;  /* 0x0026880801007387 */ /* 0x0101e80000100a00 */
[----:B0-----:R-:W4:Y:S04]  /*3d990*/  LDL.LU R8, [R1+0x650] ;  /* 0x0006500001087983 */ /* 0x001f280000300800 */
[----:B------:R-:W4:Y:S04]  /*3d9a0*/  LDL.LU R9, [R1+0x654] ;  /* 0x0006540001097983 */ /* 0x000f280000300800 */
[----:B------:R-:W4:Y:S04]  /*3d9b0*/  LDL.LU R10, [R1+0x658] ;  /* 0x00065800010a7983 */ /* 0x000f280000300800 */
[----:B------:R-:W4:Y:S01]  /*3d9c0*/  LDL.LU R11, [R1+0x65c] ;  /* 0x00065c00010b7983 */ /* 0x000f220000300800 */
[C---:B---3--:R-:W-:Y:S06]  /*3d9d0*/  HMMA.16816.F32.BF16 R44, R40.reuse, R14, R44 ;  /* 0x0000000e282c723c */ /* 0x048fec000004182c */
[----:B----4-:R-:W-:-:S15]  /*3d9e0*/  HMMA.16816.F32.BF16 R8, R40, R18, R8 ;  /* 0x000000122808723c */ /* 0x010fde0000041808 */
[----:B------:R-:W-:-:S02]  /*3d9f0*/  NOP ;  /* 0x0000000000007918 */ /* 0x000fc40000000000 */
[----:B------:R-:W-:Y:S04]  /*3da00*/  STL.64 [R1+0x660], R44 ;  /* 0x0006602c01007387 */ /* 0x000fe80000100a00 */
[----:B------:R0:W-:Y:S04]  /*3da10*/  STL.64 [R1+0x668], R46 ;  /* 0x0006682e01007387 */ /* 0x0001e80000100a00 */
[----:B0-----:R-:W3:Y:S04]  /*3da20*/  LDL.LU.64 R46, [R1+0x26a0] ;  /* 0x0026a000012e7983 */ /* 0x001ee80000300a00 */
[----:B------:R-:W3:Y:S04]  /*3da30*/  LDL.LU.64 R44, [R1+0x2698] ;  /* 0x00269800012c7983 */ /* 0x000ee80000300a00 */
[----:B------:R-:W-:Y:S04]  /*3da40*/  STL.64 [R1+0x650], R8 ;  /* 0x0006500801007387 */ /* 0x000fe80000100a00 */
[----:B------:R2:W-:Y:S02]  /*3da50*/  STL.64 [R1+0x658], R10 ;  /* 0x0006580a01007387 */ /* 0x0005e40000100a00 */
[----:B--2---:R-:W-:-:S15]  /*3da60*/  HMMA.16816.F32.BF16 R8, R40, R22, R36 ;  /* 0x000000162808723c */ /* 0x004fde0000041824 */
[----:B------:R-:W-:-:S08]  /*3da70*/  NOP ;  /* 0x0000000000007918 */ /* 0x000fd00000000000 */
[----:B------:R-:W-:Y:S04]  /*3da80*/  STL.64 [R1+0x640], R8 ;  /* 0x0006400801007387 */ /* 0x000fe80000100a00 */
[----:B------:R-:W-:Y:S04]  /*3da90*/  STL.64 [R1+0x648], R10 ;  /* 0x0006480a01007387 */ /* 0x000fe80000100a00 */
[----:B------:R0:W-:Y:S02]  /*3daa0*/  STL.64 [R1+0x2670], R22 ;  /* 0x0026701601007387 */ /* 0x0001e40000100a00 */
[C---:B0-----:R-:W-:Y:S06]  /*3dab0*/  HMMA.16816.F32.BF16 R20, R40.reuse, R26, R48 ;  /* 0x0000001a2814723c */ /* 0x041fec0000041830 */
[----:B------:R-:W-:Y:S01]  /*3dac0*/  HMMA.16816.F32.BF16 R8, R40, R30, R52 ;  /* 0x0000001e2808723c */ /* 0x000fe20000041834 */
[----:B------:R-:W-:-:S15]  /*3dad0*/  STL.64 [R1+0x2668], R26 ;  /* 0x0026681a01007387 */ /* 0x000fde0000100a00 */
[----:B------:R-:W-:-:S01]  /*3dae0*/  NOP ;  /* 0x0000000000007918 */ /* 0x000fc20000000000 */
[----:B------:R-:W-:Y:S04]  /*3daf0*/  STL.64 [R1+0x630], R20 ;  /* 0x0006301401007387 */ /* 0x000fe80000100a00 */
[----:B------:R-:W-:Y:S04]  /*3db00*/  STL.64 [R1+0x638], R22 ;  /* 0x0006381601007387 */ /* 0x000fe80000100a00 */
[----:B------:R-:W-:Y:S04]  /*3db10*/  STL.64 [R1+0x2660], R30 ;  /* 0x0026601e01007387 */ /* 0x000fe80000100a00 */
[----:B------:R-:W-:Y:S04]  /*3db20*/  STL [R1+0x2658], R28 ;  /* 0x0026581c01007387 */ /* 0x000fe80000100800 */
[----:B------:R-:W-:Y:S04]  /*3db30*/  STL.64 [R1+0x1e0], R8 ;  /* 0x0001e00801007387 */ /* 0x000fe80000100a00 */
[----:B------:R0:W-:Y:S02]  /*3db40*/  STL.64 [R1+0x1e8], R10 ;  /* 0x0001e80a01007387 */ /* 0x0001e40000100a00 */
[----:B0-----:R-:W-:Y:S06]  /*3db50*/  HMMA.16816.F32.BF16 R8, R40, R34, R56 ;  /* 0x000000222808723c */ /* 0x001fec0000041838 */
[----:B------:R-:W-:Y:S04]  /*3db60*/  STL.64 [R1+0x2650], R34 ;  /* 0x0026502201007387 */ /* 0x000fe80000100a00 */
[----:B------:R-:W2:-:S13]  /*3db70*/  LDL.LU R56, [R1+0x1f0] ;  /* 0x0001f00001387983 */ /* 0x000e9a0000300800 */
[----:B------:R-:W-:Y:S04]  /*3db80*/  STL.64 [R1+0x1b0], R8 ;  /* 0x0001b00801007387 */ /* 0x000fe80000100a00 */
[----:B------:R-:W-:Y:S04]  /*3db90*/  STL.64 [R1+0x1b8], R10 ;  /* 0x0001b80a01007387 */ /* 0x000fe80000100a00 */
        /* <DEDUP_REMOVED lines=12> */
[----:B------:R-:W2:Y:S01]  /*3dc60*/  LDL.LU R51, [R1+0x55c] ;  /* 0x00055c0001337983 */ /* 0x000ea20000300800 */
[----:B------:R-:W0:Y:S02]  /*3dc70*/  S2R R16, SR_TID.X ;  /* 0x0000000000107919 */ /* 0x000e240000002100 */
[C---:B0-----:R-:W-:Y:S01]  /*3dc80*/  LOP3.LUT R60, R16.reuse, 0x7, RZ, 0xc0, !PT ;  /* 0x00000007103c7812 */ /* 0x041fe200078ec0ff */
[----:B--2---:R-:W-:Y:S04]  /*3dc90*/  STL.64 [R1+0x2680], R50 ;  /* 0x0026803201007387 */ /* 0x004fe80000100a00 */
[----:B---3--:R0:W-:Y:S04]  /*3dca0*/  STL.64 [R1+0x2678], R48 ;  /* 0x0026783001007387 */ /* 0x0081e80000100a00 */
        /* <DEDUP_REMOVED lines=11> */
[----:B------:R-:W2:Y:S01]  /*3dd60*/  LDL.LU R11, [R1+0x57c] ;  /* 0x00057c00010b7983 */ /* 0x000ea20000300800 */
[----:B------:R-:W-:-:S02]  /*3dd70*/  IMAD.SHL.U32 R17, R16, 0x100, RZ ;  /* 0x0000010010117824 */ /* 0x000fc400078e00ff */
[----:B------:R-:W-:Y:S02]  /*3dd80*/  IMAD R60, R60, 0x210, RZ ;  /* 0x000002103c3c7824 */ /* 0x000fe400078e02ff */
[----:B------:R-:W-:Y:S01]  /*3dd90*/  IMAD.SHL.U32 R16, R16, 0x2, RZ ;  /* 0x0000000210107824 */ /* 0x000fe200078e00ff */
[----:B------:R-:W3:Y:S04]  /*3dda0*/  LDL.LU R40, [R1+0x560] ;  /* 0x0005600001287983 */ /* 0x000ee80000300800 */
[----:B------:R-:W3:Y:S04]  /*3ddb0*/  LDL.LU R41, [R1+0x564] ;  /* 0x0005640001297983 */ /* 0x000ee80000300800 */
[----:B------:R-:W3:Y:S04]  /*3ddc0*/  LDL.LU R42, [R1+0x568] ;  /* 0x00056800012a7983 */ /* 0x000ee80000300800 */
[----:B------:R-:W3:Y:S01]  /*3ddd0*/  LDL.LU R43, [R1+0x56c] ;  /* 0x00056c00012b7983 */ /* 0x000ee20000300800 */
[----:B------:R-:W-:-:S03]  /*3dde0*/  LOP3.LUT R16, R60, 0x10, R16, 0x78, !PT ;  /* 0x000000103c107812 */ /* 0x000fc600078e7810 */
[----:B------:R-:W3:Y:S04]  /*3ddf0*/  LDL.LU R20, [R1+0x7e0] ;  /* 0x0007e00001147983 */ /* 0x000ee80000300800 */
[----:B------:R-:W3:Y:S04]  /*3de00*/  LDL.LU R21, [R1+0x7e4] ;  /* 0x0007e40001157983 */ /* 0x000ee80000300800 */
[----:B------:R-:W3:Y:S01]  /*3de10*/  LDL.LU R22, [R1+0x7e8] ;  /* 0x0007e80001167983 */ /* 0x000ee20000300800 */
[----:B------:R-:W-:-:S03]  /*3de20*/  LOP3.LUT R16, R16, 0x1000, R17, 0xf8, !PT ;  /* 0x0000100010107812 */ /* 0x000fc600078ef811 */
[----:B------:R-:W3:Y:S04]  /*3de30*/  LDL.LU R23, [R1+0x7ec] ;  /* 0x0007ec0001177983 */ /* 0x000ee80000300800 */
[----:B0-----:R-:W3:Y:S04]  /*3de40*/  LDL.LU R48, [R1+0x7f0] ;  /* 0x0007f00001307983 */ /* 0x001ee80000300800 */
[----:B------:R-:W3:Y:S01]  /*3de50*/  LDL.LU R49, [R1+0x7f4] ;  /* 0x0007f40001317983 */ /* 0x000ee20000300800 */
[----:B------:R-:W-:-:S03]  /*3de60*/  LOP3.LUT R16, R16, 0x40, RZ, 0x3c, !PT ;  /* 0x0000004010107812 */ /* 0x000fc600078e3cff */
[----:B------:R-:W3:Y:S04]  /*3de70*/  LDL.LU R50, [R1+0x7f8] ;  /* 0x0007f80001327983 */ /* 0x000ee80000300800 */
[----:B------:R-:W3:Y:S04]  /*3de80*/  LDL.LU R51, [R1+0x7fc] ;  /* 0x0007fc0001337983 */ /* 0x000ee80000300800 */
[----:B------:R-:W3:Y:S04]  /*3de90*/  LDL.LU R32, [R1+0x7b0] ;  /* 0x0007b00001207983 */ /* 0x000ee80000300800 */
[----:B------:R-:W3:Y:S04]  /*3dea0*/  LDL.LU R33, [R1+0x7b4] ;  /* 0x0007b40001217983 */ /* 0x000ee80000300800 */
[----:B------:R-:W0:Y:S04]  /*3deb0*/  LDSM.16.MT88.4 R52, [R16+UR5+0x6000] ;  /* 0x006000051034783b */ /* 0x000e280008004200 */
[----:B------:R-:W3:Y:S04]  /*3dec0*/  LDL.LU R34, [R1+0x7b8] ;  /* 0x0007b80001227983 */ /* 0x000ee80000300800 */
[----:B------:R-:W3:Y:S04]  /*3ded0*/  LDL.LU R35, [R1+0x7bc] ;  /* 0x0007bc0001237983 */ /* 0x000ee80000300800 */
[----:B----4-:R-:W-:Y:S04]  /*3dee0*/  STL.64 [R1+0x2638], R58 ;  /* 0x0026383a01007387 */ /* 0x010fe80000100a00 */
[----:B------:R1:W-:Y:S04]  /*3def0*/  STL.64 [R1+0x2630], R56 ;  /* 0x0026303801007387 */ /* 0x0003e80000100a00 */
        /* <DEDUP_REMOVED lines=13> */
[----:B------:R-:W4:Y:S01]  /*3dfd0*/  LDL.LU R55, [R1+0x4ac] ;  /* 0x0004ac0001377983 */ /* 0x000f220000300800 */
[----:B--2---:R-:W-:-:S15]  /*3dfe0*/  HMMA.16816.F32.BF16 R8, R44, R6, R8 ;  /* 0x000000062c08723c */ /* 0x004fde0000041808 */
[----:B------:R-:W-:-:S08]  /*3dff0*/  NOP ;  /* 0x0000000000007918 */ /* 0x000fd00000000000 */
[----:B------:R-:W-:Y:S04]  /*3e000*/  STL.64 [R1+0xb60], R8 ;  /* 0x000b600801007387 */ /* 0x000fe80000100a00 */
[----:B------:R0:W-:Y:S04]  /*3e010*/  STL.64 [R1+0xb68], R10 ;  /* 0x000b680a01007387 */ /* 0x0001e80000100a00 */
[----:B0-----:R-:W2:Y:S04]  /*3e020*/  LDL.LU.64 R10, [R1+0x2690] ;  /* 0x00269000010a7983 */ /* 0x001ea80000300a00 */
[----:B------:R-:W4:Y:S01]  /*3e030*/  LDL.LU.64 R8, [R1+0x2688] ;  /* 0x0026880001087983 */ /* 0x000f220000300a00 */
[C---:B---3--:R-:W-:Y:S06]  /*3e040*/  HMMA.16816.F32.BF16 R48, R44.reuse, R14, R48 ;  /* 0x0000000e2c30723c */ /* 0x048fec0000041830 */
        /* <DEDUP_REMOVED lines=15> */
[----:B------:R-:W3:Y:S04]  /*3e140*/  LDL.LU.64 R48, [R1+0x2678] ;  /* 0x0026780001307983 */ /* 0x000ee80000300a00 */
        /* <DEDUP_REMOVED lines=12> */
[----:B0-----:R-:W4:Y:S04]  /*3e210*/  LDL.LU.64 R30, [R1+0x2660] ;  /* 0x00266000011e7983 */ /* 0x001f280000300a00 */
[----:B------:R-:W2:Y:S01]  /*3e220*/  LDL.LU R28, [R1+0x2658] ;  /* 0x00265800011c7983 */ /* 0x000ea20000300800 */
[----:B----4-:R-:W-:-:S15]  /*3e230*/  HMMA.16816.F32.BF16 R32, R44, R30, R32 ;  /* 0x0000001e2c20723c */ /* 0x010fde0000041820 */
        /* <DEDUP_REMOVED lines=28> */
[----:B0-----:R-:W4:Y:S04]  /*3e400*/  LDL.LU R8, [R1+0x4d0] ;  /* 0x0004d00001087983 */ /* 0x001f280000300800 */
[----:B------:R-:W4:Y:S04]  /*3e410*/  LDL.LU R9, [R1+0x4d4] ;  /* 0x0004d40001097983 */ /* 0x000f280000300800 */
[----:B------:R-:W4:Y:S04]  /*3e420*/  LDL.LU R10, [R1+0x4d8] ;  /* 0x0004d800010a7983 */ /* 0x000f280000300800 */
[----:B------:R-:W4:Y:S01]  /*3e430*/  LDL.LU R11, [R1+0x4dc] ;  /* 0x0004dc00010b7983 */ /* 0x000f220000300800 */
[----:B------:R-:W-:-:S15]  /*3e440*/  HMMA.16816.F32.BF16 R36, R48, R14, R36 ;  /* 0x0000000e3024723c */ /* 0x000fde0000041824 */
[----:B------:R-:W-:-:S08]  /*3e450*/  NOP ;  /* 0x0000000000007918 */ /* 0x000fd00000000000 */
[----:B------:R-:W-:Y:S04]  /*3e460*/  STL.64 [R1+0x960], R36 ;  /* 0x0009602401007387 */ /* 0x000fe80000100a00 */
[----:B------:R0:W-:Y:S04]  /*3e470*/  STL.64 [R1+0x968], R38 ;  /* 0x0009682601007387 */ /* 0x0001e80000100a00 */
[----:B0-----:R-:W3:Y:S04]  /*3e480*/  LDL.LU.64 R38, [R1+0x2618] ;  /* 0x0026180001267983 */ /* 0x001ee80000300a00 */
[----:B------:R-:W3:Y:S04]  /*3e490*/  LDL.LU.64 R36, [R1+0x2610] ;  /* 0x0026100001247983 */ /* 0x000ee80000300a00 */
[----:B------:R-:W-:Y:S04]  /*3e4a0*/  STL.64 [R1+0x25f8], R14 ;  /* 0x0025f80e01007387 */ /* 0x000fe80000100a00 */
[----:B------:R2:W-:Y:S04]  /*3e4b0*/  STL.64 [R1+0x25f0], R12 ;  /* 0x0025f00c01007387 */ /* 0x0005e80000100a00 */
[----:B------:R-:W-:Y:S04]  /*3e4c0*/  STL.64 [R1+0x25e8], R18 ;  /* 0x0025e81201007387 */ /* 0x000fe80000100a00 */
[----:B------:R-:W-:Y:S01]  /*3e4d0*/  STL [R1+0x25e0], R16 ;  /* 0x0025e01001007387 */ /* 0x000fe20000100800 */
[C---:B--2---:R-:W-:Y:S06]  /*3e4e0*/  HMMA.16816.F32.BF16 R12, R48.reuse, R26, R40 ;  /* 0x0000001a300c723c */ /* 0x044fec0000041828 */
[----:B----4-:R-:W-:-:S15]  /*3e4f0*/  HMMA.16816.F32.BF16 R8, R48, R18, R8 ;  /* 0x000000123008723c */ /* 0x010fde0000041808 */
[----:B------:R-:W-:-:S08]  /*3e500*/  NOP ;  /* 0x0000000000007918 */ /* 0x000fd00000000000 */
[----:B------:R-:W-:Y:S04]  /*3e510*/  STL.64 [R1+0x880], R8 ;  /* 0x0008800801007387 */ /* 0x000fe80000100a00 */
[----:B------:R0:W-:Y:S02]  /*3e520*/  STL.64 [R1+0x888], R10 ;  /* 0x0008880a01007387 */ /* 0x0001e40000100a00 */
[----:B0-----:R-:W-:Y:S06]  /*3e530*/  HMMA.16816.F32.BF16 R8, R48, R22, R44 ;  /* 0x000000163008723c */ /* 0x001fec000004182c */
[----:B------:R-:W-:-:S15]  /*3e540*/  STL.64 [R1+0x25d8], R22 ;  /* 0x0025d81601007387 */ /* 0x000fde0000100a00 */
[----:B------:R-:W-:-:S02]  /*3e550*/  NOP ;  /* 0x0000000000007918 */ /* 0x000fc40000000000 */
[----:B------:R-:W-:Y:S04]  /*3e560*/  STL.64 [R1+0x500], R8 ;  /* 0x0005000801007387 */ /* 0x000fe80000100a00 */
[----:B------:R0:W-:Y:S02]  /*3e570*/  STL.64 [R1+0x508], R10 ;  /* 0x0005080a01007387 */ /* 0x0001e40000100a00 */
[C---:B0-----:R-:W-:Y:S06]  /*3e580*/  HMMA.16816.F32.BF16 R8, R48.reuse, R30, R52 ;  /* 0x0000001e3008723c */ /* 0x041fec0000041834 */
[----:B------:R-:W-:Y:S04]  /*3e590*/  STL.64 [R1+0x25c8], R30 ;  /* 0x0025c81e01007387 */ /* 0x000fe80000100a00 */
[----:B------:R-:W-:Y:S04]  /*3e5a0*/  STL.64 [R1+0x400], R12 ;  /* 0x0004000c01007387 */ /* 0x000fe80000100a00 */
[----:B------:R-:W-:Y:S04]  /*3e5b0*/  STL.64 [R1+0x408], R14 ;  /* 0x0004080e01007387 */ /* 0x000fe80000100a00 */
[----:B------:R-:W-:Y:S05]  /*3e5c0*/  STL [R1+0x25c0], R28 ;  /* 0x0025c01c01007387 */ /* 0x000fea0000100800 */
[----:B------:R-:W-:Y:S04]  /*3e5d0*/  STL.64 [R1+0x3e0], R8 ;  /* 0x0003e00801007387 */ /* 0x000fe80000100a00 */
[----:B------:R3:W-:Y:S02]  /*3e5e0*/  STL.64 [R1+0x3e8], R10 ;  /* 0x0003e80a01007387 */ /* 0x0007e40000100a00 */
[----:B---3--:R-:W-:Y:S06]  /*3e5f0*/  HMMA.16816.F32.BF16 R8, R48, R34, R56 ;  /* 0x000000223008723c */ /* 0x008fec0000041838 */
        /* <DEDUP_REMOVED lines=55> */
[----:B------:R-:W3:Y:S04]  /*3e970*/  LDL.LU R42, [R1+0x3c8] ;  /* 0x0003c800012a7983 */ /* 0x000ee80000300800 */
[----:B------:R-:W3:Y:S01]  /*3e980*/  LDL.LU R43, [R1+0x3cc] ;  /* 0x0003cc00012b7983 */ /* 0x000ee20000300800 */
[C---:B----4-:R-:W-:Y:S03]  /*3e990*/  HMMA.16816.F32.BF16 R8, R36.reuse, R6, R8 ;  /* 0x000000062408723c */ /* 0x050fe60000041808 */
[----:B---3--:R-:W-:Y:S04]  /*3e9a0*/  STL.64 [R1+0x25a0], R42 ;  /* 0x0025a02a01007387 */ /* 0x008fe80000100a00 */
        /* <DEDUP_REMOVED lines=33> */
[----:B0-----:R-:W2:Y:S01]  /*3ebc0*/  LDL.LU.64 R22, [R1+0x25d8] ;  /* 0x0025d80001167983 */ /* 0x001ea20000300a00 */
        /* <DEDUP_REMOVED lines=10> */
[----:B------:R-:W2:Y:S01]  /*3ec70*/  LDL.LU R46, [R1+0x128] ;  /* 0x00012800012e7983 */ /* 0x000ea20000300800 */
[----:B------:R-:W-:-:S03]  /*3ec80*/  IMAD.MOV.U32 R47, RZ, RZ, R61 ;  /* 0x000000ffff2f7224 */ /* 0x000fc600078e003d */
[----:B------:R-:W3:Y:S04]  /*3ec90*/  LDL.LU R61, [R1+0x25d0] ;  /* 0x0025d000013d7983 */ /* 0x000ee80000300800 */
        /* <DEDUP_REMOVED lines=8> */
[----:B0-----:R-:W4:Y:S02]  /*3ed20*/  LDL.LU.64 R34, [R1+0x25b8] ;  /* 0x0025b80001227983 */ /* 0x001f240000300a00 */
[----:B----4-:R-:W-:Y:S02]  /*3ed30*/  HMMA.16816.F32.BF16 R36, R36, R34, R52 ;  /* 0x000000222424723c */ /* 0x010fe40000041834 */
[----:B------:R-:W4:Y:S04]  /*3ed40*/  LDL.LU.64 R54, [R1+0x25b0] ;  /* 0x0025b00001367983 */ /* 0x000f280000300a00 */
[----:B------:R-:W4:-:S15]  /*3ed50*/  LDL.LU.64 R52, [R1+0x25a8] ;  /* 0x0025a80001347983 */ /* 0x000f1e0000300a00 */
[----:B------:R-:W-:-:S02]  /*3ed60*/  NOP ;  /* 0x0000000000007918 */ /* 0x000fc40000000000 */
[----:B------:R0:W-:Y:S04]  /*3ed70*/  STL.64 [R1+0x130], R36 ;  /* 0x0001302401007387 */ /* 0x0001e80000100a00 */
[----:B------:R1:W-:Y:S04]  /*3ed80*/  STL.64 [R1+0x138], R38 ;  /* 0x0001382601007387 */ /* 0x0003e80000100a00 */
[----:B0-----:R-:W2:Y:S04]  /*3ed90*/  LDL.LU R36, [R1+0x390] ;  /* 0x0003900001247983 */ /* 0x001ea80000300800 */
[----:B------:R-:W2:Y:S04]  /*3eda0*/  LDL.LU R37, [R1+0x394] ;  /* 0x0003940001257983 */ /* 0x000ea80000300800 */
[----:B-1----:R-:W2:Y:S01]  /*3edb0*/  LDL.LU R38, [R1+0x398] ;  /* 0x0003980001267983 */ /* 0x002ea20000300800 */
[----:B---3--:R-:W-:Y:S01]  /*3edc0*/  IMAD.MOV.U32 R39, RZ, RZ, R61 ;  /* 0x000000ffff277224 */ /* 0x008fe200078e003d */
[----:B----4-:R-:W-:-:S15]  /*3edd0*/  HMMA.16816.F32.BF16 R40, R52, R6, R40 ;  /* 0x000000063428723c */ /* 0x010fde0000041828 */
[----:B------:R-:W-:-:S08]  /*3ede0*/  NOP ;  /* 0x0000000000007918 */ /* 0x000fd00000000000 */
[----:B------:R-:W-:Y:S04]  /*3edf0*/  STL.64 [R1+0xbc0], R40 ;  /* 0x000bc02801007387 */ /* 0x000fe80000100a00 */
[----:B------:R0:W-:Y:S01]  /*3ee00*/  STL.64 [R1+0xbc8], R42 ;  /* 0x000bc82a01007387 */ /* 0x0001e20000100a00 */
[----:B------:R-:W-:-:S03]  /*3ee10*/  IMAD.MOV.U32 R61, RZ, RZ, R40 ;  /* 0x000000ffff3d7224 */ /* 0x000fc600078e0028 */
        /* <DEDUP_REMOVED lines=20> */
[C---:B--2---:R-:W-:Y:S06]  /*3ef60*/  HMMA.16816.F32.BF16 R36, R52.reuse, R22, R36 ;  /* 0x000000163424723c */ /* 0x044fec0000041824 */
[----:B------:R-:W-:-:S15]  /*3ef70*/  HMMA.16816.F32.BF16 R56, R52, R30, R56 ;  /* 0x0000001e3438723c */ /* 0x000fde0000041838 */
        /* <DEDUP_REMOVED lines=15> */
[----:B0-----:R-:W4:Y:S04]  /*3f070*/  LDL.LU.64 R58, [R1+0x2550] ;  /* 0x00255000013a7983 */ /* 0x001f280000300a00 */
[----:B------:R-:W4:Y:S04]  /*3f080*/  LDL.LU.64 R56, [R1+0x2548] ;  /* 0x0025480001387983 */ /* 0x000f280000300a00 */
[----:B------:R-:W-:Y:S04]  /*3f090*/  STL.64 [R1+0x2540], R30 ;  /* 0x0025401e01007387 */ /* 0x000fe80000100a00 */
[----:B------:R0:W-:Y:S02]  /*3f0a0*/  STL [R1+0x2538], R28 ;  /* 0x0025381c01007387 */ /* 0x0001e40000100800 */
[----:B0-----:R-:W-:Y:S02]  /*3f0b0*/  HMMA.16816.F32.BF16 R28, R52, R34, R44 ;  /* 0x00000022341c723c */ /* 0x001fe4000004182c */
[----:B------:R-:W2:-:S15]  /*3f0c0*/  LDL.LU R52, [R1+0x2f0] ;  /* 0x0002f00001347983 */ /* 0x000e9e0000300800 */
[----:B------:R-:W-:-:S06]  /*3f0d0*/  NOP ;  /* 0x0000000000007918 */ /* 0x000fcc0000000000 */
[----:B------:R-:W-:Y:S04]  /*3f0e0*/  STL.64 [R1+0x170], R28 ;  /* 0x0001701c01007387 */ /* 0x000fe80000100a00 */
[----:B------:R4:W-:Y:S04]  /*3f0f0*/  STL.64 [R1+0x178], R30 ;  /* 0x0001781e01007387 */ /* 0x0009e80000100a00 */
[----:B------:R-:W2:Y:S04]  /*3f100*/  LDL.LU R53, [R1+0x2f4] ;  /* 0x0002f40001357983 */ /* 0x000ea80000300800 */
[----:B------:R-:W2:Y:S04]  /*3f110*/  LDL.LU R54, [R1+0x2f8] ;  /* 0x0002f80001367983 */ /* 0x000ea80000300800 */
[----:B------:R-:W2:Y:S01]  /*3f120*/  LDL.LU R55, [R1+0x2fc] ;  /* 0x0002fc0001377983 */ /* 0x000ea20000300800 */
[C---:B---3--:R-:W-:Y:S03]  /*3f130*/  HMMA.16816.F32.BF16 R44, R40.reuse, R6, R48 ;  /* 0x00000006282c723c */ /* 0x048fe60000041830 */
[----:B------:R-:W0:Y:S03]  /*3f140*/  LDSM.16.MT88.4 R48, [R16+UR5+0x6180] ;  /* 0x006180051030783b */ /* 0x000e260008004200 */
[----:B----4-:R-:W-:Y:S01]  /*3f150*/  HMMA.16816.F32.BF16 R28, R40, R10, R56 ;  /* 0x0000000a281c723c */ /* 0x010fe20000041838 */
[----:B------:R-:W3:-:S15]  /*3f160*/  LDL.LU R56, [R1+0x300] ;  /* 0x0003000001387983 */ /* 0x000ede0000300800 */
[----:B------:R-:W-:-:S01]  /*3f170*/  NOP ;  /* 0x0000000000007918 */ /* 0x000fc20000000000 */
[----:B------:R1:W-:Y:S04]  /*3f180*/  STL.64 [R1+0xb90], R44 ;  /* 0x000b902c01007387 */ /* 0x0003e80000100a00 */
[----:B------:R4:W-:Y:S04]  /*3f190*/  STL.64 [R1+0xb98], R46 ;  /* 0x000b982e01007387 */ /* 0x0009e80000100a00 */
[----:B------:R4:W-:Y:S04]  /*3f1a0*/  STL.64 [R1+0xaa0], R28 ;  /* 0x000aa01c01007387 */ /* 0x0009e80000100a00 */
[----:B------:R4:W-:Y:S04]  /*3f1b0*/  STL.64 [R1+0xaa8], R30 ;  /* 0x000aa81e01007387 */ /* 0x0009e80000100a00 */
[----:B------:R-:W3:Y:S04]  /*3f1c0*/  LDL.LU R57, [R1+0x304] ;  /* 0x0003040001397983 */ /* 0x000ee80000300800 */
[----:B------:R-:W3:Y:S04]  /*3f1d0*/  LDL.LU R58, [R1+0x308] ;  /* 0x00030800013a7983 */ /* 0x000ee80000300800 */
[----:B------:R-:W3:Y:S04]  /*3f1e0*/  LDL.LU R59, [R1+0x30c] ;  /* 0x00030c00013b7983 */ /* 0x000ee80000300800 */
[----:B------:R-:W-:Y:S04]  /*3f1f0*/  STL.64 [R1+0x2520], R10 ;  /* 0x0025200a01007387 */ /* 0x000fe80000100a00 */
[----:B------:R-:W-:Y:S04]  /*3f200*/  STL.64 [R1+0x2518], R8 ;  /* 0x0025180801007387 */ /* 0x000fe80000100a00 */
[----:B0-----:R-:W-:Y:S04]  /*3f210*/  STL.64 [R1+0x2508], R50 ;  /* 0x0025083201007387 */ /* 0x001fe80000100a00 */
[----:B------:R0:W-:Y:S04]  /*3f220*/  STL.64 [R1+0x2500], R48 ;  /* 0x0025003001007387 */ /* 0x0001e80000100a00 */
[----:B-1----:R-:W2:Y:S04]  /*3f230*/  LDL.LU R44, [R1+0x530] ;  /* 0x00053000012c7983 */ /* 0x002ea80000300800 */
[----:B------:R-:W2:Y:S04]  /*3f240*/  LDL.LU R45, [R1+0x534] ;  /* 0x00053400012d7983 */ /* 0x000ea80000300800 */
[----:B----4-:R-:W4:Y:S04]  /*3f250*/  LDL.LU R46, [R1+0x538] ;  /* 0x00053800012e7983 */ /* 0x010f280000300800 */
[----:B------:R-:W4:Y:S04]  /*3f260*/  LDL.LU R47, [R1+0x53c] ;  /* 0x00053c00012f7983 */ /* 0x000f280000300800 */
[----:B------:R-:W4:Y:S04]  /*3f270*/  LDL.LU R28, [R1+0x540] ;  /* 0x00054000011c7983 */ /* 0x000f280000300800 */
[----:B------:R-:W4:Y:S04]  /*3f280*/  LDL.LU R29, [R1+0x544] ;  /* 0x00054400011d7983 */ /* 0x000f280000300800 */
[----:B------:R-:W4:Y:S04]  /*3f290*/  LDL.LU R30, [R1+0x548] ;  /* 0x00054800011e7983 */ /* 0x000f280000300800 */
[----:B------:R-:W4:Y:S01]  /*3f2a0*/  LDL.LU R31, [R1+0x54c] ;  /* 0x00054c00011f7983 */ /* 0x000f220000300800 */
[----:B------:R-:W1:Y:S03]  /*3f2b0*/  S2R R17, SR_TID.X ;  /* 0x0000000000117919 */ /* 0x000e660000002100 */
[----:B0-----:R-:W4:Y:S04]  /*3f2c0*/  LDL.LU R48, [R1+0x2d0] ;  /* 0x0002d00001307983 */ /* 0x001f280000300800 */
[----:B------:R-:W4:Y:S04]  /*3f2d0*/  LDL.LU R49, [R1+0x2d4] ;  /* 0x0002d40001317983 */ /* 0x000f280000300800 */
[----:B------:R-:W4:Y:S04]  /*3f2e0*/  LDL.LU R50, [R1+0x2d8] ;  /* 0x0002d80001327983 */ /* 0x000f280000300800 */
[----:B------:R-:W4:Y:S01]  /*3f2f0*/  LDL.LU R51, [R1+0x2dc] ;  /* 0x0002dc0001337983 */ /* 0x000f220000300800 */
[C---:B-1----:R-:W-:Y:S01]  /*3f300*/  LOP3.LUT R60, R17.reuse, 0x7, RZ, 0xc0, !PT ;  /* 0x00000007113c7812 */ /* 0x042fe200078ec0ff */
[----:B------:R-:W-:-:S02]  /*3f310*/  IMAD.SHL.U32 R16, R17, 0x100, RZ ;  /* 0x0000010011107824 */ /* 0x000fc400078e00ff */
[----:B------:R-:W-:Y:S02]  /*3f320*/  IMAD.SHL.U32 R17, R17, 0x2, RZ ;  /* 0x0000000211117824 */ /* 0x000fe400078e00ff */
[----:B------:R-:W-:-:S05]  /*3f330*/  IMAD R60, R60, 0x210, RZ ;  /* 0x000002103c3c7824 */ /* 0x000fca00078e02ff */
[----:B------:R-:W-:-:S04]  /*3f340*/  LOP3.LUT R17, R60, 0x10, R17, 0x78, !PT ;  /* 0x000000103c117812 */ /* 0x000fc800078e7811 */
[----:B------:R-:W-:-:S04]  /*3f350*/  LOP3.LUT R17, R17, 0x1000, R16, 0xf8, !PT ;  /* 0x0000100011117812 */ /* 0x000fc800078ef810 */
[----:B------:R-:W-:Y:S01]  /*3f360*/  LOP3.LUT R17, R17, 0x60, RZ, 0x3c, !PT ;  /* 0x0000006011117812 */ /* 0x000fe200078e3cff */
[C---:B---3--:R-:W-:Y:S06]  /*3f370*/  HMMA.16816.F32.BF16 R8, R40.reuse, R14, R56 ;  /* 0x0000000e2808723c */ /* 0x048fec0000041838 */
[----:B--2---:R-:W-:-:S15]  /*3f380*/  HMMA.16816.F32.BF16 R56, R40, R18, R52 ;  /* 0x000000122838723c */ /* 0x004fde0000041834 */
[----:B------:R-:W-:-:S02]  /*3f390*/  NOP ;  /* 0x0000000000007918 */ /* 0x000fc40000000000 */
[----:B------:R-:W-:Y:S04]  /*3f3a0*/  STL.64 [R1+0x9a0], R8 ;  /* 0x0009a00801007387 */ /* 0x000fe80000100a00 */
[----:B------:R0:W-:Y:S04]  /*3f3b0*/  STL.64 [R1+0x9a8], R10 ;  /* 0x0009a80a01007387 */ /* 0x0001e80000100a00 */
[----:B------:R-:W2:Y:S01]  /*3f3c0*/  LDL.LU R52, [R1+0x480] ;  /* 0x0004800001347983 */ /* 0x000ea20000300800 */
[C---:B0-----:R-:W-:Y:S03]  /*3f3d0*/  HMMA.16816.F32.BF16 R8, R40.reuse, R22, R36 ;  /* 0x000000162808723c */ /* 0x041fe60000041824 */
[----:B------:R-:W0:Y:S04]  /*3f3e0*/  LDSM.16.MT88.4 R36, [R17+UR5+0x6000] ;  /* 0x006000051124783b */ /* 0x000e280008004200 */
[----:B------:R-:W-:Y:S04]  /*3f3f0*/  STL.64 [R1+0x8c0], R56 ;  /* 0x0008c03801007387 */ /* 0x000fe80000100a00 */
[----:B------:R-:W-:Y:S01]  /*3f400*/  STL.64 [R1+0x8c8], R58 ;  /* 0x0008c83a01007387 */ /* 0x000fe20000100a00 */
[C---:B----4-:R-:W-:Y:S11]  /*3f410*/  HMMA.16816.F32.BF16 R28, R40.reuse, R26, R28 ;  /* 0x0000001a281c723c */ /* 0x050ff6000004181c */
[----:B------:R1:W-:Y:S04]  /*3f420*/  STL.64 [R1+0x7e0], R8 ;  /* 0x0007e00801007387 */ /* 0x0003e80000100a00 */
[----:B------:R3:W-:Y:S04]  /*3f430*/  STL.64 [R1+0x7e8], R10 ;  /* 0x0007e80a01007387 */ /* 0x0007e80000100a00 */
[----:B------:R-:W2:Y:S04]  /*3f440*/  LDL.LU R53, [R1+0x484] ;  /* 0x0004840001357983 */ /* 0x000ea80000300800 */
[----:B------:R-:W2:Y:S04]  /*3f450*/  LDL.LU R54, [R1+0x488] ;  /* 0x0004880001367983 */ /* 0x000ea80000300800 */
[----:B------:R-:W2:Y:S04]  /*3f460*/  LDL.LU R55, [R1+0x48c] ;  /* 0x00048c0001377983 */ /* 0x000ea80000300800 */
[----:B-1----:R-:W4:Y:S04]  /*3f470*/  LDL.LU R8, [R1+0x490] ;  /* 0x0004900001087983 */ /* 0x002f280000300800 */
[----:B------:R-:W4:Y:S04]  /*3f480*/  LDL.LU R9, [R1+0x494] ;  /* 0x0004940001097983 */ /* 0x000f280000300800 */
[----:B---3--:R-:W4:Y:S04]  /*3f490*/  LDL.LU R10, [R1+0x498] ;  /* 0x00049800010a7983 */ /* 0x008f280000300800 */
[----:B------:R-:W4:Y:S04]  /*3f4a0*/  LDL.LU R11, [R1+0x49c] ;  /* 0x00049c00010b7983 */ /* 0x000f280000300800 */
[----:B------:R1:W-:Y:S04]  /*3f4b0*/  STL.64 [R1+0x2510], R22 ;  /* 0x0025101601007387 */ /* 0x0003e80000100a00 */
[----:B------:R-:W3:Y:S04]  /*3f4c0*/  LDL.LU R56, [R1+0x780] ;  /* 0x0007800001387983 */ /* 0x000ee80000300800 */
[----:B------:R-:W3:Y:S04]  /*3f4d0*/  LDL.LU R57, [R1+0x784] ;  /* 0x0007840001397983 */ /* 0x000ee80000300800 */
[----:B------:R-:W3:Y:S04]  /*3f4e0*/  LDL.LU R58, [R1+0x788] ;  /* 0x00078800013a7983 */ /* 0x000ee80000300800 */
[----:B------:R-:W3:Y:S04]  /*3f4f0*/  LDL.LU R59, [R1+0x78c] ;  /* 0x00078c00013b7983 */ /* 0x000ee80000300800 */
[----:B------:R-:W2:Y:S04]  /*3f500*/  LDL.LU R20, [R1+0x790] ;  /* 0x0007900001147983 */ /* 0x000ea80000300800 */
[----:B------:R-:W2:Y:S04]  /*3f510*/  LDL.LU R21, [R1+0x794] ;  /* 0x0007940001157983 */ /* 0x000ea80000300800 */
[----:B-1----:R-:W2:Y:S04]  /*3f520*/  LDL.LU R22, [R1+0x798] ;  /* 0x0007980001167983 */ /* 0x002ea80000300800 */
[----:B------:R-:W2:Y:S04]  /*3f530*/  LDL.LU R23, [R1+0x79c] ;  /* 0x00079c0001177983 */ /* 0x000ea80000300800 */
[----:B0-----:R-:W-:Y:S04]  /*3f540*/  STL.64 [R1+0x24e0], R38 ;  /* 0x0024e02601007387 */ /* 0x001fe80000100a00 */
[----:B------:R0:W-:Y:S04]  /*3f550*/  STL.64 [R1+0x24d8], R36 ;  /* 0x0024d82401007387 */ /* 0x0001e80000100a00 */
[----:B0-----:R-:W3:Y:S04]  /*3f560*/  LDL.LU R36, [R1+0x7a0] ;  /* 0x0007a00001247983 */ /* 0x001ee80000300800 */
[----:B------:R-:W3:Y:S04]  /*3f570*/  LDL.LU R37, [R1+0x7a4] ;  /* 0x0007a40001257983 */ /* 0x000ee80000300800 */
[----:B------:R-:W3:Y:S04]  /*3f580*/  LDL.LU R38, [R1+0x7a8] ;  /* 0x0007a80001267983 */ /* 0x000ee80000300800 */
[----:B------:R-:W3:Y:S04]  /*3f590*/  LDL.LU R39, [R1+0x7ac] ;  /* 0x0007ac0001277983 */ /* 0x000ee80000300800 */
[----:B------:R-:W-:Y:S04]  /*3f5a0*/  STL.64 [R1+0x4d0], R28 ;  /* 0x0004d01c01007387 */ /* 0x000fe80000100a00 */
[----:B------:R0:W-:Y:S04]  /*3f5b0*/  STL.64 [R1+0x4d8], R30 ;  /* 0x0004d81e01007387 */ /* 0x0001e80000100a00 */
[----:B0-----:R-:W4:Y:S04]  /*3f5c0*/  LDL.LU.64 R30, [R1+0x2540] ;  /* 0x00254000011e7983 */ /* 0x001f280000300a00 */
[----:B------:R0:W5:Y:S01]  /*3f5d0*/  LDL.LU R28, [R1+0x2538] ;  /* 0x00253800011c7983 */ /* 0x0001620000300800 */
[----:B----4-:R-:W-:-:S15]  /*3f5e0*/  HMMA.16816.F32.BF16 R44, R40, R30, R44 ;  /* 0x0000001e282c723c */ /* 0x010fde000004182c */
[----:B------:R-:W-:-:S08]  /*3f5f0*/  NOP ;  /* 0x0000000000007918 */ /* 0x000fd00000000000 */
[----:B------:R-:W-:Y:S04]  /*3f600*/  STL.64 [R1+0x3c0], R44 ;  /* 0x0003c02c01007387 */ /* 0x000fe80000100a00 */
[----:B------:R1:W-:Y:S04]  /*3f610*/  STL.64 [R1+0x3c8], R46 ;  /* 0x0003c82e01007387 */ /* 0x0003e80000100a00 */
[----:B-1----:R-:W4:Y:S04]  /*3f620*/  LDL.LU.64 R46, [R1+0x2530] ;  /* 0x00253000012e7983 */ /* 0x002f280000300a00 */
[----:B------:R-:W4:Y:S01]  /*3f630*/  LDL.LU.64 R44, [R1+0x2528] ;  /* 0x00252800012c7983 */ /* 0x000f220000300a00 */
[----:B------:R-:W-:Y:S03]  /*3f640*/  HMMA.16816.F32.BF16 R40, R40, R34, R48 ;  /* 0x000000222828723c */ /* 0x000fe60000041830 */
[----:B------:R-:W2:-:S15]  /*3f650*/  LDL.LU R48, [R1+0x810] ;  /* 0x0008100001307983 */ /* 0x000e9e0000300800 */
[----:B------:R-:W-:-:S05]  /*3f660*/  NOP ;  /* 0x0000000000007918 */ /* 0x000fca0000000000 */
[----:B------:R-:W-:Y:S04]  /*3f670*/  STL.64 [R1+0x150], R40 ;  /* 0x0001502801007387 */ /* 0x000fe80000100a00 */
[----:B------:R-:W-:Y:S04]  /*3f680*/  STL.64 [R1+0x158], R42 ;  /* 0x0001582a01007387 */ /* 0x000fe80000100a00 */
[----:B------:R-:W1:Y:S04]  /*3f690*/  LDSM.16.MT88.4 R40, [R17+UR5+0x6080] ;  /* 0x006080051128783b */ /* 0x000e680008004200 */
[----:B------:R-:W2:Y:S04]  /*3f6a0*/  LDL.LU R49, [R1+0x814] ;  /* 0x0008140001317983 */ /* 0x000ea80000300800 */
[----:B------:R-:W2:Y:S04]  /*3f6b0*/  LDL.LU R50, [R1+0x818] ;  /* 0x0008180001327983 */ /* 0x000ea80000300800 */
[----:B------:R-:W2:Y:S04]  /*3f6c0*/  LDL.LU R51, [R1+0x81c] ;  /* 0x00081c0001337983 */ /* 0x000ea80000300800 */
[----:B-1----:R-:W-:Y:S04]  /*3f6d0*/  STL.64 [R1+0x2470], R42 ;  /* 0x0024702a01007387 */ /* 0x002fe80000100a00 */
[----:B------:R1:W-:Y:S04]  /*3f6e0*/  STL.64 [R1+0x2468], R40 ;  /* 0x0024682801007387 */ /* 0x0003e80000100a00 */
[----:B-1----:R-:W2:Y:S04]  /*3f6f0*/  LDL.LU R40, [R1+0x750] ;  /* 0x0007500001287983 */ /* 0x002ea80000300800 */
[----:B------:R-:W2:Y:S04]  /*3f700*/  LDL.LU R41, [R1+0x754] ;  /* 0x0007540001297983 */ /* 0x000ea80000300800 */
[----:B------:R-:W2:Y:S04]  /*3f710*/  LDL.LU R42, [R1+0x758] ;  /* 0x00075800012a7983 */ /* 0x000ea80000300800 */
[----:B------:R-:W2:Y:S01]  /*3f720*/  LDL.LU R43, [R1+0x75c] ;  /* 0x00075c00012b7983 */ /* 0x000ea20000300800 */
[----:B----4-:R-:W-:-:S15]  /*3f730*/  HMMA.16816.F32.BF16 R8, R44, R6, R8 ;  /* 0x000000062c08723c */ /* 0x010fde0000041808 */
[----:B------:R-:W-:-:S08]  /*3f740*/  NOP ;  /* 0x0000000000007918 */ /* 0x000fd00000000000 */
[----:B------:R-:W-:Y:S04]  /*3f750*/  STL.64 [R1+0xb40], R8 ;  /* 0x000b400801007387 */ /* 0x000fe80000100a00 */
[----:B------:R1:W-:Y:S04]  /*3f760*/  STL.64 [R1+0xb48], R10 ;  /* 0x000b480a01007387 */ /* 0x0003e80000100a00 */
[----:B-1----:R-:W4:Y:S04]  /*3f770*/  LDL.LU.64 R10, [R1+0x2520] ;  /* 0x00252000010a7983 */ /* 0x002f280000300a00 */
[----:B------:R-:W4:Y:S01]  /*3f780*/  LDL.LU.64 R8, [R1+0x2518] ;  /* 0x0025180001087983 */ /* 0x000f220000300a00 */
[C---:B---3--:R-:W-:Y:S06]  /*3f790*/  HMMA.16816.F32.BF16 R36, R44.reuse, R14, R36 ;  /* 0x0000000e2c24723c */ /* 0x048fec0000041824 */
[C---:B--2---:R-:W-:Y:S06]  /*3f7a0*/  HMMA.16816.F32.BF16 R20, R44.reuse, R18, R20 ;  /* 0x000000122c14723c */ /* 0x044fec0000041814 */
[----:B----4-:R-:W-:-:S15]  /*3f7b0*/  HMMA.16816.F32.BF16 R52, R44, R10, R52 ;  /* 0x0000000a2c34723c */ /* 0x010fde0000041834 */
[----:B------:R-:W-:-:S08]  /*3f7c0*/  NOP ;  /* 0x0000000000007918 */ /* 0x000fd00000000000 */
[----:B------:R-:W-:Y:S04]  /*3f7d0*/  STL.64 [R1+0xa40], R52 ;  /* 0x000a403401007387 */ /* 0x000fe80000100a00 */
[----:B------:R-:W-:Y:S04]  /*3f7e0*/  STL.64 [R1+0xa48], R54 ;  /* 0x000a483601007387 */ /* 0x000fe80000100a00 */
[----:B------:R-:W1:Y:S04]  /*3f7f0*/  LDSM.16.MT88.4 R52, [R17+UR5+0x6100] ;  /* 0x006100051134783b */ /* 0x000e680008004200 */
[----:B-1----:R-:W-:Y:S04]  /*3f800*/  STL.64 [R1+0x2430], R54 ;  /* 0x0024303601007387 */ /* 0x002fe80000100a00 */
[----:B------:R1:W-:Y:S04]  /*3f810*/  STL.64 [R1+0x2428], R52 ;  /* 0x0024283401007387 */ /* 0x0003e80000100a00 */
[----:B-1----:R-:W2:Y:S04]  /*3f820*/  LDL.LU R52, [R1+0x760] ;  /* 0x0007600001347983 */ /* 0x002ea80000300800 */
[----:B------:R-:W2:Y:S04]  /*3f830*/  LDL.LU R53, [R1+0x764] ;  /* 0x0007640001357983 */ /* 0x000ea80000300800 */
[----:B------:R-:W2:Y:S04]  /*3f840*/  LDL.LU R54, [R1+0x768] ;  /* 0x0007680001367983 */ /* 0x000ea80000300800 */
[----:B------:R-:W2:Y:S04]  /*3f850*/  LDL.LU R55, [R1+0x76c] ;  /* 0x00076c0001377983 */ /* 0x000ea80000300800 */
[----:B------:R1:W-:Y:S04]  /*3f860*/  STL.64 [R1+0x950], R36 ;  /* 0x0009502401007387 */ /* 0x0003e80000100a00 */
[----:B------:R3:W-:Y:S04]  /*3f870*/  STL.64 [R1+0x958], R38 ;  /* 0x0009582601007387 */ /* 0x0007e80000100a00 */
[----:B-1----:R-:W4:Y:S04]  /*3f880*/  LDL.LU R36, [R1+0x740] ;  /* 0x0007400001247983 */ /* 0x002f280000300800 */
[----:B------:R-:W4:Y:S04]  /*3f890*/  LDL.LU R37, [R1+0x744] ;  /* 0x0007440001257983 */ /* 0x000f280000300800 */
[----:B---3--:R-:W4:Y:S04]  /*3f8a0*/  LDL.LU R38, [R1+0x748] ;  /* 0x0007480001267983 */ /* 0x008f280000300800 */
[----:B------:R-:W4:Y:S04]  /*3f8b0*/  LDL.LU R39, [R1+0x74c] ;  /* 0x00074c0001277983 */ /* 0x000f280000300800 */
[----:B------:R-:W-:Y:S04]  /*3f8c0*/  STL.64 [R1+0x870], R20 ;  /* 0x0008701401007387 */ /* 0x000fe80000100a00 */
[----:B------:R1:W-:Y:S04]  /*3f8d0*/  STL.64 [R1+0x878], R22 ;  /* 0x0008781601007387 */ /* 0x0003e80000100a00 */
[----:B-1----:R-:W3:Y:S01]  /*3f8e0*/  LDL.LU.64 R22, [R1+0x2510] ;  /* 0x0025100001167983 */ /* 0x002ee20000300a00 */
[C---:B------:R-:W-:Y:S06]  /*3f8f0*/  HMMA.16816.F32.BF16 R48, R44.reuse, R26, R48 ;  /* 0x0000001a2c30723c */ /* 0x040fec0000041830 */
[----:B---3--:R-:W-:Y:S06]  /*3f900*/  HMMA.16816.F32.BF16 R56, R44, R22, R56 ;  /* 0x000000162c38723c */ /* 0x008fec0000041838 */
[----:B------:R1:W-:Y:S04]  /*3f910*/  STL.64 [R1+0x24f8], R22 ;  /* 0x0024f81601007387 */ /* 0x0003e80000100a00 */
[----:B------:R-:W3:-:S13]  /*3f920*/  LDL.LU R20, [R1+0x770] ;  /* 0x0007700001147983 */ /* 0x000eda0000300800 */
[----:B------:R-:W-:Y:S04]  /*3f930*/  STL.64 [R1+0x780], R56 ;  /* 0x0007803801007387 */ /* 0x000fe80000100a00 */
[----:B------:R-:W-:Y:S04]  /*3f940*/  STL.64 [R1+0x788], R58 ;  /* 0x0007883a01007387 */ /* 0x000fe80000100a00 */
[----:B------:R-:W0:Y:S04]  /*3f950*/  LDSM.16.MT88.4 R56, [R17+UR5+0x6180] ;  /* 0x006180051138783b */ /* 0x000e280008004200 */
[----:B------:R-:W3:Y:S04]  /*3f960*/  LDL.LU R21, [R1+0x774] ;  /* 0x0007740001157983 */ /* 0x000ee80000300800 */
[----:B-1----:R-:W3:Y:S04]  /*3f970*/  LDL.LU R22, [R1+0x778] ;  /* 0x0007780001167983 */ /* 0x002ee80000300800 */
[----:B------:R-:W3:Y:S04]  /*3f980*/  LDL.LU R23, [R1+0x77c] ;  /* 0x00077c0001177983 */ /* 0x000ee80000300800 */
        /* <DEDUP_REMOVED lines=8> */
[----:B0-----:R-:W4:Y:S04]  /*3fa10*/  LDL.LU.64 R50, [R1+0x2508] ;  /* 0x0025080001327983 */ /* 0x001f280000300a00 */
[----:B------:R-:W4:Y:S04]  /*3fa20*/  LDL.LU.64 R48, [R1+0x2500] ;  /* 0x0025000001307983 */ /* 0x000f280000300a00 */
[----:B------:R2:W-:Y:S01]  /*3fa30*/  STL.64 [R1+0x24f0], R26 ;  /* 0x0024f01a01007387 */ /* 0x0005e20000100a00 */
[C---:B---3--:R-:W-:Y:S06]  /*3fa40*/  HMMA.16816.F32.BF16 R20, R44.reuse, R34, R20 ;  /* 0x000000222c14723c */ /* 0x048fec0000041814 */
[----:B--2---:R-:W-:-:S15]  /*3fa50*/  HMMA.16816.F32.BF16 R24, R44, R30, R56 ;  /* 0x0000001e2c18723c */ /* 0x004fde0000041838 */
[----:B------:R-:W-:-:S03]  /*3fa60*/  NOP ;  /* 0x0000000000007918 */ /* 0x000fc60000000000 */
[----:B------:R-:W-:Y:S02]  /*3fa70*/  IMAD.MOV.U32 R45, RZ, RZ, R23 ;  /* 0x000000ffff2d7224 */ /* 0x000fe400078e0017 */
[----:B------:R-:W-:-:S03]  /*3fa80*/  IMAD.MOV.U32 R44, RZ, RZ, R21 ;  /* 0x000000ffff2c7224 */ /* 0x000fc600078e0015 */
[----:B------:R-:W-:Y:S04]  /*3fa90*/  STL.64 [R1+0x300], R24 ;  /* 0x0003001801007387 */ /* 0x000fe80000100a00 */
[----:B------:R4:W-:Y:S04]  /*3faa0*/  STL.64 [R1+0x308], R26 ;  /* 0x0003081a01007387 */ /* 0x0009e80000100a00 */
[----:B------:R-:W-:Y:S04]  /*3fab0*/  STL.64 [R1+0x140], R20 ;  /* 0x0001401401007387 */ /* 0x000fe80000100a00 */
[----:B------:R0:W-:Y:S01]  /*3fac0*/  STL.64 [R1+0x148], R22 ;  /* 0x0001481601007387 */ /* 0x0001e20000100a00 */
[C---:B----4-:R-:W-:Y:S06]  /*3fad0*/  HMMA.16816.F32.BF16 R24, R48.reuse, R6, R52 ;  /* 0x000000063018723c */ /* 0x050fec0000041834 */
[C---:B0-----:R-:W-:Y:S01]  /*3fae0*/  HMMA.16816.F32.BF16 R20, R48.reuse, R10, R40 ;  /* 0x0000000a3014723c */ /* 0x041fe20000041828 */
[----:B------:R-:W-:Y:S04]  /*3faf0*/  STL.64 [R1+0x24e8], R34 ;  /* 0x0024e82201007387 */ /* 0x000fe80000100a00 */
[----:B------:R0:W-:Y:S04]  /*3fb00*/  STL.64 [R1+0x23f8], R44 ;  /* 0x0023f82c01007387 */ /* 0x0001e80000100a00 */
[----:B------:R-:W-:Y:S08]  /*3fb10*/  STL.64 [R1+0x24d0], R10 ;  /* 0x0024d00a01007387 */ /* 0x000ff00000100a00 */
[----:B------:R-:W-:Y:S04]  /*3fb20*/  STL.64 [R1+0xb00], R24 ;  /* 0x000b001801007387 */ /* 0x000fe80000100a00 */
[----:B------:R-:W-:Y:S04]  /*3fb30*/  STL.64 [R1+0xb08], R26 ;  /* 0x000b081a01007387 */ /* 0x000fe80000100a00 */
[----:B------:R1:W-:Y:S04]  /*3fb40*/  STL.64 [R1+0x24c8], R8 ;  /* 0x0024c80801007387 */ /* 0x0003e80000100a00 */
[----:B------:R-:W-:Y:S04]  /*3fb50*/  STL.64 [R1+0xa00], R20 ;  /* 0x000a001401007387 */ /* 0x000fe80000100a00 */
[----:B------:R-:W-:Y:S04]  /*3fb60*/  STL.64 [R1+0xa08], R22 ;  /* 0x000a081601007387 */ /* 0x000fe80000100a00 */
[----:B0-----:R-:W2:Y:S04]  /*3fb70*/  LDL.LU R44, [R1+0x100] ;  /* 0x00010000012c7983 */ /* 0x001ea80000300800 */
[----:B------:R-:W2:Y:S04]  /*3fb80*/  LDL.LU R45, [R1+0x104] ;  /* 0x00010400012d7983 */ /* 0x000ea80000300800 */
[----:B------:R-:W3:Y:S04]  /*3fb90*/  LDL.LU R46, [R1+0x108] ;  /* 0x00010800012e7983 */ /* 0x000ee80000300800 */
[----:B------:R-:W3:Y:S01]  /*3fba0*/  LDL.LU R47, [R1+0x10c] ;  /* 0x00010c00012f7983 */ /* 0x000ee20000300800 */
[C---:B-1----:R-:W-:Y:S03]  /*3fbb0*/  HMMA.16816.F32.BF16 R8, R48.reuse, R14, R36 ;  /* 0x0000000e3008723c */ /* 0x042fe60000041824 */
        /* <DEDUP_REMOVED lines=8> */
[----:B------:R-:W-:Y:S04]  /*3fc40*/  STL.64 [R1+0x24c0], R14 ;  /* 0x0024c00e01007387 */ /* 0x000fe80000100a00 */
[----:B------:R-:W-:Y:S04]  /*3fc50*/  STL.64 [R1+0x24b8], R12 ;  /* 0x0024b80c01007387 */ /* 0x000fe80000100a00 */
[----:B------:R-:W-:Y:S04]  /*3fc60*/  STL.64 [R1+0x910], R8 ;  /* 0x0009100801007387 */ /* 0x000fe80000100a00 */
[----:B------:R-:W-:Y:S04]  /*3fc70*/  STL.64 [R1+0x918], R10 ;  /* 0x0009180a01007387 */ /* 0x000fe80000100a00 */
[----:B0-----:R-:W2:Y:S04]  /*3fc80*/  LDL.LU R56, [R1+0x2b0] ;  /* 0x0002b00001387983 */ /* 0x001ea80000300800 */
        /* <DEDUP_REMOVED lines=55> */
[C---:B---3--:R-:W-:Y:S03]  /*40000*/  HMMA.16816.F32.BF16 R20, R48.reuse, R18, R20 ;  /* 0x000000123014723c */ /* 0x048fe60000041814 */
[----:B0-----:R-:W2:Y:S04]  /*40010*/  LDL.LU R40, [R1+0x5f0] ;  /* 0x0005f00001287983 */ /* 0x001ea80000300800 */
[----:B------:R-:W2:Y:S04]  /*40020*/  LDL.LU R41, [R1+0x5f4] ;  /* 0x0005f40001297983 */ /* 0x000ea80000300800 */
[----:B------:R-:W2:Y:S04]  /*40030*/  LDL.LU R42, [R1+0x5f8] ;  /* 0x0005f800012a7983 */ /* 0x000ea80000300800 */
[----:B------:R-:W2:Y:S04]  /*40040*/  LDL.LU R43, [R1+0x5fc] ;  /* 0x0005fc00012b7983 */ /* 0x000ea80000300800 */
[----:B------:R-:W-:Y:S04]  /*40050*/  STL.64 [R1+0x2460], R58 ;  /* 0x0024603a01007387 */ /* 0x000fe80000100a00 */
[----:B------:R0:W-:Y:S04]  /*40060*/  STL.64 [R1+0x2458], R56 ;  /* 0x0024583801007387 */ /* 0x0001e80000100a00 */
        /* <DEDUP_REMOVED lines=43> */
[----:B------:R-:W2:Y:S01]  /*40320*/  LDL.LU.64 R8, [R1+0x24c8] ;  /* 0x0024c80001087983 */ /* 0x000ea20000300a00 */
        /* <DEDUP_REMOVED lines=18> */
[----:B----4-:R-:W-:-:S15]  /*40450*/  HMMA.16816.F32.BF16 R48, R36, R22, R48 ;  /* 0x000000162430723c */ /* 0x010fde0000041830 */
[----:B------:R-:W-:-:S08]  /*40460*/  NOP ;  /* 0x0000000000007918 */ /* 0x000fd00000000000 */
[----:B------:R0:W-:Y:S04]  /*40470*/  STL.64 [R1+0x770], R48 ;  /* 0x0007703001007387 */ /* 0x0001e80000100a00 */
[----:B------:R-:W-:Y:S01]  /*40480*/  STL.64 [R1+0x778], R50 ;  /* 0x0007783201007387 */ /* 0x000fe20000100a00 */
[----:B---3--:R-:W-:-:S15]  /*40490*/  HMMA.16816.F32.BF16 R40, R36, R26, R40 ;  /* 0x0000001a2428723c */ /* 0x008fde0000041828 */
[----:B------:R-:W-:-:S08]  /*404a0*/  NOP ;  /* 0x0000000000007918 */ /* 0x000fd00000000000 */
[----:B------:R-:W-:Y:S01]  /*404b0*/  STL.64 [R1+0x740], R40 ;  /* 0x0007402801007387 */ /* 0x000fe20000100a00 */
[----:B0-----:R-:W-:-:S03]  /*404c0*/  IMAD.MOV.U32 R49, RZ, RZ, R42 ;  /* 0x000000ffff317224 */ /* 0x001fc600078e002a */
[----:B------:R0:W-:Y:S01]  /*404d0*/  STL.64 [R1+0x748], R42 ;  /* 0x0007482a01007387 */ /* 0x0001e20000100a00 */
[----:B------:R-:W-:-:S03]  /*404e0*/  IMAD.MOV.U32 R48, RZ, RZ, R40 ;  /* 0x000000ffff307224 */ /* 0x000fc600078e0028 */
[----:B0-----:R-:W3:Y:S04]  /*404f0*/  LDL.LU.64 R42, [R1+0x2490] ;  /* 0x00249000012a7983 */ /* 0x001ee80000300a00 */
[----:B------:R-:W3:Y:S04]  /*40500*/  LDL.LU.64 R40, [R1+0x2488] ;  /* 0x0024880001287983 */ /* 0x000ee80000300a00 */
        /* <DEDUP_REMOVED lines=26> */
[----:B------:R-:W3:Y:S01]  /*406b0*/  LDL.LU.64 R56, [R1+0x2458] ;  /* 0x0024580001387983 */ /* 0x000ee20000300a00 */
[C---:B------:R-:W-:Y:S06]  /*406c0*/  HMMA.16816.F32.BF16 R44, R40.reuse, R14, R44 ;  /* 0x0000000e282c723c */ /* 0x040fec000004182c */
        /* <DEDUP_REMOVED lines=20> */
[----:B------:R-:W2:Y:S04]  /*40810*/  LDL.LU.64 R52, [R1+0x2428] ;  /* 0x0024280001347983 */ /* 0x000ea80000300a00 */
[----:B------:R0:W-:Y:S01]  /*40820*/  STL.64 [R1+0x2400], R22 ;  /* 0x0024001601007387 */ /* 0x0001e20000100a00 */
[C---:B----4-:R-:W-:Y:S06]  /*40830*/  HMMA.16816.F32.BF16 R12, R40.reuse, R22, R12 ;  /* 0x00000016280c723c */ /* 0x050fec000004180c */
[----:B0-----:R-:W-:-:S15]  /*40840*/  HMMA.16816.F32.BF16 R20, R40, R26, R36 ;  /* 0x0000001a2814723c */ /* 0x001fde0000041824 */
[----:B------:R-:W-:-:S02]  /*40850*/  NOP ;  /* 0x0000000000007918 */ /* 0x000fc40000000000 */
[----:B------:R-:W-:Y:S04]  /*40860*/  STL.64 [R1+0x760], R12 ;  /* 0x0007600c01007387 */ /* 0x000fe80000100a00 */
[----:B------:R0:W-:Y:S02]  /*40870*/  STL.64 [R1+0x768], R14 ;  /* 0x0007680e01007387 */ /* 0x0001e40000100a00 */
[C---:B0-----:R-:W-:Y:S02]  /*40880*/  HMMA.16816.F32.BF16 R12, R40.reuse, R30, R48 ;  /* 0x0000001e280c723c */ /* 0x041fe40000041830 */
[----:B------:R-:W-:Y:S04]  /*40890*/  STL.64 [R1+0x2408], R26 ;  /* 0x0024081a01007387 */ /* 0x000fe80000100a00 */
[----:B------:R-:W-:Y:S04]  /*408a0*/  STL.64 [R1+0x730], R20 ;  /* 0x0007301401007387 */ /* 0x000fe80000100a00 */
[----:B------:R3:W-:Y:S04]  /*408b0*/  STL.64 [R1+0x738], R22 ;  /* 0x0007381601007387 */ /* 0x0007e80000100a00 */
[----:B------:R-:W4:Y:S01]  /*408c0*/  LDL.LU.64 R16, [R1+0xc50] ;  /* 0x000c500001107983 */ /* 0x000f220000300a00 */
[----:B---3--:R-:W-:Y:S08]  /*408d0*/  HMMA.16816.F32.BF16 R20, R40, R34, R44 ;  /* 0x000000222814723c */ /* 0x008ff0000004182c */
[----:B------:R-:W-:Y:S04]  /*408e0*/  STL.64 [R1+0x700], R12 ;  /* 0x0007000c01007387 */ /* 0x000fe80000100a00 */
[----:B------:R2:W-:Y:S04]  /*408f0*/  STL.64 [R1+0x708], R14 ;  /* 0x0007080e01007387 */ /* 0x0005e80000100a00 */
[----:B------:R-:W3:Y:S01]  /*40900*/  LDL.LU R48, [R1+0x40] ;  /* 0x0000400001307983 */ /* 0x000ee20000300800 */
[----:B--2---:R-:W-:Y:S06]  /*40910*/  HMMA.16816.F32.BF16 R12, R52, R6, R56 ;  /* 0x00000006340c723c */ /* 0x004fec0000041838 */
[----:B------:R0:W-:Y:S04]  /*40920*/  STL.64 [R1+0x6f0], R20 ;  /* 0x0006f01401007387 */ /* 0x0001e80000100a00 */
[----:B------:R1:W-:-:S13]  /*40930*/  STL.64 [R1+0x6f8], R22 ;  /* 0x0006f81601007387 */ /* 0x0003da0000100a00 */
[----:B------:R2:W-:Y:S04]  /*40940*/  STL.64 [R1+0xb30], R12 ;  /* 0x000b300c01007387 */ /* 0x0005e80000100a00 */
[----:B------:R2:W-:Y:S04]  /*40950*/  STL.64 [R1+0xb38], R14 ;  /* 0x000b380e01007387 */ /* 0x0005e80000100a00 */
[----:B------:R-:W3:Y:S01]  /*40960*/  LDL.LU R49, [R1+0x44] ;  /* 0x0000440001317983 */ /* 0x000ee20000300800 */
[----:B------:R-:W-:Y:S02]  /*40970*/  IMAD.MOV.U32 R50, RZ, RZ, R8 ;  /* 0x000000ffff327224 */ /* 0x000fe400078e0008 */
[----:B------:R-:W-:Y:S01]  /*40980*/  IMAD.MOV.U32 R51, RZ, RZ, R9 ;  /* 0x000000ffff337224 */ /* 0x000fe200078e0009 */
[----:B------:R-:W4:Y:S04]  /*40990*/  LDL.LU R8, [R1+0x2424] ;  /* 0x0024240001087983 */ /* 0x000f280000300800 */
[----:B------:R-:W4:Y:S04]  /*409a0*/  LDL.LU R9, [R1+0x2420] ;  /* 0x0024200001097983 */ /* 0x000f280000300800 */
[----:B------:R-:W4:Y:S04]  /*409b0*/  LDL.LU R36, [R1+0xb0] ;  /* 0x0000b00001247983 */ /* 0x000f280000300800 */
[----:B------:R-:W4:Y:S04]  /*409c0*/  LDL.LU R37, [R1+0xb4] ;  /* 0x0000b40001257983 */ /* 0x000f280000300800 */
[----:B------:R-:W4:Y:S04]  /*409d0*/  LDL.LU R38, [R1+0xb8] ;  /* 0x0000b80001267983 */ /* 0x000f280000300800 */
[----:B------:R-:W4:Y:S04]  /*409e0*/  LDL.LU R39, [R1+0xbc] ;  /* 0x0000bc0001277983 */ /* 0x000f280000300800 */
[----:B0-----:R-:W4:Y:S04]  /*409f0*/  LDL.LU R20, [R1+0xc0] ;  /* 0x0000c00001147983 */ /* 0x001f280000300800 */
[----:B------:R-:W4:Y:S04]  /*40a00*/  LDL.LU R21, [R1+0xc4] ;  /* 0x0000c40001157983 */ /* 0x000f280000300800 */
[----:B-1----:R-:W4:Y:S04]  /*40a10*/  LDL.LU R22, [R1+0xc8] ;  /* 0x0000c80001167983 */ /* 0x002f280000300800 */
[----:B------:R-:W4:Y:S04]  /*40a20*/  LDL.LU R23, [R1+0xcc] ;  /* 0x0000cc0001177983 */ /* 0x000f280000300800 */
[----:B------:R-:W4:Y:S04]  /*40a30*/  LDL.LU R24, [R1+0xd0] ;  /* 0x0000d00001187983 */ /* 0x000f280000300800 */
[----:B------:R-:W4:Y:S04]  /*40a40*/  LDL.LU R25, [R1+0xd4] ;  /* 0x0000d40001197983 */ /* 0x000f280000300800 */
[----:B------:R-:W4:Y:S04]  /*40a50*/  LDL.LU R26, [R1+0xd8] ;  /* 0x0000d800011a7983 */ /* 0x000f280000300800 */
[----:B------:R-:W4:Y:S04]  /*40a60*/  LDL.LU R27, [R1+0xdc] ;  /* 0x0000dc00011b7983 */ /* 0x000f280000300800 */
[----:B--2---:R-:W2:Y:S04]  /*40a70*/  LDL.LU R12, [R1+0xe0] ;  /* 0x0000e000010c7983 */ /* 0x004ea80000300800 */
[----:B------:R-:W2:Y:S04]  /*40a80*/  LDL.LU R13, [R1+0xe4] ;  /* 0x0000e400010d7983 */ /* 0x000ea80000300800 */
[----:B------:R-:W2:Y:S04]  /*40a90*/  LDL.LU R14, [R1+0xe8] ;  /* 0x0000e800010e7983 */ /* 0x000ea80000300800 */
[----:B------:R-:W2:Y:S04]  /*40aa0*/  LDL.LU R15, [R1+0xec] ;  /* 0x0000ec00010f7983 */ /* 0x000ea80000300800 */
        /* <DEDUP_REMOVED lines=22> */
[----:B------:R-:W2:Y:S01]  /*40c10*/  LDL.LU R49, [R1+0x64] ;  /* 0x0000640001317983 */ /* 0x000ea20000300800 */
[----:B------:R-:W-:-:S02]  /*40c20*/  IMAD.MOV.U32 R50, RZ, RZ, R9 ;  /* 0x000000ffff327224 */ /* 0x000fc400078e0009 */
[----:B------:R-:W-:-:S05]  /*40c30*/  IMAD.MOV.U32 R51, RZ, RZ, R8 ;  /* 0x000000ffff337224 */ /* 0x000fca00078e0008 */
[----:B------:R-:W-:Y:S04]  /*40c40*/  STL.64 [R1+0x23e0], R50 ;  /* 0x0023e03201007387 */ /* 0x000fe80000100a00 */
[----:B--2---:R0:W-:Y:S04]  /*40c50*/  STL.64 [R1+0x23d8], R48 ;  /* 0x0023d83001007387 */ /* 0x0041e80000100a00 */
        /* <DEDUP_REMOVED lines=14> */
[----:B------:R-:W-:Y:S04]  /*40d40*/  STL.64 [R1+0x810], R20 ;  /* 0x0008101401007387 */ /* 0x000fe80000100a00 */
[----:B------:R0:W-:Y:S04]  /*40d50*/  STL.64 [R1+0x818], R22 ;  /* 0x0008181601007387 */ /* 0x0001e80000100a00 */
[----:B0-----:R-:W2:Y:S01]  /*40d60*/  LDL.LU.64 R22, [R1+0x2400] ;  /* 0x0024000001167983 */ /* 0x001ea20000300a00 */
[C---:B------:R-:W-:Y:S06]  /*40d70*/  HMMA.16816.F32.BF16 R56, R52.reuse, R30, R56 ;  /* 0x0000001e3438723c */ /* 0x040fec0000041838 */
[C---:B---3--:R-:W-:Y:S06]  /*40d80*/  HMMA.16816.F32.BF16 R44, R52.reuse, R26, R44 ;  /* 0x0000001a342c723c */ /* 0x048fec000004182c */
[----:B--2---:R-:W-:-:S15]  /*40d90*/  HMMA.16816.F32.BF16 R36, R52, R22, R36 ;  /* 0x000000163424723c */ /* 0x004fde0000041824 */
[----:B------:R-:W-:-:S08]  /*40da0*/  NOP ;  /* 0x0000000000007918 */ /* 0x000fd00000000000 */
[----:B------:R0:W-:Y:S04]  /*40db0*/  STL.64 [R1+0x790], R36 ;  /* 0x0007902401007387 */ /* 0x0001e80000100a00 */
[----:B------:R-:W-:Y:S04]  /*40dc0*/  STL.64 [R1+0x798], R38 ;  /* 0x0007982601007387 */ /* 0x000fe80000100a00 */
[----:B------:R1:W-:Y:S04]  /*40dd0*/  STL.64 [R1+0x720], R44 ;  /* 0x0007202c01007387 */ /* 0x0003e80000100a00 */
[----:B------:R2:W-:Y:S01]  /*40de0*/  STL.64 [R1+0x728], R46 ;  /* 0x0007282e01007387 */ /* 0x0005e20000100a00 */
[----:B0-----:R-:W-:-:S02]  /*40df0*/  IMAD.MOV.U32 R36, RZ, RZ, R45 ;  /* 0x000000ffff247224 */ /* 0x001fc400078e002d */
[----:B------:R-:W-:Y:S01]  /*40e00*/  IMAD.MOV.U32 R37, RZ, RZ, R47 ;  /* 0x000000ffff257224 */ /* 0x000fe200078e002f */
[----:B-1----:R0:W5:Y:S04]  /*40e10*/  LDL.LU.64 R44, [R1+0x23f8] ;  /* 0x0023f800012c7983 */ /* 0x0021680000300a00 */
[----:B------:R-:W3:Y:S04]  /*40e20*/  LDL.LU.64 R8, [R1+0xc48] ;  /* 0x000c480001087983 */ /* 0x000ee80000300a00 */
[----:B--2---:R-:W2:Y:S04]  /*40e30*/  LDL.LU.64 R46, [R1+0xc40] ;  /* 0x000c4000012e7983 */ /* 0x004ea80000300a00 */
[----:B------:R-:W4:Y:S04]  /*40e40*/  LDL.LU.64 R24, [R1+0xc38] ;  /* 0x000c380001187983 */ /* 0x000f280000300a00 */
[----:B------:R-:W4:Y:S04]  /*40e50*/  LDL.LU.64 R20, [R1+0xc30] ;  /* 0x000c300001147983 */ /* 0x000f280000300a00 */
[----:B------:R-:W-:Y:S01]  /*40e60*/  STL.64 [R1+0x710], R56 ;  /* 0x0007103801007387 */ /* 0x000fe20000100a00 */
[----:B------:R-:W-:-:S03]  /*40e70*/  IMAD.MOV.U32 R39, RZ, RZ, R59 ;  /* 0x000000ffff277224 */ /* 0x000fc600078e003b */
[----:B------:R1:W-:Y:S01]  /*40e80*/  STL.64 [R1+0x718], R58 ;  /* 0x0007183a01007387 */ /* 0x0003e20000100a00 */
[----:B------:R-:W-:-:S03]  /*40e90*/  IMAD.MOV.U32 R38, RZ, RZ, R57 ;  /* 0x000000ffff267224 */ /* 0x000fc600078e0039 */
[----:B-1----:R-:W3:Y:S04]  /*40ea0*/  LDL.LU.64 R58, [R1+0x23f0] ;  /* 0x0023f000013a7983 */ /* 0x002ee80000300a00 */
[----:B------:R-:W3:Y:S01]  /*40eb0*/  LDL.LU.64 R56, [R1+0x23e8] ;  /* 0x0023e80001387983 */ /* 0x000ee20000300a00 */
[----:B------:R-:W-:Y:S03]  /*40ec0*/  HMMA.16816.F32.BF16 R52, R52, R34, R40 ;  /* 0x000000223434723c */ /* 0x000fe60000041828 */
[----:B------:R-:W-:Y:S04]  /*40ed0*/  STL.64 [R1+0x2398], R38 ;  /* 0x0023982601007387 */ /* 0x000fe80000100a00 */
[----:B------:R1:W-:Y:S04]  /*40ee0*/  STL.64 [R1+0x2390], R36 ;  /* 0x0023902401007387 */ /* 0x0003e80000100a00 */
[----:B-1----:R-:W2:Y:S04]  /*40ef0*/  LDL.LU R36, [R1+0x20] ;  /* 0x0000200001247983 */ /* 0x002ea80000300800 */
[----:B------:R-:W2:Y:S04]  /*40f00*/  LDL.LU R37, [R1+0x24] ;  /* 0x0000240001257983 */ /* 0x000ea80000300800 */
[----:B------:R-:W2:Y:S04]  /*40f10*/  LDL.LU R38, [R1+0x28] ;  /* 0x0000280001267983 */ /* 0x000ea80000300800 */
[----:B------:R-:W2:Y:S04]  /*40f20*/  LDL.LU R39, [R1+0x2c] ;  /* 0x00002c0001277983 */ /* 0x000ea80000300800 */
[----:B------:R1:W-:Y:S04]  /*40f30*/  STL.64 [R1+0x6e0], R52 ;  /* 0x0006e03401007387 */ /* 0x0003e80000100a00 */
[----:B------:R-:W-:Y:S01]  /*40f40*/  STL.64 [R1+0x6e8], R54 ;  /* 0x0006e83601007387 */ /* 0x000fe20000100a00 */
[----:B------:R-:W-:-:S03]  /*40f50*/  IMAD.MOV.U32 R40, RZ, RZ, R53 ;  /* 0x000000ffff287224 */ /* 0x000fc600078e0035 */
[----:B-1----:R-:W4:Y:S04]  /*40f60*/  LDL.LU R52, [R1+0x30] ;  /* 0x0000300001347983 */ /* 0x002f280000300800 */
[----:B------:R-:W4:Y:S01]  /*40f70*/  LDL.LU R53, [R1+0x34] ;  /* 0x0000340001357983 */ /* 0x000f220000300800 */
[----:B---3--:R-:W-:-:S15]  /*40f80*/  HMMA.16816.F32.BF16 R48, R56, R6, R48 ;  /* 0x000000063830723c */ /* 0x008fde0000041830 */
[----:B------:R-:W-:-:S08]  /*40f90*/  NOP ;  /* 0x0000000000007918 */ /* 0x000fd00000000000 */
[----:B------:R-:W-:Y:S04]  /*40fa0*/  STL.64 [R1+0xaf0], R48 ;  /* 0x000af03001007387 */ /* 0x000fe80000100a00 */
[----:B------:R1:W-:Y:S04]  /*40fb0*/  STL.64 [R1+0xaf8], R50 ;  /* 0x000af83201007387 */ /* 0x0003e80000100a00 */
[----:B-1----:R-:W3:Y:S04]  /*40fc0*/  LDL.LU.64 R50, [R1+0x23e0] ;  /* 0x0023e00001327983 */ /* 0x002ee80000300a00 */
[----:B------:R-:W3:Y:S02]  /*40fd0*/  LDL.LU.64 R48, [R1+0x23d8] ;  /* 0x0023d80001307983 */ /* 0x000ee40000300a00 */
        /* <DEDUP_REMOVED lines=11> */
[----:B------:R-:W3:Y:S01]  /*41090*/  LDL.LU.64 R48, [R1+0x23b8] ;  /* 0x0023b80001307983 */ /* 0x000ee20000300a00 */
[----:B------:R-:W-:-:S02]  /*410a0*/  IMAD.MOV.U32 R41, RZ, RZ, R55 ;  /* 0x000000ffff297224 */ /* 0x000fc400078e0037 */
[----:B------:R-:W-:Y:S02]  /*410b0*/  IMAD.MOV.U32 R54, RZ, RZ, R3 ;  /* 0x000000ffff367224 */ /* 0x000fe400078e0003 */
[----:B------:R-:W-:Y:S01]  /*410c0*/  IMAD.MOV.U32 R55, RZ, RZ, R2 ;  /* 0x000000ffff377224 */ /* 0x000fe200078e0002 */
[C---:B--2---:R-:W-:Y:S06]  /*410d0*/  HMMA.16816.F32.BF16 R36, R56.reuse, R26, R36 ;  /* 0x0000001a3824723c */ /* 0x044fec0000041824 */
[----:B----4-:R-:W-:Y:S01]  /*410e0*/  HMMA.16816.F32.BF16 R52, R56, R22, R52 ;  /* 0x000000163834723c */ /* 0x010fe20000041834 */
[----:B------:R-:W-:-:S04]  /*410f0*/  IADD3 R3, P0, R16, UR13, RZ ;  /* 0x0000000d10037c10 */ /* 0x000fc8000ff1e0ff */
[----:B------:R-:W-:Y:S01]  /*41100*/  IADD3.X R2, R17, UR4, RZ, P0, !PT ;  /* 0x0000000411027c10 */ /* 0x000fe200087fe4ff */
[----:B---3--:R-:W-:-:S15]  /*41110*/  HMMA.16816.F32.BF16 R48, R56, R18, R48 ;  /* 0x000000123830723c */ /* 0x008fde0000041830 */
[----:B------:R-:W-:-:S08]  /*41120*/  NOP ;  /* 0x0000000000007918 */ /* 0x000fd00000000000 */
[----:B------:R1:W-:Y:S04]  /*41130*/  STL.64 [R1+0x7f0], R48 ;  /* 0x0007f03001007387 */ /* 0x0003e80000100a00 */
[----:B------:R-:W-:Y:S04]  /*41140*/  STL.64 [R1+0x7f8], R50 ;  /* 0x0007f83201007387 */ /* 0x000fe80000100a00 */
[----:B-1----:R0:W5:Y:S04]  /*41150*/  LDL.LU.64 R48, [R1+0x23b0] ;  /* 0x0023b00001307983 */ /* 0x0021680000300a00 */
[----:B------:R-:W-:Y:S04]  /*41160*/  STL.64 [R1+0x7a0], R52 ;  /* 0x0007a03401007387 */ /* 0x000fe80000100a00 */
[----:B------:R-:W-:Y:S04]  /*41170*/  STL.64 [R1+0x7a8], R54 ;  /* 0x0007a83601007387 */ /* 0x000fe80000100a00 */
[----:B------:R-:W2:Y:S04]  /*41180*/  LDL.LU.64 R16, [R1+0xc28] ;  /* 0x000c280001107983 */ /* 0x000ea80000300a00 */
[----:B------:R-:W-:Y:S04]  /*41190*/  STL.64 [R1+0x7b0], R36 ;  /* 0x0007b02401007387 */ /* 0x000fe80000100a00 */
[----:B------:R-:W-:Y:S04]  /*411a0*/  STL.64 [R1+0x7b8], R38 ;  /* 0x0007b82601007387 */ /* 0x000fe80000100a00 */
[----:B------:R-:W3:Y:S04]  /*411b0*/  LDL.LU.64 R26, [R1+0xc20] ;  /* 0x000c2000011a7983 */ /* 0x000ee80000300a00 */
[----:B------:R-:W4:Y:S04]  /*411c0*/  LDL.LU.64 R32, [R1+0xa98] ;  /* 0x000a980001207983 */ /* 0x000f280000300a00 */
[----:B------:R-:W-:Y:S04]  /*411d0*/  STL.64 [R1+0x23a8], R34 ;  /* 0x0023a82201007387 */ /* 0x000fe80000100a00 */
[----:B----4-:R1:W-:Y:S04]  /*411e0*/  STL.64 [R1+0x23a0], R32 ;  /* 0x0023a02001007387 */ /* 0x0103e80000100a00 */
[----:B-1----:R-:W4:Y:S04]  /*411f0*/  LDL.LU R32, [R1+0x10] ;  /* 0x0000100001207983 */ /* 0x002f280000300800 */
[----:B------:R-:W4:Y:S01]  /*41200*/  LDL.LU R33, [R1+0x14] ;  /* 0x0000140001217983 */ /* 0x000f220000300800 */
[----:B------:R-:W-:-:S02]  /*41210*/  IMAD.MOV.U32 R34, RZ, RZ, R5 ;  /* 0x000000ffff227224 */ /* 0x000fc400078e0005 */
[----:B------:R-:W-:Y:S01]  /*41220*/  IMAD.MOV.U32 R35, RZ, RZ, R4 ;  /* 0x000000ffff237224 */ /* 0x000fe200078e0004 */
[----:B------:R-:W2:Y:S04]  /*41230*/  LDL.LU R29, [R1+0xf74] ;  /* 0x000f7400011d7983 */ /* 0x000ea80000300800 */
[----:B------:R-:W3:Y:S04]  /*41240*/  LDL.LU R36, [R1] ;  /* 0x0000000001247983 */ /* 0x000ee80000300800 */
[----:B------:R-:W3:Y:S04]  /*41250*/  LDL.LU R52, [R1+0x1e30] ;  /* 0x001e300001347983 */ /* 0x000ee80000300800 */
[----:B------:R-:W3:Y:S04]  /*41260*/  LDL.LU R53, [R1+0x1e28] ;  /* 0x001e280001357983 */ /* 0x000ee80000300800 */
[----:B------:R-:W3:Y:S01]  /*41270*/  LDL.LU R54, [R1+0x1e20] ;  /* 0x001e200001367983 */ /* 0x000ee20000300800 */
[----:B------:R-:W-:-:S03]  /*41280*/  IADD3 R4, P0, R8, UR13, RZ ;  /* 0x0000000d08047c10 */ /* 0x000fc6000ff1e0ff */
[----:B------:R-:W3:Y:S01]  /*41290*/  LDL.LU R55, [R1+0x1e18] ;  /* 0x001e180001377983 */ /* 0x000ee20000300800 */
[----:B------:R-:W-:-:S03]  /*412a0*/  IADD3 R5, P1, R46, UR13, RZ ;  /* 0x0000000d2e057c10 */ /* 0x000fc6000ff3e0ff */
[----:B------:R-:W3:Y:S01]  /*412b0*/  LDL.LU R42, [R1+0x1e3c] ;  /* 0x001e3c00012a7983 */ /* 0x000ee20000300800 */
[----:B------:R-:W-:-:S03]  /*412c0*/  IADD3 R6, P2, R24, UR13, RZ ;  /* 0x0000000d18067c10 */ /* 0x000fc6000ff5e0ff */
[----:B------:R-:W3:Y:S04]  /*412d0*/  LDL.LU R43, [R1+0x1e10] ;  /* 0x001e1000012b7983 */ /* 0x000ee80000300800 */
[----:B------:R-:W3:Y:S01]  /*412e0*/  LDL.LU R50, [R1+0x1e34] ;  /* 0x001e340001327983 */ /* 0x000ee20000300800 */
[----:B------:R-:W-:Y:S02]  /*412f0*/  IADD3 R7, P3, R20, UR13, RZ ;  /* 0x0000000d14077c10 */ /* 0x000fe4000ff7e0ff */
[----:B------:R-:W-:Y:S01]  /*41300*/  IADD3.X R8, R9, UR4, RZ, P0, !PT ;  /* 0x0000000409087c10 */ /* 0x000fe200087fe4ff */
[----:B------:R-:W3:Y:S01]  /*41310*/  LDL.LU R51, [R1+0x1e08] ;  /* 0x001e080001337983 */ /* 0x000ee20000300800 */
[----:B------:R-:W-:-:S03]  /*41320*/  IADD3.X R9, R47, UR4, RZ, P1, !PT ;  /* 0x000000042f097c10 */ /* 0x000fc60008ffe4ff */
[----:B------:R-:W3:Y:S01]  /*41330*/  LDL.LU R46, [R1+0x1e2c] ;  /* 0x001e2c00012e7983 */ /* 0x000ee20000300800 */
[----:B------:R-:W-:-:S03]  /*41340*/  IADD3.X R10, R25, UR4, RZ, P2, !PT ;  /* 0x00000004190a7c10 */ /* 0x000fc600097fe4ff */
[----:B------:R-:W3:Y:S04]  /*41350*/  LDL.LU R47, [R1+0x1e00] ;  /* 0x001e0000012f7983 */ /* 0x000ee80000300800 */
[----:B------:R-:W3:Y:S01]  /*41360*/  LDL.LU R25, [R1+0x1e24] ;  /* 0x001e240001197983 */ /* 0x000ee20000300800 */
[----:B------:R-:W-:-:S03]  /*41370*/  IADD3.X R11, R21, UR4, RZ, P3, !PT ;  /* 0x00000004150b7c10 */ /* 0x000fc60009ffe4ff */
[----:B------:R-:W3:Y:S04]  /*41380*/  LDL.LU R24, [R1+0x1df8] ;  /* 0x001df80001187983 */ /* 0x000ee80000300800 */
[----:B------:R-:W3:Y:S01]  /*41390*/  LDL.LU R21, [R1+0x1e1c] ;  /* 0x001e1c0001157983 */ /* 0x000ee20000300800 */
[----:B----4-:R-:W-:-:S15]  /*413a0*/  HMMA.16816.F32.BF16 R32, R56, R30, R32 ;  /* 0x0000001e3820723c */ /* 0x010fde0000041820 */
[----:B------:R-:W-:-:S08]  /*413b0*/  NOP ;  /* 0x0000000000007918 */ /* 0x000fd00000000000 */
[----:B------:R-:W-:Y:S01]  /*413c0*/  STL.64 [R1+0x7d0], R32 ;  /* 0x0007d02001007387 */ /* 0x000fe20000100a00 */
[----:B------:R-:W-:-:S03]  /*413d0*/  IMAD.MOV.U32 R23, RZ, RZ, R35 ;  /* 0x000000ffff177224 */ /* 0x000fc600078e0023 */
[----:B------:R1:W-:Y:S01]  /*413e0*/  STL.64 [R1+0x7d8], R34 ;  /* 0x0007d82201007387 */ /* 0x0003e20000100a00 */
[----:B------:R-:W-:-:S03]  /*413f0*/  IMAD.MOV.U32 R22, RZ, RZ, R33 ;  /* 0x000000ffff167224 */ /* 0x000fc600078e0021 */
[----:B-1----:R-:W4:Y:S04]  /*41400*/  LDL.LU.64 R34, [R1+0x23a8] ;  /* 0x0023a80001227983 */ /* 0x002f280000300a00 */
[----:B------:R-:W4:Y:S04]  /*41410*/  LDL.LU.64 R32, [R1+0x23a0] ;  /* 0x0023a00001207983 */ /* 0x000f280000300a00 */
[----:B------:R-:W4:Y:S04]  /*41420*/  LDL.LU R30, [R1+0x1e40] ;  /* 0x001e4000011e7983 */ /* 0x000f280000300800 */
[----:B------:R-:W4:Y:S01]  /*41430*/  LDL.LU R31, [R1+0x1e38] ;  /* 0x001e3800011f7983 */ /* 0x000f220000300800 */
[----:B------:R-:W-:-:S02]  /*41440*/  IMAD.MOV.U32 R19, RZ, RZ, R39 ;  /* 0x000000ffff137224 */ /* 0x000fc400078e0027 */
[----:B------:R-:W-:Y:S02]  /*41450*/  IMAD.MOV.U32 R18, RZ, RZ, R37 ;  /* 0x000000ffff127224 */ /* 0x000fe400078e0025 */
[----:B------:R-:W-:Y:S02]  /*41460*/  IMAD.MOV.U32 R37, RZ, RZ, R13 ;  /* 0x000000ffff257224 */ /* 0x000fe400078e000d */
[----:B------:R-:W-:Y:S02]  /*41470*/  IMAD.MOV.U32 R38, RZ, RZ, R12 ;  /* 0x000000ffff267224 */ /* 0x000fe400078e000c */
[----:B------:R-:W-:Y:S02]  /*41480*/  IMAD.MOV.U32 R39, RZ, RZ, R0 ;  /* 0x000000ffff277224 */ /* 0x000fe400078e0000 */
[----:B--2---:R-:W-:Y:S01]  /*41490*/  VIADD R29, R29, 0x1 ;  /* 0x000000011d1d7836 */ /* 0x004fe20000000000 */
[----:B------:R-:W-:Y:S01]  /*414a0*/  IADD3 R12, P0, R16, UR13, RZ ;  /* 0x0000000d100c7c10 */ /* 0x000fe2000ff1e0ff */
[----:B------:R-:W2:Y:S04]  /*414b0*/  LDL.LU R20, [R1+0x1df0] ;  /* 0x001df00001147983 */ /* 0x000ea80000300800 */
[----:B------:R1:W-:Y:S01]  /*414c0*/  STL [R1+0xf74], R29 ;  /* 0x000f741d01007387 */ /* 0x0003e20000100800 */
[----:B---3--:R-:W-:-:S02]  /*414d0*/  IADD3 R13, P1, R26, UR13, RZ ;  /* 0x0000000d1a0d7c10 */ /* 0x008fc4000ff3e0ff */
[----:B------:R-:W-:Y:S02]  /*414e0*/  IADD3.X R17, R17, UR4, RZ, P0, !PT ;  /* 0x0000000411117c10 */ /* 0x000fe400087fe4ff */
[----:B------:R-:W-:Y:S02]  /*414f0*/  IADD3.X R15, R27, UR4, RZ, P1, !PT ;  /* 0x000000041b0f7c10 */ /* 0x000fe40008ffe4ff */
[----:B------:R-:W-:Y:S02]  /*41500*/  ISETP.NE.U32.AND P0, PT, R29, UR8, PT ;  /* 0x000000081d007c0c */ /* 0x000fe4000bf05070 */
[----:B------:R-:W-:Y:S02]  /*41510*/  IADD3 R53, P3, R53, UR13, RZ ;  /* 0x0000000d35357c10 */ /* 0x000fe4000ff7e0ff */
[----:B------:R-:W-:Y:S02]  /*41520*/  IADD3 R54, P4, R54, UR13, RZ ;  /* 0x0000000d36367c10 */ /* 0x000fe4000ff9e0ff */
[----:B------:R-:W-:-:S02]  /*41530*/  IADD3 R55, P5, R55, UR13, RZ ;  /* 0x0000000d37377c10 */ /* 0x000fc4000ffbe0ff */
[----:B------:R-:W-:Y:S02]  /*41540*/  IADD3.X R25, R25, UR4, RZ, P3, !PT ;  /* 0x0000000419197c10 */ /* 0x000fe40009ffe4ff */
[----:B------:R-:W-:Y:S02]  /*41550*/  IADD3 R24, P3, R24, UR13, RZ ;  /* 0x0000000d18187c10 */ /* 0x000fe4000ff7e0ff */
[----:B------:R-:W-:Y:S01]  /*41560*/  IADD3.X R21, R21, UR4, RZ, P4, !PT ;  /* 0x0000000415157c10 */ /* 0x000fe2000a7fe4ff */
[----:B----4-:R-:W-:Y:S01]  /*41570*/  HMMA.16816.F32.BF16 R56, R56, R34, R36 ;  /* 0x000000223838723c */ /* 0x010fe20000041824 */
[----:B------:R-:W-:-:S04]  /*41580*/  IADD3 R14, P2, R32, UR13, RZ ;  /* 0x0000000d200e7c10 */ /* 0x000fc8000ff5e0ff */
[----:B------:R-:W-:Y:S02]  /*41590*/  IADD3.X R16, R33, UR4, RZ, P2, !PT ;  /* 0x0000000421107c10 */ /* 0x000fe400097fe4ff */
[----:B------:R-:W3:Y:S04]  /*415a0*/  LDL.LU R33, [R1+0x1e14] ;  /* 0x001e140001217983 */ /* 0x000ee80000300800 */
[----:B------:R-:W4:Y:S04]  /*415b0*/  LDL.LU R32, [R1+0x1de8] ;  /* 0x001de80001207983 */ /* 0x000f280000300800 */
[----:B------:R-:W4:Y:S04]  /*415c0*/  LDL.LU R60, [R1+0x1e0c] ;  /* 0x001e0c00013c7983 */ /* 0x000f280000300800 */
[----:B------:R-:W4:Y:S04]  /*415d0*/  LDL.LU R0, [R1+0x1de0] ;  /* 0x001de00001007983 */ /* 0x000f280000300800 */
[----:B------:R0:W5:Y:S01]  /*415e0*/  LDL.LU.64 R38, [R1+0x2398] ;  /* 0x0023980001267983 */ /* 0x0001620000300a00 */
[----:B------:R-:W-:-:S03]  /*415f0*/  IADD3 R30, P6, R30, UR13, RZ ;  /* 0x0000000d1e1e7c10 */ /* 0x000fc6000ffde0ff */
[----:B------:R0:W5:Y:S01]  /*41600*/  LDL.LU.64 R36, [R1+0x2390] ;  /* 0x0023900001247983 */ /* 0x0001620000300a00 */
[----:B------:R-:W-:Y:S02]  /*41610*/  IADD3 R31, P1, R31, UR13, RZ ;  /* 0x0000000d1f1f7c10 */ /* 0x000fe4000ff3e0ff */
[----:B------:R-:W-:Y:S02]  /*41620*/  IADD3 R52, P2, R52, UR13, RZ ;  /* 0x0000000d34347c10 */ /* 0x000fe4000ff5e0ff */
[----:B------:R-:W-:Y:S02]  /*41630*/  IADD3.X R42, R42, UR4, RZ, P6, !PT ;  /* 0x000000042a2a7c10 */ /* 0x000fe4000b7fe4ff */
[----:B------:R-:W-:Y:S01]  /*41640*/  IADD3 R43, P6, R43, UR13, RZ ;  /* 0x0000000d2b2b7c10 */ /* 0x000fe2000ffde0ff */
[----:B------:R2:W-:Y:S04]  /*41650*/  STL.64 [R1+0x7c0], R56 ;  /* 0x0007c03801007387 */ /* 0x0005e80000100a00 */
[----:B------:R-:W-:Y:S04]  /*41660*/  STL.64 [R1+0x7c8], R58 ;  /* 0x0007c83a01007387 */ /* 0x000fe80000100a00 */
[----:B-1----:R0:W5:Y:S04]  /*41670*/  LDL.LU R29, [R1+0x238c] ;  /* 0x00238c00011d7983 */ /* 0x0021680000300800 */
[----:B------:R-:W-:Y:S04]  /*41680*/  STL [R1+0x1e40], R30 ;  /* 0x001e401e01007387 */ /* 0x000fe80000100800 */
[----:B------:R-:W-:Y:S04]  /*41690*/  STL [R1+0x1e38], R31 ;  /* 0x001e381f01007387 */ /* 0x000fe80000100800 */
[----:B------:R-:W-:Y:S04]  /*416a0*/  STL [R1+0x1e30], R52 ;  /* 0x001e303401007387 */ /* 0x000fe80000100800 */
[----:B------:R-:W-:Y:S01]  /*416b0*/  STL [R1+0x1e28], R53 ;  /* 0x001e283501007387 */ /* 0x000fe20000100800 */
[----:B------:R-:W-:-:S03]  /*416c0*/  IADD3.X R50, R50, UR4, RZ, P1, !PT ;  /* 0x0000000432327c10 */ /* 0x000fc60008ffe4ff */
[----:B------:R-:W-:Y:S01]  /*416d0*/  STL [R1+0x1e20], R54 ;  /* 0x001e203601007387 */ /* 0x000fe20000100800 */
[----:B------:R-:W-:-:S03]  /*416e0*/  IADD3 R51, P1, R51, UR13, RZ ;  /* 0x0000000d33337c10 */ /* 0x000fc6000ff3e0ff */
[----:B------:R-:W-:Y:S01]  /*416f0*/  STL [R1+0x1e18], R55 ;  /* 0x001e183701007387 */ /* 0x000fe20000100800 */
[----:B------:R-:W-:-:S03]  /*41700*/  IADD3.X R46, R46, UR4, RZ, P2, !PT ;  /* 0x000000042e2e7c10 */ /* 0x000fc600097fe4ff */
[----:B------:R-:W-:Y:S01]  /*41710*/  STL [R1+0x1e3c], R42 ;  /* 0x001e3c2a01007387 */ /* 0x000fe20000100800 */
[----:B------:R-:W-:-:S03]  /*41720*/  IADD3 R47, P2, R47, UR13, RZ ;  /* 0x0000000d2f2f7c10 */ /* 0x000fc6000ff5e0ff */
[----:B------:R-:W-:Y:S04]  /*41730*/  STL [R1+0x1e10], R43 ;  /* 0x001e102b01007387 */ /* 0x000fe80000100800 */
[----:B------:R-:W-:Y:S04]  /*41740*/  STL [R1+0x1e34], R50 ;  /* 0x001e343201007387 */ /* 0x000fe80000100800 */
[----:B------:R-:W-:Y:S04]  /*41750*/  STL [R1+0x1e08], R51 ;  /* 0x001e083301007387 */ /* 0x000fe80000100800 */
[----:B------:R1:W-:Y:S04]  /*41760*/  STL [R1+0x1e2c], R46 ;  /* 0x001e2c2e01007387 */ /* 0x0003e80000100800 */
[----:B------:R0:W-:Y:S04]  /*41770*/  STL [R1+0x1e00], R47 ;  /* 0x001e002f01007387 */ /* 0x0001e80000100800 */
[----:B--2---:R-:W2:Y:S01]  /*41780*/  LDL.LU R56, [R1+0x1e04] ;  /* 0x001e040001387983 */ /* 0x004ea20000300800 */
[----:B------:R-:W-:-:S03]  /*41790*/  IMAD.MOV.U32 R26, RZ, RZ, R57 ;  /* 0x000000ffff1a7224 */ /* 0x000fc600078e0039 */
[----:B------:R0:W-:Y:S04]  /*417a0*/  STL [R1+0x1e24], R25 ;  /* 0x001e241901007387 */ /* 0x0001e80000100800 */
[----:B------:R-:W2:Y:S04]  /*417b0*/  LDL.LU R57, [R1+0x1dd8] ;  /* 0x001dd80001397983 */ /* 0x000ea80000300800 */
[----:B------:R0:W-:Y:S04]  /*417c0*/  STL [R1+0x1df8], R24 ;  /* 0x001df81801007387 */ /* 0x0001e80000100800 */
[----:B-1----:R-:W2:Y:S04]  /*417d0*/  LDL.LU R46, [R1+0x1dfc] ;  /* 0x001dfc00012e7983 */ /* 0x002ea80000300800 */
[----:B------:R1:W-:Y:S04]  /*417e0*/  STL [R1+0x1e1c], R21 ;  /* 0x001e1c1501007387 */ /* 0x0003e80000100800 */
[----:B0-----:R-:W2:Y:S04]  /*417f0*/  LDL.LU R47, [R1+0x1dd0] ;  /* 0x001dd000012f7983 */ /* 0x001ea80000300800 */
[----:B------:R-:W2:Y:S04]  /*41800*/  LDL.LU R25, [R1+0x1df4] ;  /* 0x001df40001197983 */ /* 0x000ea80000300800 */
[----:B------:R-:W2:Y:S04]  /*41810*/  LDL.LU R24, [R1+0x1dc8] ;  /* 0x001dc80001187983 */ /* 0x000ea80000300800 */
[----:B-1----:R-:W2:Y:S01]  /*41820*/  LDL.LU R21, [R1+0x1dec] ;  /* 0x001dec0001157983 */ /* 0x002ea20000300800 */
[----:B------:R-:W-:Y:S01]  /*41830*/  IADD3 R20, P4, R20, UR13, RZ ;  /* 0x0000000d14147c10 */ /* 0x000fe2000ff9e0ff */
[----:B------:R-:W-:-:S04]  /*41840*/  IMAD.MOV.U32 R27, RZ, RZ, R59 ;  /* 0x000000ffff1b7224 */ /* 0x000fc800078e003b */
[----:B------:R0:W-:Y:S01]  /*41850*/  STL [R1+0x1df0], R20 ;  /* 0x001df01401007387 */ /* 0x0001e20000100800 */
[----:B---3--:R-:W-:Y:S02]  /*41860*/  IADD3.X R33, R33, UR4, RZ, P5, !PT ;  /* 0x0000000421217c10 */ /* 0x008fe4000affe4ff */
[----:B----4-:R-:W-:Y:S02]  /*41870*/  IADD3 R32, P5, R32, UR13, RZ ;  /* 0x0000000d20207c10 */ /* 0x010fe4000ffbe0ff */
[----:B------:R-:W-:Y:S02]  /*41880*/  IADD3.X R60, R60, UR4, RZ, P6, !PT ;  /* 0x000000043c3c7c10 */ /* 0x000fe4000b7fe4ff */
[----:B------:R-:W-:Y:S01]  /*41890*/  IADD3 R0, P6, R0, UR13, RZ ;  /* 0x0000000d00007c10 */ /* 0x000fe2000ffde0ff */
[----:B------:R1:W-:Y:S04]  /*418a0*/  STL [R1+0x1e14], R33 ;  /* 0x001e142101007387 */ /* 0x0003e80000100800 */
[----:B------:R-:W3:Y:S04]  /*418b0*/  LDL.LU R58, [R1+0x1dc0] ;  /* 0x001dc000013a7983 */ /* 0x000ee80000300800 */
[----:B------:R4:W-:Y:S04]  /*418c0*/  STL [R1+0x1de8], R32 ;  /* 0x001de82001007387 */ /* 0x0009e80000100800 */
[----:B------:R-:W3:Y:S04]  /*418d0*/  LDL.LU R59, [R1+0x1de4] ;  /* 0x001de400013b7983 */ /* 0x000ee80000300800 */
[----:B------:R4:W-:Y:S04]  /*418e0*/  STL [R1+0x1e0c], R60 ;  /* 0x001e0c3c01007387 */ /* 0x0009e80000100800 */
[----:B------:R-:W3:Y:S04]  /*418f0*/  LDL.LU R34, [R1+0x1db8] ;  /* 0x001db80001227983 */ /* 0x000ee80000300800 */
[----:B------:R4:W-:Y:S04]  /*41900*/  STL [R1+0x1de0], R0 ;  /* 0x001de00001007387 */ /* 0x0009e80000100800 */
        /* <DEDUP_REMOVED lines=13> */
[----:B----4-:R-:W4:Y:S04]  /*419e0*/  LDL.LU R32, [R1+0x1d80] ;  /* 0x001d800001207983 */ /* 0x010f280000300800 */
[----:B------:R-:W4:Y:S04]  /*419f0*/  LDL.LU R60, [R1+0x1da4] ;  /* 0x001da400013c7983 */ /* 0x000f280000300800 */
[----:B------:R-:W4:Y:S01]  /*41a00*/  LDL.LU R0, [R1+0x1d78] ;  /* 0x001d780001007983 */ /* 0x000f220000300800 */
[----:B--2---:R-:W-:-:S02]  /*41a10*/  IADD3.X R56, R56, UR4, RZ, P1, !PT ;  /* 0x0000000438387c10 */ /* 0x004fc40008ffe4ff */
[----:B------:R-:W-:-:S03]  /*41a20*/  IADD3 R57, P1, R57, UR13, RZ ;  /* 0x0000000d39397c10 */ /* 0x000fc6000ff3e0ff */
[----:B------:R-:W-:Y:S01]  /*41a30*/  STL [R1+0x1e04], R56 ;  /* 0x001e043801007387 */ /* 0x000fe20000100800 */
[----:B------:R-:W-:Y:S02]  /*41a40*/  IADD3.X R46, R46, UR4, RZ, P2, !PT ;  /* 0x000000042e2e7c10 */ /* 0x000fe400097fe4ff */
[----:B------:R-:W-:Y:S01]  /*41a50*/  IADD3 R47, P2, R47, UR13, RZ ;  /* 0x0000000d2f2f7c10 */ /* 0x000fe2000ff5e0ff */
[----:B------:R-:W-:Y:S01]  /*41a60*/  STL [R1+0x1dd8], R57 ;  /* 0x001dd83901007387 */ /* 0x000fe20000100800 */
[----:B------:R-:W-:Y:S02]  /*41a70*/  IADD3.X R25, R25, UR4, RZ, P3, !PT ;  /* 0x0000000419197c10 */ /* 0x000fe40009ffe4ff */
[----:B------:R-:W-:Y:S01]  /*41a80*/  IADD3 R24, P3, R24, UR13, RZ ;  /* 0x0000000d18187c10 */ /* 0x000fe2000ff7e0ff */
[----:B------:R0:W-:Y:S04]  /*41a90*/  STL [R1+0x1dfc], R46 ;  /* 0x001dfc2e01007387 */ /* 0x0001e80000100800 */
[----:B------:R1:W-:Y:S01]  /*41aa0*/  STL [R1+0x1dd0], R47 ;  /* 0x001dd02f01007387 */ /* 0x0003e20000100800 */
[----:B------:R-:W-:-:S03]  /*41ab0*/  IADD3.X R21, R21, UR4, RZ, P4, !PT ;  /* 0x0000000415157c10 */ /* 0x000fc6000a7fe4ff */
[----:B0-----:R-:W2:Y:S04]  /*41ac0*/  LDL.LU R46, [R1+0x1d9c] ;  /* 0x001d9c00012e7983 */ /* 0x001ea80000300800 */
[----:B------:R0:W-:Y:S04]  /*41ad0*/  STL [R1+0x1df4], R25 ;  /* 0x001df41901007387 */ /* 0x0001e80000100800 */
[----:B-1----:R-:W2:Y:S04]  /*41ae0*/  LDL.LU R47, [R1+0x1d70] ;  /* 0x001d7000012f7983 */ /* 0x002ea80000300800 */
[----:B------:R1:W-:Y:S04]  /*41af0*/  STL [R1+0x1dc8], R24 ;  /* 0x001dc81801007387 */ /* 0x0003e80000100800 */
[----:B0-----:R-:W2:Y:S04]  /*41b00*/  LDL.LU R25, [R1+0x1d94] ;  /* 0x001d940001197983 */ /* 0x001ea80000300800 */
[----:B------:R0:W-:Y:S04]  /*41b10*/  STL [R1+0x1dec], R21 ;  /* 0x001dec1501007387 */ /* 0x0001e80000100800 */
[----:B-1----:R-:W2:Y:S04]  /*41b20*/  LDL.LU R24, [R1+0x1d68] ;  /* 0x001d680001187983 */ /* 0x002ea80000300800 */
[----:B0-----:R-:W2:Y:S01]  /*41b30*/  LDL.LU R21, [R1+0x1d8c] ;  /* 0x001d8c0001157983 */ /* 0x001ea20000300800 */
[----:B---3--:R-:W-:-:S02]  /*41b40*/  IADD3 R58, P4, R58, UR13, RZ ;  /* 0x0000000d3a3a7c10 */ /* 0x008fc4000ff9e0ff */
[----:B------:R-:W-:Y:S02]  /*41b50*/  IADD3.X R59, R59, UR4, RZ, P5, !PT ;  /* 0x000000043b3b7c10 */ /* 0x000fe4000affe4ff */
[----:B------:R-:W-:Y:S02]  /*41b60*/  IADD3 R34, P5, R34, UR13, RZ ;  /* 0x0000000d22227c10 */ /* 0x000fe4000ffbe0ff */
[----:B------:R-:W-:Y:S02]  /*41b70*/  IADD3.X R35, R35, UR4, RZ, P6, !PT ;  /* 0x0000000423237c10 */ /* 0x000fe4000b7fe4ff */
[----:B------:R-:W-:Y:S01]  /*41b80*/  IADD3 R30, P6, R30, UR13, RZ ;  /* 0x0000000d1e1e7c10 */ /* 0x000fe2000ffde0ff */
        /* <DEDUP_REMOVED lines=22> */
[----:B------:R-:W-:Y:S04]  /*41cf0*/  STL [R1+0x1dbc], R43 ;  /* 0x001dbc2b01007387 */ /* 0x000fe80000100800 */
[----:B------:R-:W-:Y:S01]  /*41d00*/  STL [R1+0x1d90], R50 ;  /* 0x001d903201007387 */ /* 0x000fe20000100800 */
[----:B----4-:R-:W-:-:S03]  /*41d10*/  IADD3 R32, P6, R32, UR13, RZ ;  /* 0x0000000d20207c10 */ /* 0x010fc6000ffde0ff */
[----:B------:R-:W-:Y:S01]  /*41d20*/  STL [R1+0x1db4], R51 ;  /* 0x001db43301007387 */ /* 0x000fe20000100800 */
[----:B------:R-:W-:-:S03]  /*41d30*/  IADD3.X R60, R60, UR4, RZ, P1, !PT ;  /* 0x000000043c3c7c10 */ /* 0x000fc60008ffe4ff */
[----:B------:R0:W-:Y:S04]  /*41d40*/  STL [R1+0x1d88], R20 ;  /* 0x001d881401007387 */ /* 0x0001e80000100800 */
[----:B------:R1:W-:Y:S01]  /*41d50*/  STL [R1+0x1dac], R33 ;  /* 0x001dac2101007387 */ /* 0x0003e20000100800 */
[----:B------:R-:W-:-:S03]  /*41d60*/  IADD3 R0, P1, R0, UR13, RZ ;  /* 0x0000000d00007c10 */ /* 0x000fc6000ff3e0ff */
[----:B------:R-:W3:Y:S04]  /*41d70*/  LDL.LU R56, [R1+0x1d60] ;  /* 0x001d600001387983 */ /* 0x000ee80000300800 */
[----:B------:R4:W-:Y:S04]  /*41d80*/  STL [R1+0x1d80], R32 ;  /* 0x001d802001007387 */ /* 0x0009e80000100800 */
[----:B------:R-:W3:Y:S04]  /*41d90*/  LDL.LU R57, [R1+0x1d84] ;  /* 0x001d840001397983 */ /* 0x000ee80000300800 */
[----:B------:R4:W-:Y:S04]  /*41da0*/  STL [R1+0x1da4], R60 ;  /* 0x001da43c01007387 */ /* 0x0009e80000100800 */
[----:B0-----:R-:W3:Y:S04]  /*41db0*/  LDL.LU R20, [R1+0x1d58] ;  /* 0x001d580001147983 */ /* 0x001ee80000300800 */
[----:B------:R0:W-:Y:S04]  /*41dc0*/  STL [R1+0x1d78], R0 ;  /* 0x001d780001007387 */ /* 0x0001e80000100800 */
[----:B-1----:R-:W3:Y:S04]  /*41dd0*/  LDL.LU R33, [R1+0x1d7c] ;  /* 0x001d7c0001217983 */ /* 0x002ee80000300800 */
[----:B----4-:R-:W4:Y:S04]  /*41de0*/  LDL.LU R32, [R1+0x1d50] ;  /* 0x001d500001207983 */ /* 0x010f280000300800 */
[----:B------:R-:W4:Y:S01]  /*41df0*/  LDL.LU R60, [R1+0x1d74] ;  /* 0x001d7400013c7983 */ /* 0x000f220000300800 */
[----:B--2---:R-:W-:-:S02]  /*41e00*/  IADD3.X R46, R46, UR4, RZ, P2, !PT ;  /* 0x000000042e2e7c10 */ /* 0x004fc400097fe4ff */
[----:B------:R-:W-:Y:S01]  /*41e10*/  IADD3 R47, P2, R47, UR13, RZ ;  /* 0x0000000d2f2f7c10 */ /* 0x000fe2000ff5e0ff */
[----:B0-----:R-:W2:Y:S04]  /*41e20*/  LDL.LU R0, [R1+0x1d48] ;  /* 0x001d480001007983 */ /* 0x001ea80000300800 */
[----:B------:R0:W-:Y:S04]  /*41e30*/  STL [R1+0x1d9c], R46 ;  /* 0x001d9c2e01007387 */ /* 0x0001e80000100800 */
[----:B------:R1:W-:Y:S04]  /*41e40*/  STL [R1+0x1d70], R47 ;  /* 0x001d702f01007387 */ /* 0x0003e80000100800 */
[----:B------:R-:W2:Y:S01]  /*41e50*/  LDL.LU R58, [R1+0x1d6c] ;  /* 0x001d6c00013a7983 */ /* 0x000ea20000300800 */
[----:B------:R-:W-:-:S02]  /*41e60*/  IADD3.X R25, R25, UR4, RZ, P3, !PT ;  /* 0x0000000419197c10 */ /* 0x000fc40009ffe4ff */
[----:B------:R-:W-:-:S03]  /*41e70*/  IADD3 R24, P3, R24, UR13, RZ ;  /* 0x0000000d18187c10 */ /* 0x000fc6000ff7e0ff */
[----:B------:R1:W-:Y:S04]  /*41e80*/  STL [R1+0x1d94], R25 ;  /* 0x001d941901007387 */ /* 0x0003e80000100800 */
[----:B------:R-:W2:Y:S04]  /*41e90*/  LDL.LU R59, [R1+0x1d40] ;  /* 0x001d4000013b7983 */ /* 0x000ea80000300800 */
[----:B------:R1:W-:Y:S04]  /*41ea0*/  STL [R1+0x1d68], R24 ;  /* 0x001d681801007387 */ /* 0x0003e80000100800 */
[----:B------:R-:W2:Y:S01]  /*41eb0*/  LDL.LU R34, [R1+0x1d64] ;  /* 0x001d640001227983 */ /* 0x000ea20000300800 */
[----:B------:R-:W-:-:S05]  /*41ec0*/  IADD3.X R21, R21, UR4, RZ, P4, !PT ;  /* 0x0000000415157c10 */ /* 0x000fca000a7fe4ff */
[----:B------:R1:W-:Y:S04]  /*41ed0*/  STL [R1+0x1d8c], R21 ;  /* 0x001d8c1501007387 */ /* 0x0003e80000100800 */
        /* <DEDUP_REMOVED lines=11> */
[----:B0-----:R-:W2:Y:S04]  /*41f90*/  LDL.LU R46, [R1+0x1d34] ;  /* 0x001d3400012e7983 */ /* 0x001ea80000300800 */
[----:B-1----:R-:W2:Y:S04]  /*41fa0*/  LDL.LU R47, [R1+0x1d08] ;  /* 0x001d0800012f7983 */ /* 0x002ea80000300800 */
[----:B------:R-:W2:Y:S04]  /*41fb0*/  LDL.LU R25, [R1+0x1d2c] ;  /* 0x001d2c0001197983 */ /* 0x000ea80000300800 */
[----:B------:R-:W2:Y:S04]  /*41fc0*/  LDL.LU R24, [R1+0x1d00] ;  /* 0x001d000001187983 */ /* 0x000ea80000300800 */
[----:B------:R-:W2:Y:S01]  /*41fd0*/  LDL.LU R21, [R1+0x1d24] ;  /* 0x001d240001157983 */ /* 0x000ea20000300800 */
[----:B---3--:R-:W-:-:S02]  /*41fe0*/  IADD3 R56, P4, R56, UR13, RZ ;  /* 0x0000000d38387c10 */ /* 0x008fc4000ff9e0ff */
[----:B------:R-:W-:Y:S02]  /*41ff0*/  IADD3.X R57, R57, UR4, RZ, P5, !PT ;  /* 0x0000000439397c10 */ /* 0x000fe4000affe4ff */
[----:B------:R-:W-:Y:S02]  /*42000*/  IADD3 R20, P5, R20, UR13, RZ ;  /* 0x0000000d14147c10 */ /* 0x000fe4000ffbe0ff */
[----:B------:R-:W-:Y:S01]  /*42010*/  IADD3.X R33, R33, UR4, RZ, P6, !PT ;  /* 0x0000000421217c10 */ /* 0x000fe2000b7fe4ff */
[----:B------:R-:W-:Y:S01]  /*42020*/  STL [R1+0x1d60], R56 ;  /* 0x001d603801007387 */ /* 0x000fe20000100800 */
[----:B----4-:R-:W-:-:S03]  /*42030*/  IADD3 R32, P6, R32, UR13, RZ ;  /* 0x0000000d20207c10 */ /* 0x010fc6000ffde0ff */
[----:B------:R-:W-:Y:S01]  /*42040*/  STL [R1+0x1d84], R57 ;  /* 0x001d843901007387 */ /* 0x000fe20000100800 */
[----:B------:R-:W-:-:S03]  /*42050*/  IADD3.X R60, R60, UR4, RZ, P1, !PT ;  /* 0x000000043c3c7c10 */ /* 0x000fc60008ffe4ff */
[----:B------:R0:W-:Y:S04]  /*42060*/  STL [R1+0x1d58], R20 ;  /* 0x001d581401007387 */ /* 0x0001e80000100800 */
[----:B------:R1:W-:Y:S01]  /*42070*/  STL [R1+0x1d7c], R33 ;  /* 0x001d7c2101007387 */ /* 0x0003e20000100800 */
[----:B--2---:R-:W-:-:S03]  /*42080*/  IADD3 R0, P1, R0, UR13, RZ ;  /* 0x0000000d00007c10 */ /* 0x004fc6000ff3e0ff */
[----:B0-----:R-:W2:Y:S04]  /*42090*/  LDL.LU R20, [R1+0x1cf8] ;  /* 0x001cf80001147983 */ /* 0x001ea80000300800 */
[----:B------:R0:W-:Y:S04]  /*420a0*/  STL [R1+0x1d50], R32 ;  /* 0x001d502001007387 */ /* 0x0001e80000100800 */
[----:B-1----:R-:W3:Y:S04]  /*420b0*/  LDL.LU R33, [R1+0x1d1c] ;  /* 0x001d1c0001217983 */ /* 0x002ee80000300800 */
[----:B------:R1:W-:Y:S01]  /*420c0*/  STL [R1+0x1d74], R60 ;  /* 0x001d743c01007387 */ /* 0x0003e20000100800 */
[----:B------:R-:W-:-:S03]  /*420d0*/  IADD3.X R58, R58, UR4, RZ, P2, !PT ;  /* 0x000000043a3a7c10 */ /* 0x000fc600097fe4ff */
[----:B0-----:R-:W4:Y:S04]  /*420e0*/  LDL.LU R32, [R1+0x1cf0] ;  /* 0x001cf00001207983 */ /* 0x001f280000300800 */
[----:B------:R0:W-:Y:S04]  /*420f0*/  STL [R1+0x1d48], R0 ;  /* 0x001d480001007387 */ /* 0x0001e80000100800 */
[----:B-1----:R-:W4:Y:S01]  /*42100*/  LDL.LU R60, [R1+0x1d14] ;  /* 0x001d1400013c7983 */ /* 0x002f220000300800 */
[----:B------:R-:W-:Y:S02]  /*42110*/  IADD3 R59, P2, R59, UR13, RZ ;  /* 0x0000000d3b3b7c10 */ /* 0x000fe4000ff5e0ff */
[----:B------:R-:W-:-:S02]  /*42120*/  IADD3.X R34, R34, UR4, RZ, P3, !PT ;  /* 0x0000000422227c10 */ /* 0x000fc40009ffe4ff */
[----:B------:R-:W-:Y:S01]  /*42130*/  IADD3 R35, P3, R35, UR13, RZ ;  /* 0x0000000d23237c10 */ /* 0x000fe2000ff7e0ff */
[----:B0-----:R-:W4:Y:S01]  /*42140*/  LDL.LU R0, [R1+0x1ce8] ;  /* 0x001ce80001007983 */ /* 0x001f220000300800 */
        /* <DEDUP_REMOVED lines=24> */
[----:B------:R-:W-:Y:S01]  /*422d0*/  STL [R1+0x1d3c], R50 ;  /* 0x001d3c3201007387 */ /* 0x000fe20000100800 */
[----:B------:R-:W-:-:S03]  /*422e0*/  IADD3.X R25, R25, UR4, RZ, P4, !PT ;  /* 0x0000000419197c10 */ /* 0x000fc6000a7fe4ff */
[----:B------:R-:W-:Y:S01]  /*422f0*/  STL [R1+0x1d10], R51 ;  /* 0x001d103301007387 */ /* 0x000fe20000100800 */
[----:B------:R-:W-:-:S03]  /*42300*/  IADD3 R24, P4, R24, UR13, RZ ;  /* 0x0000000d18187c10 */ /* 0x000fc6000ff9e0ff */
[----:B------:R0:W-:Y:S04]  /*42310*/  STL [R1+0x1d34], R46 ;  /* 0x001d342e01007387 */ /* 0x0001e80000100800 */
[----:B------:R1:W-:Y:S01]  /*42320*/  STL [R1+0x1d08], R47 ;  /* 0x001d082f01007387 */ /* 0x0003e20000100800 */
[----:B------:R-:W-:-:S03]  /*42330*/  IADD3.X R21, R21, UR4, RZ, P5, !PT ;  /* 0x0000000415157c10 */ /* 0x000fc6000affe4ff */
[----:B------:R-:W4:Y:S04]  /*42340*/  LDL.LU R56, [R1+0x1d0c] ;  /* 0x001d0c0001387983 */ /* 0x000f280000300800 */
[----:B------:R1:W-:Y:S04]  /*42350*/  STL [R1+0x1d2c], R25 ;  /* 0x001d2c1901007387 */ /* 0x0003e80000100800 */
[----:B------:R-:W4:Y:S04]  /*42360*/  LDL.LU R57, [R1+0x1ce0] ;  /* 0x001ce00001397983 */ /* 0x000f280000300800 */
[----:B------:R1:W-:Y:S04]  /*42370*/  STL [R1+0x1d00], R24 ;  /* 0x001d001801007387 */ /* 0x0003e80000100800 */
[----:B0-----:R-:W4:Y:S04]  /*42380*/  LDL.LU R46, [R1+0x1d04] ;  /* 0x001d0400012e7983 */ /* 0x001f280000300800 */
[----:B------:R0:W-:Y:S04]  /*42390*/  STL [R1+0x1d24], R21 ;  /* 0x001d241501007387 */ /* 0x0001e80000100800 */
[----:B-1----:R-:W4:Y:S04]  /*423a0*/  LDL.LU R47, [R1+0x1cd8] ;  /* 0x001cd800012f7983 */ /* 0x002f280000300800 */
[----:B------:R-:W4:Y:S04]  /*423b0*/  LDL.LU R25, [R1+0x1cfc] ;  /* 0x001cfc0001197983 */ /* 0x000f280000300800 */
[----:B------:R-:W4:Y:S04]  /*423c0*/  LDL.LU R24, [R1+0x1cd0] ;  /* 0x001cd00001187983 */ /* 0x000f280000300800 */
[----:B0-----:R-:W4:Y:S01]  /*423d0*/  LDL.LU R21, [R1+0x1cf4] ;  /* 0x001cf40001157983 */ /* 0x001f220000300800 */
[----:B--2---:R-:W-:-:S02]  /*423e0*/  IADD3 R20, P5, R20, UR13, RZ ;  /* 0x0000000d14147c10 */ /* 0x004fc4000ffbe0ff */
[----:B---3--:R-:W-:-:S03]  /*423f0*/  IADD3.X R33, R33, UR4, RZ, P6, !PT ;  /* 0x0000000421217c10 */ /* 0x008fc6000b7fe4ff */
[----:B------:R0:W-:Y:S04]  /*42400*/  STL [R1+0x1cf8], R20 ;  /* 0x001cf81401007387 */ /* 0x0001e80000100800 */
[----:B------:R1:W-:Y:S04]  /*42410*/  STL [R1+0x1d1c], R33 ;  /* 0x001d1c2101007387 */ /* 0x0003e80000100800 */
[----:B------:R-:W2:Y:S01]  /*42420*/  LDL.LU R58, [R1+0x1cc8] ;  /* 0x001cc800013a7983 */ /* 0x000ea20000300800 */
[----:B----4-:R-:W-:Y:S02]  /*42430*/  IADD3 R32, P6, R32, UR13, RZ ;  /* 0x0000000d20207c10 */ /* 0x010fe4000ffde0ff */
[----:B------:R-:W-:-:S03]  /*42440*/  IADD3.X R60, R60, UR4, RZ, P1, !PT ;  /* 0x000000043c3c7c10 */ /* 0x000fc60008ffe4ff */
[----:B------:R3:W-:Y:S04]  /*42450*/  STL [R1+0x1cf0], R32 ;  /* 0x001cf02001007387 */ /* 0x0007e80000100800 */
[----:B------:R-:W4:Y:S04]  /*42460*/  LDL.LU R59, [R1+0x1cec] ;  /* 0x001cec00013b7983 */ /* 0x000f280000300800 */
[----:B------:R3:W-:Y:S04]  /*42470*/  STL [R1+0x1d14], R60 ;  /* 0x001d143c01007387 */ /* 0x0007e80000100800 */
[----:B------:R-:W4:Y:S01]  /*42480*/  LDL.LU R34, [R1+0x1cc0] ;  /* 0x001cc00001227983 */ /* 0x000f220000300800 */
[----:B------:R-:W-:-:S05]  /*42490*/  IADD3 R0, P1, R0, UR13, RZ ;  /* 0x0000000d00007c10 */ /* 0x000fca000ff3e0ff */
[----:B------:R3:W-:Y:S04]  /*424a0*/  STL [R1+0x1ce8], R0 ;  /* 0x001ce80001007387 */ /* 0x0007e80000100800 */
        /* <DEDUP_REMOVED lines=11> */
[----:B0-----:R-:W4:Y:S04]  /*42560*/  LDL.LU R20, [R1+0x1c90] ;  /* 0x001c900001147983 */ /* 0x001f280000300800 */
[----:B-1----:R-:W4:Y:S04]  /*42570*/  LDL.LU R33, [R1+0x1cb4] ;  /* 0x001cb40001217983 */ /* 0x002f280000300800 */
[----:B---3--:R-:W3:Y:S04]  /*42580*/  LDL.LU R32, [R1+0x1c88] ;  /* 0x001c880001207983 */ /* 0x008ee80000300800 */
[----:B------:R-:W3:Y:S04]  /*42590*/  LDL.LU R60, [R1+0x1cac] ;  /* 0x001cac00013c7983 */ /* 0x000ee80000300800 */
[----:B------:R-:W3:Y:S01]  /*425a0*/  LDL.LU R0, [R1+0x1c80] ;  /* 0x001c800001007983 */ /* 0x000ee20000300800 */
[----:B------:R-:W-:-:S02]  /*425b0*/  IADD3.X R56, R56, UR4, RZ, P2, !PT ;  /* 0x0000000438387c10 */ /* 0x000fc400097fe4ff */
[----:B------:R-:W-:Y:S02]  /*425c0*/  IADD3 R57, P2, R57, UR13, RZ ;  /* 0x0000000d39397c10 */ /* 0x000fe4000ff5e0ff */
[----:B------:R-:W-:Y:S02]  /*425d0*/  IADD3.X R46, R46, UR4, RZ, P3, !PT ;  /* 0x000000042e2e7c10 */ /* 0x000fe40009ffe4ff */
[----:B------:R-:W-:Y:S01]  /*425e0*/  IADD3 R47, P3, R47, UR13, RZ ;  /* 0x0000000d2f2f7c10 */ /* 0x000fe2000ff7e0ff */
[----:B------:R-:W-:Y:S01]  /*425f0*/  STL [R1+0x1d0c], R56 ;  /* 0x001d0c3801007387 */ /* 0x000fe20000100800 */
[----:B------:R-:W-:-:S03]  /*42600*/  IADD3.X R25, R25, UR4, RZ, P4, !PT ;  /* 0x0000000419197c10 */ /* 0x000fc6000a7fe4ff */
[----:B------:R-:W-:Y:S01]  /*42610*/  STL [R1+0x1ce0], R57 ;  /* 0x001ce03901007387 */ /* 0x000fe20000100800 */
[----:B------:R-:W-:-:S03]  /*42620*/  IADD3 R24, P4, R24, UR13, RZ ;  /* 0x0000000d18187c10 */ /* 0x000fc6000ff9e0ff */
[----:B------:R0:W-:Y:S04]  /*42630*/  STL [R1+0x1d04], R46 ;  /* 0x001d042e01007387 */ /* 0x0001e80000100800 */
[----:B------:R1:W-:Y:S01]  /*42640*/  STL [R1+0x1cd8], R47 ;  /* 0x001cd82f01007387 */ /* 0x0003e20000100800 */
[----:B------:R-:W-:-:S03]  /*42650*/  IADD3.X R21, R21, UR4, RZ, P5, !PT ;  /* 0x0000000415157c10 */ /* 0x000fc6000affe4ff */
[----:B0-----:R-:W3:Y:S04]  /*42660*/  LDL.LU R46, [R1+0x1ca4] ;  /* 0x001ca400012e7983 */ /* 0x001ee80000300800 */
[----:B------:R0:W-:Y:S04]  /*42670*/  STL [R1+0x1cfc], R25 ;  /* 0x001cfc1901007387 */ /* 0x0001e80000100800 */
[----:B-1----:R-:W3:Y:S04]  /*42680*/  LDL.LU R47, [R1+0x1c78] ;  /* 0x001c7800012f7983 */ /* 0x002ee80000300800 */
[----:B------:R1:W-:Y:S04]  /*42690*/  STL [R1+0x1cd0], R24 ;  /* 0x001cd01801007387 */ /* 0x0003e80000100800 */
[----:B0-----:R-:W3:Y:S04]  /*426a0*/  LDL.LU R25, [R1+0x1c9c] ;  /* 0x001c9c0001197983 */ /* 0x001ee80000300800 */
[----:B------:R0:W-:Y:S04]  /*426b0*/  STL [R1+0x1cf4], R21 ;  /* 0x001cf41501007387 */ /* 0x0001e80000100800 */
[----:B-1----:R-:W3:Y:S04]  /*426c0*/  LDL.LU R24, [R1+0x1c70] ;  /* 0x001c700001187983 */ /* 0x002ee80000300800 */
[----:B0-----:R-:W3:Y:S01]  /*426d0*/  LDL.LU R21, [R1+0x1c94] ;  /* 0x001c940001157983 */ /* 0x001ee20000300800 */
[----:B--2---:R-:W-:-:S05]  /*426e0*/  IADD3 R58, P5, R58, UR13, RZ ;  /* 0x0000000d3a3a7c10 */ /* 0x004fca000ffbe0ff */
[----:B------:R-:W-:Y:S01]  /*426f0*/  STL [R1+0x1cc8], R58 ;  /* 0x001cc83a01007387 */ /* 0x000fe20000100800 */
[----:B----4-:R-:W-:Y:S02]  /*42700*/  IADD3.X R59, R59, UR4, RZ, P6, !PT ;  /* 0x000000043b3b7c10 */ /* 0x010fe4000b7fe4ff */
[----:B------:R-:W-:-:S03]  /*42710*/  IADD3 R34, P6, R34, UR13, RZ ;  /* 0x0000000d22227c10 */ /* 0x000fc6000ffde0ff */
[----:B------:R-:W-:Y:S04]  /*42720*/  STL [R1+0x1cec], R59 ;  /* 0x001cec3b01007387 */ /* 0x000fe80000100800 */
[----:B------:R-:W-:Y:S01]  /*42730*/  STL [R1+0x1cc0], R34 ;  /* 0x001cc02201007387 */ /* 0x000fe20000100800 */
[----:B------:R-:W-:Y:S02]  /*42740*/  IADD3.X R35, R35, UR4, RZ, P1, !PT ;  /* 0x0000000423237c10 */ /* 0x000fe40008ffe4ff */
[----:B------:R-:W-:Y:S02]  /*42750*/  IADD3 R30, P1, R30, UR13, RZ ;  /* 0x0000000d1e1e7c10 */ /* 0x000fe4000ff3e0ff */
[----:B------:R-:W-:Y:S02]  /*42760*/  IADD3.X R31, R31, UR4, RZ, P2, !PT ;  /* 0x000000041f1f7c10 */ /* 0x000fe400097fe4ff */
[----:B------:R-:W-:-:S02]  /*42770*/  IADD3 R52, P2, R52, UR13, RZ ;  /* 0x0000000d34347c10 */ /* 0x000fc4000ff5e0ff */
[----:B------:R-:W-:Y:S01]  /*42780*/  IADD3.X R53, R53, UR4, RZ, P3, !PT ;  /* 0x0000000435357c10 */ /* 0x000fe20009ffe4ff */
        /* <DEDUP_REMOVED lines=18> */
[----:B---3--:R-:W-:-:S03]  /*428b0*/  IADD3 R32, P1, R32, UR13, RZ ;  /* 0x0000000d20207c10 */ /* 0x008fc6000ff3e0ff */
[----:B------:R-:W-:Y:S01]  /*428c0*/  STL [R1+0x1cbc], R51 ;  /* 0x001cbc3301007387 */ /* 0x000fe20000100800 */
[----:B------:R-:W-:-:S03]  /*428d0*/  IADD3.X R60, R60, UR4, RZ, P2, !PT ;  /* 0x000000043c3c7c10 */ /* 0x000fc600097fe4ff */
[----:B------:R0:W-:Y:S04]  /*428e0*/  STL [R1+0x1c90], R20 ;  /* 0x001c901401007387 */ /* 0x0001e80000100800 */
[----:B------:R1:W-:Y:S01]  /*428f0*/  STL [R1+0x1cb4], R33 ;  /* 0x001cb42101007387 */ /* 0x0003e20000100800 */
[----:B------:R-:W-:-:S03]  /*42900*/  IADD3 R0, P2, R0, UR13, RZ ;  /* 0x0000000d00007c10 */ /* 0x000fc6000ff5e0ff */
[----:B------:R-:W2:Y:S04]  /*42910*/  LDL.LU R56, [R1+0x1c68] ;  /* 0x001c680001387983 */ /* 0x000ea80000300800 */
[----:B------:R3:W-:Y:S04]  /*42920*/  STL [R1+0x1c88], R32 ;  /* 0x001c882001007387 */ /* 0x0007e80000100800 */
[----:B------:R-:W4:Y:S04]  /*42930*/  LDL.LU R57, [R1+0x1c8c] ;  /* 0x001c8c0001397983 */ /* 0x000f280000300800 */
[----:B------:R3:W-:Y:S04]  /*42940*/  STL [R1+0x1cac], R60 ;  /* 0x001cac3c01007387 */ /* 0x0007e80000100800 */
[----:B0-----:R-:W4:Y:S04]  /*42950*/  LDL.LU R20, [R1+0x1c60] ;  /* 0x001c600001147983 */ /* 0x001f280000300800 */
[----:B------:R0:W-:Y:S04]  /*42960*/  STL [R1+0x1c80], R0 ;  /* 0x001c800001007387 */ /* 0x0001e80000100800 */
[----:B-1----:R-:W4:Y:S04]  /*42970*/  LDL.LU R33, [R1+0x1c84] ;  /* 0x001c840001217983 */ /* 0x002f280000300800 */
[----:B---3--:R-:W3:Y:S04]  /*42980*/  LDL.LU R32, [R1+0x1c58] ;  /* 0x001c580001207983 */ /* 0x008ee80000300800 */
[----:B------:R-:W3:Y:S04]  /*42990*/  LDL.LU R60, [R1+0x1c7c] ;  /* 0x001c7c00013c7983 */ /* 0x000ee80000300800 */
[----:B0-----:R-:W3:Y:S01]  /*429a0*/  LDL.LU R0, [R1+0x1c50] ;  /* 0x001c500001007983 */ /* 0x001ee20000300800 */
[----:B------:R-:W-:-:S02]  /*429b0*/  IADD3.X R46, R46, UR4, RZ, P3, !PT ;  /* 0x000000042e2e7c10 */ /* 0x000fc40009ffe4ff */
[----:B------:R-:W-:-:S03]  /*429c0*/  IADD3 R47, P3, R47, UR13, RZ ;  /* 0x0000000d2f2f7c10 */ /* 0x000fc6000ff7e0ff */
[----:B------:R0:W-:Y:S04]  /*429d0*/  STL [R1+0x1ca4], R46 ;  /* 0x001ca42e01007387 */ /* 0x0001e80000100800 */
[----:B------:R1:W-:Y:S04]  /*429e0*/  STL [R1+0x1c78], R47 ;  /* 0x001c782f01007387 */ /* 0x0003e80000100800 */
[----:B------:R-:W3:Y:S01]  /*429f0*/  LDL.LU R58, [R1+0x1c74] ;  /* 0x001c7400013a7983 */ /* 0x000ee20000300800 */
[----:B------:R-:W-:Y:S02]  /*42a00*/  IADD3.X R25, R25, UR4, RZ, P4, !PT ;  /* 0x0000000419197c10 */ /* 0x000fe4000a7fe4ff */
[----:B------:R-:W-:-:S03]  /*42a10*/  IADD3 R24, P4, R24, UR13, RZ ;  /* 0x0000000d18187c10 */ /* 0x000fc6000ff9e0ff */
[----:B------:R1:W-:Y:S04]  /*42a20*/  STL [R1+0x1c9c], R25 ;  /* 0x001c9c1901007387 */ /* 0x0003e80000100800 */
[----:B------:R-:W3:Y:S04]  /*42a30*/  LDL.LU R59, [R1+0x1c48] ;  /* 0x001c4800013b7983 */ /* 0x000ee80000300800 */
[----:B------:R1:W-:Y:S04]  /*42a40*/  STL [R1+0x1c70], R24 ;  /* 0x001c701801007387 */ /* 0x0003e80000100800 */
[----:B------:R-:W3:Y:S01]  /*42a50*/  LDL.LU R34, [R1+0x1c6c] ;  /* 0x001c6c0001227983 */ /* 0x000ee20000300800 */
[----:B------:R-:W-:-:S05]  /*42a60*/  IADD3.X R21, R21, UR4, RZ, P5, !PT ;  /* 0x0000000415157c10 */ /* 0x000fca000affe4ff */
        /* <DEDUP_REMOVED lines=15> */
[----:B------:R-:W3:Y:S04]  /*42b60*/  LDL.LU R24, [R1+0x1c08] ;  /* 0x001c080001187983 */ /* 0x000ee80000300800 */
[----:B------:R-:W3:Y:S01]  /*42b70*/  LDL.LU R21, [R1+0x1c2c] ;  /* 0x001c2c0001157983 */ /* 0x000ee20000300800 */
[----:B--2---:R-:W-:-:S02]  /*42b80*/  IADD3 R56, P5, R56, UR13, RZ ;  /* 0x0000000d38387c10 */ /* 0x004fc4000ffbe0ff */
[----:B----4-:R-:W-:Y:S02]  /*42b90*/  IADD3.X R57, R57, UR4, RZ, P6, !PT ;  /* 0x0000000439397c10 */ /* 0x010fe4000b7fe4ff */
[----:B------:R-:W-:Y:S02]  /*42ba0*/  IADD3 R20, P6, R20, UR13, RZ ;  /* 0x0000000d14147c10 */ /* 0x000fe4000ffde0ff */
[----:B------:R-:W-:Y:S01]  /*42bb0*/  IADD3.X R33, R33, UR4, RZ, P1, !PT ;  /* 0x0000000421217c10 */ /* 0x000fe20008ffe4ff */
[----:B------:R-:W-:Y:S01]  /*42bc0*/  STL [R1+0x1c68], R56 ;  /* 0x001c683801007387 */ /* 0x000fe20000100800 */
[----:B---3--:R-:W-:-:S03]  /*42bd0*/  IADD3 R32, P1, R32, UR13, RZ ;  /* 0x0000000d20207c10 */ /* 0x008fc6000ff3e0ff */
[----:B------:R-:W-:Y:S01]  /*42be0*/  STL [R1+0x1c8c], R57 ;  /* 0x001c8c3901007387 */ /* 0x000fe20000100800 */
[----:B------:R-:W-:-:S03]  /*42bf0*/  IADD3.X R60, R60, UR4, RZ, P2, !PT ;  /* 0x000000043c3c7c10 */ /* 0x000fc600097fe4ff */
[----:B------:R0:W-:Y:S04]  /*42c00*/  STL [R1+0x1c60], R20 ;  /* 0x001c601401007387 */ /* 0x0001e80000100800 */
[----:B------:R1:W-:Y:S01]  /*42c10*/  STL [R1+0x1c84], R33 ;  /* 0x001c842101007387 */ /* 0x0003e20000100800 */
[----:B------:R-:W-:-:S03]  /*42c20*/  IADD3 R0, P2, R0, UR13, RZ ;  /* 0x0000000d00007c10 */ /* 0x000fc6000ff5e0ff */
        /* <DEDUP_REMOVED lines=9> */
[----:B------:R-:W-:Y:S01]  /*42cc0*/  IADD3.X R34, R34, UR4, RZ, P4, !PT ;  /* 0x0000000422227c10 */ /* 0x000fe2000a7fe4ff */
[----:B0-----:R-:W4:Y:S04]  /*42cd0*/  LDL.LU R0, [R1+0x1bf0] ;  /* 0x001bf00001007983 */ /* 0x001f280000300800 */
[----:B------:R-:W-:Y:S01]  /*42ce0*/  STL [R1+0x1c74], R58 ;  /* 0x001c743a01007387 */ /* 0x000fe20000100800 */
[----:B------:R-:W-:-:S02]  /*42cf0*/  IADD3 R35, P4, R35, UR13, RZ ;  /* 0x0000000d23237c10 */ /* 0x000fc4000ff9e0ff */
        /* <DEDUP_REMOVED lines=184> */
[----:B------:R-:W-:Y:S04]  /*43880*/  STL [R1+0x1b7c], R58 ;  /* 0x001b7c3a01007387 */ /* 0x000fe80000100800 */
[----:B------:R-:W-:Y:S01]  /*43890*/  STL [R1+0x1b50], R59 ;  /* 0x001b503b01007387 */ /* 0x000fe20000100800 */
[----:B------:R-:W-:-:S02]  /*438a0*/  IADD3 R35, P5, R35, UR13, RZ ;  /* 0x0000000d23237c10 */ /* 0x000fc4000ffbe0ff */
[----:B------:R-:W-:Y:S02]  /*438b0*/  IADD3.X R30, R30, UR4, RZ, P6, !PT ;  /* 0x000000041e1e7c10 */ /* 0x000fe4000b7fe4ff */
[----:B------:R-:W-:Y:S02]  /*438c0*/  IADD3 R31, P6, R31, UR13, RZ ;  /* 0x0000000d1f1f7c10 */ /* 0x000fe4000ffde0ff */
        /* <DEDUP_REMOVED lines=368> */
[----:B------:R-:W-:Y:S04]  /*44fd0*/  STL [R1+0x1960], R59 ;  /* 0x0019603b01007387 */ /* 0x000fe80000100800 */
[----:B------:R-:W-:Y:S01]  /*44fe0*/  STL [R1+0x1984], R34 ;  /* 0x0019842201007387 */ /* 0x000fe20000100800 */
[----:B------:R-:W-:-:S02]  /*44ff0*/  IADD3 R35, P1, R35, UR13, RZ ;  /* 0x0000000d23237c10 */ /* 0x000fc4000ff3e0ff */
        /* <DEDUP_REMOVED lines=1476> */
[----:B------:R1:W-:Y:S04]  /*4ac40*/  STL [R1+0x11d4], R60 ;  /* 0x0011d43c01007387 */ /* 0x0003e80000100800 */
[----:B0-----:R-:W4:Y:S04]  /*4ac50*/  LDL.LU R32, [R1+0x1150] ;  /* 0x0011500001207983 */ /* 0x001f280000300800 */
[----:B------:R0:W-:Y:S04]  /*4ac60*/  STL [R1+0x11a8], R0 ;  /* 0x0011a80001007387 */ /* 0x0001e80000100800 */
[----:B-1----:R-:W4:Y:S01]  /*4ac70*/  LDL.LU R60, [R1+0x1174] ;  /* 0x00117400013c7983 */ /* 0x002f220000300800 */
[----:B------:R-:W-:-:S02]  /*4ac80*/  IADD3.X R58, R58, UR4, RZ, P2, !PT ;  /* 0x000000043a3a7c10 */ /* 0x000fc400097fe4ff */
        /* <DEDUP_REMOVED lines=26> */
[----:B------:R-:W-:Y:S02]  /*4ae30*/  IADD3 R47, P3, R47, UR13, RZ ;  /* 0x0000000d2f2f7c10 */ /* 0x000fe4000ff7e0ff */
[----:B------:R-:W-:Y:S01]  /*4ae40*/  IADD3.X R25, R25, UR4, RZ, P4, !PT ;  /* 0x0000000419197c10 */ /* 0x000fe2000a7fe4ff */
[----:B------:R-:W-:Y:S01]  /*4ae50*/  STL [R1+0x1178], R43 ;  /* 0x0011782b01007387 */ /* 0x000fe20000100800 */
[----:B------:R-:W-:-:S03]  /*4ae60*/  IADD3 R24, P4, R24, UR13, RZ ;  /* 0x0000000d18187c10 */ /* 0x000fc6000ff9e0ff */
[----:B------:R-:W-:Y:S04]  /*4ae70*/  STL [R1+0x119c], R50 ;  /* 0x00119c3201007387 */ /* 0x000fe80000100800 */
[----:B------:R-:W-:Y:S04]  /*4ae80*/  STL [R1+0x1170], R51 ;  /* 0x0011703301007387 */ /* 0x000fe80000100800 */
[----:B------:R-:W-:Y:S04]  /*4ae90*/  STL [R1+0x1194], R46 ;  /* 0x0011942e01007387 */ /* 0x000fe80000100800 */
[----:B------:R-:W-:Y:S04]  /*4aea0*/  STL [R1+0x1168], R47 ;  /* 0x0011682f01007387 */ /* 0x000fe80000100800 */
[----:B------:R0:W-:Y:S01]  /*4aeb0*/  STL [R1+0x1160], R24 ;  /* 0x0011601801007387 */ /* 0x0001e20000100800 */
[----:B------:R-:W-:-:S03]  /*4aec0*/  IADD3.X R21, R21, UR4, RZ, P5, !PT ;  /* 0x0000000415157c10 */ /* 0x000fc6000affe4ff */
[----:B------:R1:W-:Y:S04]  /*4aed0*/  STL [R1+0x118c], R25 ;  /* 0x00118c1901007387 */ /* 0x0003e80000100800 */
[----:B0-----:R-:W4:Y:S04]  /*4aee0*/  LDL.LU R24, [R1+0x116c] ;  /* 0x00116c0001187983 */ /* 0x001f280000300800 */
[----:B-1----:R-:W4:Y:S04]  /*4aef0*/  LDL.LU R25, [R1+0x1140] ;  /* 0x0011400001197983 */ /* 0x002f280000300800 */
[----:B------:R-:W4:Y:S04]  /*4af00*/  LDL.LU R42, [R1+0x1164] ;  /* 0x00116400012a7983 */ /* 0x000f280000300800 */
[----:B------:R-:W-:Y:S04]  /*4af10*/  STL [R1+0x1184], R21 ;  /* 0x0011841501007387 */ /* 0x000fe80000100800 */
[----:B------:R-:W4:Y:S04]  /*4af20*/  LDL.LU R43, [R1+0x1138] ;  /* 0x00113800012b7983 */ /* 0x000f280000300800 */
[----:B------:R-:W4:Y:S04]  /*4af30*/  LDL.LU R50, [R1+0x115c] ;  /* 0x00115c0001327983 */ /* 0x000f280000300800 */
[----:B------:R-:W4:Y:S04]  /*4af40*/  LDL.LU R51, [R1+0x1130] ;  /* 0x0011300001337983 */ /* 0x000f280000300800 */
[----:B------:R-:W4:Y:S01]  /*4af50*/  LDL.LU R46, [R1+0x1154] ;  /* 0x00115400012e7983 */ /* 0x000f220000300800 */
[----:B--2---:R-:W-:-:S02]  /*4af60*/  IADD3 R20, P5, R20, UR13, RZ ;  /* 0x0000000d14147c10 */ /* 0x004fc4000ffbe0ff */
[----:B---3--:R-:W-:-:S03]  /*4af70*/  IADD3.X R33, R33, UR4, RZ, P6, !PT ;  /* 0x0000000421217c10 */ /* 0x008fc6000b7fe4ff */
[----:B------:R0:W-:Y:S04]  /*4af80*/  STL [R1+0x1158], R20 ;  /* 0x0011581401007387 */ /* 0x0001e80000100800 */
[----:B------:R-:W-:Y:S01]  /*4af90*/  STL [R1+0x117c], R33 ;  /* 0x00117c2101007387 */ /* 0x000fe20000100800 */
[----:B----4-:R-:W-:Y:S02]  /*4afa0*/  IADD3 R32, P6, R32, UR13, RZ ;  /* 0x0000000d20207c10 */ /* 0x010fe4000ffde0ff */
[----:B------:R-:W-:Y:S01]  /*4afb0*/  IADD3.X R60, R60, UR4, RZ, P1, !PT ;  /* 0x000000043c3c7c10 */ /* 0x000fe20008ffe4ff */
[----:B0-----:R-:W2:Y:S04]  /*4afc0*/  LDL.LU R20, [R1+0x1128] ;  /* 0x0011280001147983 */ /* 0x001ea80000300800 */
[----:B------:R0:W-:Y:S04]  /*4afd0*/  STL [R1+0x1150], R32 ;  /* 0x0011502001007387 */ /* 0x0001e80000100800 */
[----:B------:R-:W3:Y:S04]  /*4afe0*/  LDL.LU R21, [R1+0x114c] ;  /* 0x00114c0001157983 */ /* 0x000ee80000300800 */
[----:B------:R1:W-:Y:S01]  /*4aff0*/  STL [R1+0x1174], R60 ;  /* 0x0011743c01007387 */ /* 0x0003e20000100800 */
[----:B------:R-:W-:-:S03]  /*4b000*/  IADD3 R0, P1, R0, UR13, RZ ;  /* 0x0000000d00007c10 */ /* 0x000fc6000ff3e0ff */
[----:B0-----:R-:W4:Y:S04]  /*4b010*/  LDL.LU R32, [R1+0x1120] ;  /* 0x0011200001207983 */ /* 0x001f280000300800 */
[----:B------:R0:W-:Y:S04]  /*4b020*/  STL [R1+0x1148], R0 ;  /* 0x0011480001007387 */ /* 0x0001e80000100800 */
[----:B------:R-:W4:Y:S04]  /*4b030*/  LDL.LU R33, [R1+0x1144] ;  /* 0x0011440001217983 */ /* 0x000f280000300800 */
[----:B-1----:R-:W4:Y:S04]  /*4b040*/  LDL.LU R60, [R1+0x1118] ;  /* 0x00111800013c7983 */ /* 0x002f280000300800 */
        /* <DEDUP_REMOVED lines=14> */
[----:B------:R-:W-:-:S02]  /*4b130*/  IADD3.X R24, R24, UR4, RZ, P2, !PT ;  /* 0x0000000418187c10 */ /* 0x000fc400097fe4ff */
[----:B------:R-:W-:Y:S02]  /*4b140*/  IADD3 R25, P2, R25, UR13, RZ ;  /* 0x0000000d19197c10 */ /* 0x000fe4000ff5e0ff */
[----:B------:R-:W-:Y:S02]  /*4b150*/  IADD3.X R42, R42, UR4, RZ, P3, !PT ;  /* 0x000000042a2a7c10 */ /* 0x000fe40009ffe4ff */
[----:B------:R-:W-:Y:S01]  /*4b160*/  IADD3 R43, P3, R43, UR13, RZ ;  /* 0x0000000d2b2b7c10 */ /* 0x000fe2000ff7e0ff */
[----:B------:R0:W-:Y:S01]  /*4b170*/  STL [R1+0x116c], R24 ;  /* 0x00116c1801007387 */ /* 0x0001e20000100800 */
[----:B------:R-:W-:Y:S02]  /*4b180*/  IADD3.X R50, R50, UR4, RZ, P4, !PT ;  /* 0x0000000432327c10 */ /* 0x000fe4000a7fe4ff */
[----:B------:R-:W-:Y:S02]  /*4b190*/  IADD3 R51, P4, R51, UR13, RZ ;  /* 0x0000000d33337c10 */ /* 0x000fe4000ff9e0ff */
[----:B------:R-:W-:Y:S01]  /*4b1a0*/  IADD3.X R46, R46, UR4, RZ, P5, !PT ;  /* 0x000000042e2e7c10 */ /* 0x000fe2000affe4ff */
[----:B0-----:R0:W5:Y:S04]  /*4b1b0*/  LDL.LU R24, [R1+0x2388] ;  /* 0x0023880001187983 */ /* 0x0011680000300800 */
[----:B------:R1:W-:Y:S04]  /*4b1c0*/  STL [R1+0x1140], R25 ;  /* 0x0011401901007387 */ /* 0x0003e80000100800 */
[----:B-1----:R0:W5:Y:S04]  /*4b1d0*/  LDL.LU R25, [R1+0x2384] ;  /* 0x0023840001197983 */ /* 0x0021680000300800 */
[----:B------:R1:W-:Y:S04]  /*4b1e0*/  STL [R1+0x1164], R42 ;  /* 0x0011642a01007387 */ /* 0x0003e80000100800 */
[----:B------:R0:W-:Y:S04]  /*4b1f0*/  STL [R1+0x1138], R43 ;  /* 0x0011382b01007387 */ /* 0x0001e80000100800 */
[----:B-1----:R-:W4:Y:S04]  /*4b200*/  LDL.LU R42, [R1+0x1104] ;  /* 0x00110400012a7983 */ /* 0x002f280000300800 */
[----:B------:R1:W-:Y:S04]  /*4b210*/  STL [R1+0x115c], R50 ;  /* 0x00115c3201007387 */ /* 0x0003e80000100800 */
[----:B0-----:R-:W4:Y:S04]  /*4b220*/  LDL.LU R43, [R1+0x10d8] ;  /* 0x0010d800012b7983 */ /* 0x001f280000300800 */
[----:B------:R0:W-:Y:S04]  /*4b230*/  STL [R1+0x1130], R51 ;  /* 0x0011303301007387 */ /* 0x0001e80000100800 */
[----:B-1----:R-:W4:Y:S04]  /*4b240*/  LDL.LU R50, [R1+0x10fc] ;  /* 0x0010fc0001327983 */ /* 0x002f280000300800 */
[----:B------:R1:W-:Y:S04]  /*4b250*/  STL [R1+0x1154], R46 ;  /* 0x0011542e01007387 */ /* 0x0003e80000100800 */
[----:B0-----:R-:W4:Y:S04]  /*4b260*/  LDL.LU R51, [R1+0x10d0] ;  /* 0x0010d00001337983 */ /* 0x001f280000300800 */
[----:B-1----:R-:W4:Y:S01]  /*4b270*/  LDL.LU R46, [R1+0x10f4] ;  /* 0x0010f400012e7983 */ /* 0x002f220000300800 */
[----:B--2---:R-:W-:-:S02]  /*4b280*/  IADD3 R20, P5, R20, UR13, RZ ;  /* 0x0000000d14147c10 */ /* 0x004fc4000ffbe0ff */
[----:B---3--:R-:W-:-:S03]  /*4b290*/  IADD3.X R21, R21, UR4, RZ, P6, !PT ;  /* 0x0000000415157c10 */ /* 0x008fc6000b7fe4ff */
[----:B------:R0:W-:Y:S01]  /*4b2a0*/  STL [R1+0x1128], R20 ;  /* 0x0011281401007387 */ /* 0x0001e20000100800 */
[----:B----4-:R-:W-:Y:S02]  /*4b2b0*/  IADD3 R32, P6, R32, UR13, RZ ;  /* 0x0000000d20207c10 */ /* 0x010fe4000ffde0ff */
[----:B------:R-:W-:Y:S01]  /*4b2c0*/  IADD3.X R33, R33, UR4, RZ, P1, !PT ;  /* 0x0000000421217c10 */ /* 0x000fe20008ffe4ff */
[----:B0-----:R0:W5:Y:S04]  /*4b2d0*/  LDL.LU R20, [R1+0x2380] ;  /* 0x0023800001147983 */ /* 0x0011680000300800 */
[----:B------:R1:W-:Y:S01]  /*4b2e0*/  STL [R1+0x114c], R21 ;  /* 0x00114c1501007387 */ /* 0x0003e20000100800 */
[----:B------:R-:W-:Y:S02]  /*4b2f0*/  IADD3 R60, P1, R60, UR13, RZ ;  /* 0x0000000d3c3c7c10 */ /* 0x000fe4000ff3e0ff */
[----:B------:R-:W-:Y:S01]  /*4b300*/  IADD3.X R0, R0, UR4, RZ, P2, !PT ;  /* 0x0000000400007c10 */ /* 0x000fe200097fe4ff */
[----:B-1----:R0:W5:Y:S04]  /*4b310*/  LDL.LU R21, [R1+0x237c] ;  /* 0x00237c0001157983 */ /* 0x0021680000300800 */
[----:B------:R1:W-:Y:S01]  /*4b320*/  STL [R1+0x1120], R32 ;  /* 0x0011202001007387 */ /* 0x0003e20000100800 */
[----:B------:R-:W-:-:S02]  /*4b330*/  IADD3 R56, P2, R56, UR13, RZ ;  /* 0x0000000d38387c10 */ /* 0x000fc4000ff5e0ff */
[----:B------:R-:W-:Y:S02]  /*4b340*/  IADD3.X R57, R57, UR4, RZ, P3, !PT ;  /* 0x0000000439397c10 */ /* 0x000fe40009ffe4ff */
[----:B------:R-:W-:Y:S02]  /*4b350*/  IADD3 R58, P3, R58, UR13, RZ ;  /* 0x0000000d3a3a7c10 */ /* 0x000fe4000ff7e0ff */
[----:B------:R-:W-:Y:S01]  /*4b360*/  IADD3.X R59, R59, UR4, RZ, P4, !PT ;  /* 0x000000043b3b7c10 */ /* 0x000fe2000a7fe4ff */
[----:B-1----:R0:W5:Y:S04]  /*4b370*/  LDL.LU R32, [R1+0x2378] ;  /* 0x0023780001207983 */ /* 0x0021680000300800 */
[----:B------:R1:W-:Y:S01]  /*4b380*/  STL [R1+0x1144], R33 ;  /* 0x0011442101007387 */ /* 0x0003e20000100800 */
[----:B------:R-:W-:-:S02]  /*4b390*/  IADD3 R34, P4, R34, UR13, RZ ;  /* 0x0000000d22227c10 */ /* 0x000fc4000ff9e0ff */
[----:B------:R-:W-:Y:S02]  /*4b3a0*/  IADD3.X R35, R35, UR4, RZ, P5, !PT ;  /* 0x0000000423237c10 */ /* 0x000fe4000affe4ff */
[----:B------:R-:W-:Y:S01]  /*4b3b0*/  IADD3 R30, P5, R30, UR13, RZ ;  /* 0x0000000d1e1e7c10 */ /* 0x000fe2000ffbe0ff */
[----:B-1----:R0:W5:Y:S04]  /*4b3c0*/  LDL.LU R33, [R1+0x2374] ;  /* 0x0023740001217983 */ /* 0x0021680000300800 */
[----:B------:R1:W-:Y:S01]  /*4b3d0*/  STL [R1+0x1118], R60 ;  /* 0x0011183c01007387 */ /* 0x0003e20000100800 */
[----:B------:R-:W-:Y:S02]  /*4b3e0*/  IADD3.X R31, R31, UR4, RZ, P6, !PT ;  /* 0x000000041f1f7c10 */ /* 0x000fe4000b7fe4ff */
[----:B------:R-:W-:-:S02]  /*4b3f0*/  IADD3 R52, P6, R52, UR13, RZ ;  /* 0x0000000d34347c10 */ /* 0x000fc4000ffde0ff */
[----:B------:R-:W-:Y:S01]  /*4b400*/  IADD3.X R53, R53, UR4, RZ, P1, !PT ;  /* 0x0000000435357c10 */ /* 0x000fe20008ffe4ff */
[----:B-1----:R0:W5:Y:S04]  /*4b410*/  LDL.LU R60, [R1+0x2370] ;  /* 0x00237000013c7983 */ /* 0x0021680000300800 */
[----:B------:R1:W-:Y:S01]  /*4b420*/  STL [R1+0x113c], R0 ;  /* 0x00113c0001007387 */ /* 0x0003e20000100800 */
[----:B------:R-:W-:Y:S02]  /*4b430*/  IADD3 R54, P1, R54, UR13, RZ ;  /* 0x0000000d36367c10 */ /* 0x000fe4000ff3e0ff */
[----:B------:R-:W-:Y:S01]  /*4b440*/  IADD3.X R55, R55, UR4, RZ, P2, !PT ;  /* 0x0000000437377c10 */ /* 0x000fe200097fe4ff */
[----:B-1----:R-:W2:Y:S04]  /*4b450*/  LDL.LU R0, [R1+0x236c] ;  /* 0x00236c0001007983 */ /* 0x002ea80000300800 */
[----:B------:R-:W-:Y:S04]  /*4b460*/  STL [R1+0x1110], R56 ;  /* 0x0011103801007387 */ /* 0x000fe80000100800 */
[----:B------:R-:W-:Y:S04]  /*4b470*/  STL [R1+0x1134], R57 ;  /* 0x0011343901007387 */ /* 0x000fe80000100800 */
[----:B------:R-:W-:Y:S04]  /*4b480*/  STL [R1+0x1108], R58 ;  /* 0x0011083a01007387 */ /* 0x000fe80000100800 */
[----:B------:R-:W-:Y:S04]  /*4b490*/  STL [R1+0x112c], R59 ;  /* 0x00112c3b01007387 */ /* 0x000fe80000100800 */
[----:B------:R1:W-:Y:S04]  /*4b4a0*/  STL [R1+0x1100], R34 ;  /* 0x0011002201007387 */ /* 0x0003e80000100800 */
[----:B------:R3:W-:Y:S04]  /*4b4b0*/  STL [R1+0x1124], R35 ;  /* 0x0011242301007387 */ /* 0x0007e80000100800 */
[----:B------:R4:W-:Y:S04]  /*4b4c0*/  STL [R1+0x10f8], R30 ;  /* 0x0010f81e01007387 */ /* 0x0009e80000100800 */
[----:B------:R0:W-:Y:S01]  /*4b4d0*/  STL [R1+0x111c], R31 ;  /* 0x00111c1f01007387 */ /* 0x0001e20000100800 */
[----:B------:R-:W-:-:S03]  /*4b4e0*/  IADD3 R47, P2, R47, UR13, RZ ;  /* 0x0000000d2f2f7c10 */ /* 0x000fc6000ff5e0ff */
[----:B------:R-:W-:Y:S04]  /*4b4f0*/  STL [R1+0x10f0], R52 ;  /* 0x0010f03401007387 */ /* 0x000fe80000100800 */
[----:B------:R-:W-:Y:S04]  /*4b500*/  STL [R1+0x1114], R53 ;  /* 0x0011143501007387 */ /* 0x000fe80000100800 */
[----:B------:R-:W-:Y:S01]  /*4b510*/  STL [R1+0x10e8], R54 ;  /* 0x0010e83601007387 */ /* 0x000fe20000100800 */
[----:B-1----:R-:W-:Y:S02]  /*4b520*/  IMAD.MOV.U32 R34, RZ, RZ, R3 ;  /* 0x000000ffff227224 */ /* 0x002fe400078e0003 */
[----:B---3--:R-:W-:-:S02]  /*4b530*/  IMAD.MOV.U32 R35, RZ, RZ, R2 ;  /* 0x000000ffff237224 */ /* 0x008fc400078e0002 */
[----:B----4-:R-:W-:Y:S02]  /*4b540*/  IMAD.MOV.U32 R30, RZ, RZ, R4 ;  /* 0x000000ffff1e7224 */ /* 0x010fe400078e0004 */
[----:B0-----:R-:W-:Y:S01]  /*4b550*/  IMAD.MOV.U32 R31, RZ, RZ, R8 ;  /* 0x000000ffff1f7224 */ /* 0x001fe200078e0008 */
[----:B------:R-:W-:Y:S01]  /*4b560*/  STL [R1+0x110c], R55 ;  /* 0x00110c3701007387 */ /* 0x000fe20000100800 */
[----:B------:R-:W-:Y:S02]  /*4b570*/  IMAD.MOV.U32 R2, RZ, RZ, R5 ;  /* 0x000000ffff027224 */ /* 0x000fe400078e0005 */
[----:B------:R-:W-:Y:S01]  /*4b580*/  IMAD.MOV.U32 R3, RZ, RZ, R9 ;  /* 0x000000ffff037224 */ /* 0x000fe200078e0009 */
[----:B------:R0:W-:Y:S04]  /*4b590*/  STL [R1+0x10e0], R47 ;  /* 0x0010e02f01007387 */ /* 0x0001e80000100800 */
[----:B------:R-:W-:Y:S01]  /*4b5a0*/  STL.64 [R1+0xc50], R34 ;  /* 0x000c502201007387 */ /* 0x000fe20000100a00 */
[----:B------:R-:W-:-:S02]  /*4b5b0*/  IMAD.MOV.U32 R8, RZ, RZ, R6 ;  /* 0x000000ffff087224 */ /* 0x000fc400078e0006 */
[----:B------:R-:W-:Y:S02]  /*4b5c0*/  IMAD.MOV.U32 R9, RZ, RZ, R10 ;  /* 0x000000ffff097224 */ /* 0x000fe400078e000a */
[----:B------:R-:W-:Y:S02]  /*4b5d0*/  IMAD.MOV.U32 R4, RZ, RZ, R7 ;  /* 0x000000ffff047224 */ /* 0x000fe400078e0007 */
[----:B------:R-:W-:Y:S01]  /*4b5e0*/  IMAD.MOV.U32 R5, RZ, RZ, R11 ;  /* 0x000000ffff057224 */ /* 0x000fe200078e000b */
[----:B------:R-:W-:Y:S01]  /*4b5f0*/  IADD3.X R42, R42, UR4, RZ, P3, !PT ;  /* 0x000000042a2a7c10 */ /* 0x000fe20009ffe4ff */
[----:B0-----:R-:W3:Y:S04]  /*4b600*/  LDL.LU R47, [R1+0x10c8] ;  /* 0x0010c800012f7983 */ /* 0x001ee80000300800 */
[----:B------:R-:W-:Y:S04]  /*4b610*/  STL.64 [R1+0xc48], R30 ;  /* 0x000c481e01007387 */ /* 0x000fe80000100a00 */
[----:B------:R0:W-:Y:S01]  /*4b620*/  STL.64 [R1+0xc40], R2 ;  /* 0x000c400201007387 */ /* 0x0001e20000100a00 */
[----:B------:R-:W-:-:S03]  /*4b630*/  IADD3 R43, P3, R43, UR13, RZ ;  /* 0x0000000d2b2b7c10 */ /* 0x000fc6000ff7e0ff */
[----:B------:R-:W-:Y:S04]  /*4b640*/  STL.64 [R1+0xc38], R8 ;  /* 0x000c380801007387 */ /* 0x000fe80000100a00 */
[----:B------:R1:W-:Y:S01]  /*4b650*/  STL.64 [R1+0xc30], R4 ;  /* 0x000c300401007387 */ /* 0x0003e20000100a00 */
[----:B------:R-:W-:Y:S02]  /*4b660*/  IADD3.X R50, R50, UR4, RZ, P4, !PT ;  /* 0x0000000432327c10 */ /* 0x000fe4000a7fe4ff */
[----:B------:R-:W-:Y:S01]  /*4b670*/  IADD3 R51, P4, R51, UR13, RZ ;  /* 0x0000000d33337c10 */ /* 0x000fe2000ff9e0ff */
[----:B0-----:R-:W-:Y:S02]  /*4b680*/  IMAD.MOV.U32 R2, RZ, RZ, R12 ;  /* 0x000000ffff027224 */ /* 0x001fe400078e000c */
[----:B------:R-:W-:Y:S01]  /*4b690*/  IMAD.MOV.U32 R3, RZ, RZ, R17 ;  /* 0x000000ffff037224 */ /* 0x000fe200078e0011 */
[----:B------:R-:W-:-:S04]  /*4b6a0*/  IADD3.X R46, R46, UR4, RZ, P5, !PT ;  /* 0x000000042e2e7c10 */ /* 0x000fc8000affe4ff */
[----:B------:R0:W-:Y:S04]  /*4b6b0*/  STL.64 [R1+0xc28], R2 ;  /* 0x000c280201007387 */ /* 0x0001e80000100a00 */
[----:B------:R-:W-:Y:S04]  /*4b6c0*/  STL [R1+0x1104], R42 ;  /* 0x0011042a01007387 */ /* 0x000fe80000100800 */
[----:B------:R-:W-:Y:S04]  /*4b6d0*/  STL [R1+0x10d8], R43 ;  /* 0x0010d82b01007387 */ /* 0x000fe80000100800 */
[----:B------:R-:W4:Y:S04]  /*4b6e0*/  LDL.LU R12, [R1+0x10ec] ;  /* 0x0010ec00010c7983 */ /* 0x000f280000300800 */
[----:B------:R-:W-:Y:S04]  /*4b6f0*/  STL [R1+0x10fc], R50 ;  /* 0x0010fc3201007387 */ /* 0x000fe80000100800 */
[----:B------:R-:W2:Y:S04]  /*4b700*/  LDL.LU R17, [R1+0x10c0] ;  /* 0x0010c00001117983 */ /* 0x000ea80000300800 */
[----:B------:R-:W-:Y:S04]  /*4b710*/  STL [R1+0x10d0], R51 ;  /* 0x0010d03301007387 */ /* 0x000fe80000100800 */
[----:B------:R-:W2:Y:S04]  /*4b720*/  LDL.LU R7, [R1+0x10e4] ;  /* 0x0010e40001077983 */ /* 0x000ea80000300800 */
[----:B------:R0:W-:Y:S04]  /*4b730*/  STL [R1+0x10f4], R46 ;  /* 0x0010f42e01007387 */ /* 0x0001e80000100800 */
[----:B------:R-:W2:Y:S04]  /*4b740*/  LDL.LU R11, [R1+0x10b8] ;  /* 0x0010b800010b7983 */ /* 0x000ea80000300800 */
[----:B------:R-:W2:Y:S04]  /*4b750*/  LDL.LU R6, [R1+0x10dc] ;  /* 0x0010dc0001067983 */ /* 0x000ea80000300800 */
[----:B------:R-:W2:Y:S04]  /*4b760*/  LDL.LU R10, [R1+0x10b0] ;  /* 0x0010b000010a7983 */ /* 0x000ea80000300800 */
[----:B-1----:R-:W2:Y:S04]  /*4b770*/  LDL.LU R5, [R1+0x10d4] ;  /* 0x0010d40001057983 */ /* 0x002ea80000300800 */
[----:B------:R-:W2:Y:S04]  /*4b780*/  LDL.LU R9, [R1+0x10a8] ;  /* 0x0010a80001097983 */ /* 0x000ea80000300800 */
[----:B------:R-:W2:Y:S04]  /*4b790*/  LDL.LU R4, [R1+0x10cc] ;  /* 0x0010cc0001047983 */ /* 0x000ea80000300800 */
        /* <DEDUP_REMOVED lines=16> */
[----:B---3--:R-:W-:-:S05]  /*4b8a0*/  IADD3 R47, P5, R47, UR13, RZ ;  /* 0x0000000d2f2f7c10 */ /* 0x008fca000ffbe0ff */
[----:B------:R0:W-:Y:S04]  /*4b8b0*/  STL [R1+0x10c8], R47 ;  /* 0x0010c82f01007387 */ /* 0x0001e80000100800 */
[----:B------:R-:W3:Y:S04]  /*4b8c0*/  LDL.LU R42, [R1+0x1060] ;  /* 0x00106000012a7983 */ /* 0x000ee80000300800 */
[----:B------:R-:W3:Y:S04]  /*4b8d0*/  LDL.LU R43, [R1+0x1084] ;  /* 0x00108400012b7983 */ /* 0x000ee80000300800 */
[----:B------:R-:W3:Y:S04]  /*4b8e0*/  LDL.LU R50, [R1+0x1058] ;  /* 0x0010580001327983 */ /* 0x000ee80000300800 */
[----:B------:R-:W3:Y:S04]  /*4b8f0*/  LDL.LU R51, [R1+0x107c] ;  /* 0x00107c0001337983 */ /* 0x000ee80000300800 */
[----:B0-----:R-:W3:Y:S01]  /*4b900*/  LDL.LU R47, [R1+0x1050] ;  /* 0x00105000012f7983 */ /* 0x001ee20000300800 */
[----:B----4-:R-:W-:-:S02]  /*4b910*/  IADD3.X R12, R12, UR4, RZ, P6, !PT ;  /* 0x000000040c0c7c10 */ /* 0x010fc4000b7fe4ff */
[----:B--2---:R-:W-:Y:S02]  /*4b920*/  IADD3 R17, P6, R17, UR13, RZ ;  /* 0x0000000d11117c10 */ /* 0x004fe4000ffde0ff */
        /* <DEDUP_REMOVED lines=30> */
[----:B------:R-:W-:Y:S02]  /*4bb10*/  IADD3.X R30, R30, UR4, RZ, P3, !PT ;  /* 0x000000041e1e7c10 */ /* 0x000fe40009ffe4ff */
[----:B------:R-:W-:Y:S01]  /*4bb20*/  IADD3.X R52, R52, UR4, RZ, P4, !PT ;  /* 0x0000000434347c10 */ /* 0x000fe2000a7fe4ff */
[----:B------:R-:W-:Y:S01]  /*4bb30*/  STL [R1+0x10b4], R58 ;  /* 0x0010b43a01007387 */ /* 0x000fe20000100800 */
[----:B------:R-:W-:-:S03]  /*4bb40*/  IADD3 R46, P4, R46, UR13, RZ ;  /* 0x0000000d2e2e7c10 */ /* 0x000fc6000ff9e0ff */
[----:B------:R-:W-:Y:S01]  /*4bb50*/  STL [R1+0x1088], R59 ;  /* 0x0010883b01007387 */ /* 0x000fe20000100800 */
[----:B------:R-:W-:-:S03]  /*4bb60*/  IADD3 R31, P3, R31, UR13, RZ ;  /* 0x0000000d1f1f7c10 */ /* 0x000fc6000ff7e0ff */
[----:B------:R-:W-:Y:S04]  /*4bb70*/  STL [R1+0x10ac], R34 ;  /* 0x0010ac2201007387 */ /* 0x000fe80000100800 */
[----:B------:R-:W-:Y:S04]  /*4bb80*/  STL [R1+0x1080], R35 ;  /* 0x0010802301007387 */ /* 0x000fe80000100800 */
[----:B------:R-:W-:Y:S04]  /*4bb90*/  STL [R1+0x10a4], R30 ;  /* 0x0010a41e01007387 */ /* 0x000fe80000100800 */
[----:B------:R0:W-:Y:S04]  /*4bba0*/  STL [R1+0x1070], R46 ;  /* 0x0010702e01007387 */ /* 0x0001e80000100800 */
[----:B------:R1:W-:Y:S04]  /*4bbb0*/  STL [R1+0x1078], R31 ;  /* 0x0010781f01007387 */ /* 0x0003e80000100800 */
[----:B0-----:R-:W2:Y:S01]  /*4bbc0*/  LDL.LU R46, [R1+0x1074] ;  /* 0x00107400012e7983 */ /* 0x001ea20000300800 */
[----:B------:R-:W-:-:S02]  /*4bbd0*/  IADD3.X R53, R53, UR4, RZ, P5, !PT ;  /* 0x0000000435357c10 */ /* 0x000fc4000affe4ff */
[----:B------:R-:W-:Y:S02]  /*4bbe0*/  IADD3 R54, P5, R54, UR13, RZ ;  /* 0x0000000d36367c10 */ /* 0x000fe4000ffbe0ff */
[----:B------:R-:W-:Y:S01]  /*4bbf0*/  IADD3.X R55, R55, UR4, RZ, P6, !PT ;  /* 0x0000000437377c10 */ /* 0x000fe2000b7fe4ff */
[----:B------:R0:W-:Y:S04]  /*4bc00*/  STL [R1+0x109c], R52 ;  /* 0x00109c3401007387 */ /* 0x0001e80000100800 */
[----:B------:R-:W-:Y:S04]  /*4bc10*/  STL [R1+0x1094], R53 ;  /* 0x0010943501007387 */ /* 0x000fe80000100800 */
[----:B------:R-:W-:Y:S04]  /*4bc20*/  STL [R1+0x1068], R54 ;  /* 0x0010683601007387 */ /* 0x000fe80000100800 */
[----:B------:R-:W-:Y:S01]  /*4bc30*/  STL [R1+0x108c], R55 ;  /* 0x00108c3701007387 */ /* 0x000fe20000100800 */
[----:B---3--:R-:W-:-:S02]  /*4bc40*/  IADD3 R42, P6, R42, UR13, RZ ;  /* 0x0000000d2a2a7c10 */ /* 0x008fc4000ffde0ff */
[----:B------:R-:W-:Y:S02]  /*4bc50*/  IADD3.X R43, R43, UR4, RZ, P1, !PT ;  /* 0x000000042b2b7c10 */ /* 0x000fe40008ffe4ff */
[----:B------:R-:W-:Y:S02]  /*4bc60*/  IADD3 R50, P1, R50, UR13, RZ ;  /* 0x0000000d32327c10 */ /* 0x000fe4000ff3e0ff */
[----:B------:R-:W-:Y:S01]  /*4bc70*/  IADD3.X R51, R51, UR4, RZ, P2, !PT ;  /* 0x0000000433337c10 */ /* 0x000fe200097fe4ff */
[----:B------:R-:W-:Y:S04]  /*4bc80*/  STL [R1+0x1060], R42 ;  /* 0x0010602a01007387 */ /* 0x000fe80000100800 */
[----:B------:R-:W-:Y:S04]  /*4bc90*/  STL [R1+0x1084], R43 ;  /* 0x0010842b01007387 */ /* 0x000fe80000100800 */
[----:B------:R-:W3:Y:S04]  /*4bca0*/  LDL.LU R12, [R1+0x1048] ;  /* 0x00104800010c7983 */ /* 0x000ee80000300800 */
[----:B------:R-:W-:Y:S01]  /*4bcb0*/  STL [R1+0x1058], R50 ;  /* 0x0010583201007387 */ /* 0x000fe20000100800 */
[----:B------:R-:W-:-:S03]  /*4bcc0*/  IADD3 R47, P2, R47, UR13, RZ ;  /* 0x0000000d2f2f7c10 */ /* 0x000fc6000ff5e0ff */
[----:B------:R-:W4:Y:S04]  /*4bcd0*/  LDL.LU R17, [R1+0x106c] ;  /* 0x00106c0001117983 */ /* 0x000f280000300800 */
[----:B------:R-:W-:Y:S04]  /*4bce0*/  STL [R1+0x107c], R51 ;  /* 0x00107c3301007387 */ /* 0x000fe80000100800 */
[----:B------:R-:W4:Y:S04]  /*4bcf0*/  LDL.LU R7, [R1+0x1040] ;  /* 0x0010400001077983 */ /* 0x000f280000300800 */
        /* <DEDUP_REMOVED lines=17> */
[----:B-1----:R-:W4:Y:S04]  /*4be10*/  LDL.LU R31, [R1+0x1024] ;  /* 0x00102400011f7983 */ /* 0x002f280000300800 */
[----:B0-----:R-:W4:Y:S04]  /*4be20*/  LDL.LU R52, [R1+0xff8] ;  /* 0x000ff80001347983 */ /* 0x001f280000300800 */
[----:B------:R-:W4:Y:S04]  /*4be30*/  LDL.LU R47, [R1+0x101c] ;  /* 0x00101c00012f7983 */ /* 0x000f280000300800 */
[----:B------:R-:W4:Y:S04]  /*4be40*/  LDL.LU R53, [R1+0xff0] ;  /* 0x000ff00001357983 */ /* 0x000f280000300800 */
[----:B------:R-:W4:Y:S04]  /*4be50*/  LDL.LU R54, [R1+0x1014] ;  /* 0x0010140001367983 */ /* 0x000f280000300800 */
[----:B------:R-:W4:Y:S01]  /*4be60*/  LDL.LU R55, [R1+0xfe8] ;  /* 0x000fe80001377983 */ /* 0x000f220000300800 */
[----:B--2---:R-:W-:-:S05]  /*4be70*/  IADD3.X R46, R46, UR4, RZ, P3, !PT ;  /* 0x000000042e2e7c10 */ /* 0x004fca0009ffe4ff */
[----:B------:R0:W-:Y:S04]  /*4be80*/  STL [R1+0x1074], R46 ;  /* 0x0010742e01007387 */ /* 0x0001e80000100800 */
[----:B------:R-:W2:Y:S04]  /*4be90*/  LDL.LU R42, [R1+0x100c] ;  /* 0x00100c00012a7983 */ /* 0x000ea80000300800 */
[----:B------:R-:W2:Y:S04]  /*4bea0*/  LDL.LU R43, [R1+0xfe0] ;  /* 0x000fe000012b7983 */ /* 0x000ea80000300800 */
[----:B------:R-:W2:Y:S04]  /*4beb0*/  LDL.LU R50, [R1+0x1004] ;  /* 0x0010040001327983 */ /* 0x000ea80000300800 */
[----:B------:R-:W2:Y:S04]  /*4bec0*/  LDL.LU R51, [R1+0xfd8] ;  /* 0x000fd80001337983 */ /* 0x000ea80000300800 */
[----:B0-----:R-:W2:Y:S01]  /*4bed0*/  LDL.LU R46, [R1+0xffc] ;  /* 0x000ffc00012e7983 */ /* 0x001ea20000300800 */
[----:B---3--:R-:W-:-:S02]  /*4bee0*/  IADD3 R12, P3, R12, UR13, RZ ;  /* 0x0000000d0c0c7c10 */ /* 0x008fc4000ff7e0ff */
[----:B----4-:R-:W-:Y:S02]  /*4bef0*/  IADD3.X R17, R17, UR4, RZ, P4, !PT ;  /* 0x0000000411117c10 */ /* 0x010fe4000a7fe4ff */
[----:B------:R-:W-:Y:S01]  /*4bf00*/  IADD3 R7, P4, R7, UR13, RZ ;  /* 0x0000000d07077c10 */ /* 0x000fe2000ff9e0ff */
[----:B------:R-:W-:Y:S01]  /*4bf10*/  STL [R1+0x1048], R12 ;  /* 0x0010480c01007387 */ /* 0x000fe20000100800 */
        /* <DEDUP_REMOVED lines=32> */
[----:B------:R-:W-:-:S03]  /*4c120*/  IADD3.X R31, R31, UR4, RZ, P1, !PT ;  /* 0x000000041f1f7c10 */ /* 0x000fc60008ffe4ff */
[----:B------:R-:W-:Y:S01]  /*4c130*/  STL [R1+0x1008], R34 ;  /* 0x0010082201007387 */ /* 0x000fe20000100800 */
[----:B------:R-:W-:-:S03]  /*4c140*/  IADD3 R52, P1, R52, UR13, RZ ;  /* 0x0000000d34347c10 */ /* 0x000fc6000ff3e0ff */
[----:B------:R-:W-:Y:S04]  /*4c150*/  STL [R1+0x102c], R35 ;  /* 0x00102c2301007387 */ /* 0x000fe80000100800 */
[----:B------:R-:W-:Y:S01]  /*4c160*/  STL [R1+0x1000], R30 ;  /* 0x0010001e01007387 */ /* 0x000fe20000100800 */
[----:B------:R-:W-:-:S03]  /*4c170*/  IADD3 R53, P2, R53, UR13, RZ ;  /* 0x0000000d35357c10 */ /* 0x000fc6000ff5e0ff */
[----:B------:R0:W-:Y:S01]  /*4c180*/  STL [R1+0x101c], R47 ;  /* 0x00101c2f01007387 */ /* 0x0001e20000100800 */
[----:B------:R-:W-:-:S03]  /*4c190*/  IADD3.X R54, R54, UR4, RZ, P3, !PT ;  /* 0x0000000436367c10 */ /* 0x000fc60009ffe4ff */
[----:B------:R1:W-:Y:S01]  /*4c1a0*/  STL [R1+0x1024], R31 ;  /* 0x0010241f01007387 */ /* 0x0003e20000100800 */
[----:B------:R-:W-:-:S03]  /*4c1b0*/  IADD3 R55, P3, R55, UR13, RZ ;  /* 0x0000000d37377c10 */ /* 0x000fc6000ff7e0ff */
[----:B0-----:R-:W3:Y:S04]  /*4c1c0*/  LDL.LU R47, [R1+0xfd0] ;  /* 0x000fd000012f7983 */ /* 0x001ee80000300800 */
[----:B------:R0:W-:Y:S04]  /*4c1d0*/  STL [R1+0xff8], R52 ;  /* 0x000ff83401007387 */ /* 0x0001e80000100800 */
[----:B------:R-:W-:Y:S04]  /*4c1e0*/  STL [R1+0xff0], R53 ;  /* 0x000ff03501007387 */ /* 0x000fe80000100800 */
[----:B------:R-:W-:Y:S04]  /*4c1f0*/  STL [R1+0x1014], R54 ;  /* 0x0010143601007387 */ /* 0x000fe80000100800 */
[----:B------:R-:W-:Y:S01]  /*4c200*/  STL [R1+0xfe8], R55 ;  /* 0x000fe83701007387 */ /* 0x000fe20000100800 */
[----:B--2---:R-:W-:-:S02]  /*4c210*/  IADD3.X R42, R42, UR4, RZ, P4, !PT ;  /* 0x000000042a2a7c10 */ /* 0x004fc4000a7fe4ff */
[----:B------:R-:W-:Y:S02]  /*4c220*/  IADD3 R43, P4, R43, UR13, RZ ;  /* 0x0000000d2b2b7c10 */ /* 0x000fe4000ff9e0ff */
[----:B------:R-:W-:Y:S02]  /*4c230*/  IADD3.X R50, R50, UR4, RZ, P5, !PT ;  /* 0x0000000432327c10 */ /* 0x000fe4000affe4ff */
[----:B------:R-:W-:Y:S01]  /*4c240*/  IADD3 R51, P5, R51, UR13, RZ ;  /* 0x0000000d33337c10 */ /* 0x000fe2000ffbe0ff */
[----:B------:R-:W-:Y:S04]  /*4c250*/  STL [R1+0x100c], R42 ;  /* 0x00100c2a01007387 */ /* 0x000fe80000100800 */
[----:B------:R-:W-:Y:S04]  /*4c260*/  STL [R1+0xfe0], R43 ;  /* 0x000fe02b01007387 */ /* 0x000fe80000100800 */
[----:B------:R-:W2:Y:S04]  /*4c270*/  LDL.LU R12, [R1+0xff4] ;  /* 0x000ff400010c7983 */ /* 0x000ea80000300800 */
[----:B------:R-:W-:Y:S01]  /*4c280*/  STL [R1+0x1004], R50 ;  /* 0x0010043201007387 */ /* 0x000fe20000100800 */
[----:B------:R-:W-:-:S03]  /*4c290*/  IADD3.X R46, R46, UR4, RZ, P6, !PT ;  /* 0x000000042e2e7c10 */ /* 0x000fc6000b7fe4ff */
        /* <DEDUP_REMOVED lines=26> */
[----:B---3--:R-:W-:-:S05]  /*4c440*/  IADD3 R47, P6, R47, UR13, RZ ;  /* 0x0000000d2f2f7c10 */ /* 0x008fca000ffde0ff */
[----:B------:R0:W-:Y:S04]  /*4c450*/  STL [R1+0xfd0], R47 ;  /* 0x000fd02f01007387 */ /* 0x0001e80000100800 */
[----:B------:R-:W3:Y:S04]  /*4c460*/  LDL.LU R42, [R1+0x1e9c] ;  /* 0x001e9c00012a7983 */ /* 0x000ee80000300800 */
[----:B------:R-:W3:Y:S04]  /*4c470*/  LDL.LU R43, [R1+0x1e68] ;  /* 0x001e6800012b7983 */ /* 0x000ee80000300800 */
[----:B------:R-:W3:Y:S04]  /*4c480*/  LDL.LU R50, [R1+0x1ea4] ;  /* 0x001ea40001327983 */ /* 0x000ee80000300800 */
[----:B------:R-:W3:Y:S04]  /*4c490*/  LDL.LU R51, [R1+0xfb8] ;  /* 0x000fb80001337983 */ /* 0x000ee80000300800 */
[----:B0-----:R-:W3:Y:S01]  /*4c4a0*/  LDL.LU R47, [R1+0x1eac] ;  /* 0x001eac00012f7983 */ /* 0x001ee20000300800 */
[----:B--2---:R-:W-:-:S02]  /*4c4b0*/  IADD3.X R12, R12, UR4, RZ, P1, !PT ;  /* 0x000000040c0c7c10 */ /* 0x004fc40008ffe4ff */
[----:B----4-:R-:W-:Y:S02]  /*4c4c0*/  IADD3 R17, P1, R17, UR13, RZ ;  /* 0x0000000d11117c10 */ /* 0x010fe4000ff3e0ff */
[----:B------:R-:W-:Y:S01]  /*4c4d0*/  IADD3.X R7, R7, UR4, RZ, P2, !PT ;  /* 0x0000000407077c10 */ /* 0x000fe200097fe4ff */
[----:B------:R-:W-:Y:S01]  /*4c4e0*/  STL [R1+0xff4], R12 ;  /* 0x000ff40c01007387 */ /* 0x000fe20000100800 */
        /* <DEDUP_REMOVED lines=881> */
[----:B------:R4:W-:Y:S04]  /*4fc00*/  STL [R1+0x22c8], R53 ;  /* 0x0022c83501007387 */ /* 0x0009e80000100800 */
[----:B------:R4:W-:Y:S04]  /*4fc10*/  STL [R1+0x2294], R54 ;  /* 0x0022943601007387 */ /* 0x0009e80000100800 */
[----:B------:R4:W-:Y:S01]  /*4fc20*/  STL [R1+0x22d0], R55 ;  /* 0x0022d03701007387 */ /* 0x0009e20000100800 */
[----:B--2---:R-:W-:-:S02]  /*4fc30*/  IADD3.X R42, R42, UR9, RZ, P3, !PT ;  /* 0x000000092a2a7c10 */ /* 0x004fc40009ffe4ff */
[----:B------:R-:W-:Y:S02]  /*4fc40*/  IADD3 R43, P3, R43, UR12, RZ ;  /* 0x0000000c2b2b7c10 */ /* 0x000fe4000ff7e0ff */
[----:B------:R-:W-:Y:S02]  /*4fc50*/  IADD3.X R50, R50, UR9, RZ, P4, !PT ;  /* 0x0000000932327c10 */ /* 0x000fe4000a7fe4ff */
[----:B------:R-:W-:Y:S01]  /*4fc60*/  IADD3 R51, P4, R51, UR12, RZ ;  /* 0x0000000c33337c10 */ /* 0x000fe2000ff9e0ff */
[----:B------:R2:W-:Y:S04]  /*4fc70*/  STL [R1+0x229c], R42 ;  /* 0x00229c2a01007387 */ /* 0x0005e80000100800 */
[----:B------:R3:W-:Y:S04]  /*4fc80*/  STL [R1+0x22d8], R43 ;  /* 0x0022d82b01007387 */ /* 0x0007e80000100800 */
[----:B------:R-:W3:Y:S04]  /*4fc90*/  LDL.LU R12, [R1+0x22b4] ;  /* 0x0022b400010c7983 */ /* 0x000ee80000300800 */
[----:B------:R3:W-:Y:S01]  /*4fca0*/  STL [R1+0x22a4], R50 ;  /* 0x0022a43201007387 */ /* 0x0007e20000100800 */
[----:B------:R-:W-:-:S03]  /*4fcb0*/  IADD3.X R46, R46, UR9, RZ, P5, !PT ;  /* 0x000000092e2e7c10 */ /* 0x000fc6000affe4ff */
        /* <DEDUP_REMOVED lines=21> */
[----:B0-----:R-:W3:Y:S04]  /*4fe10*/  LDL.LU R52, [R1+0x2304] ;  /* 0x0023040001347983 */ /* 0x001ee80000300800 */
[----:B----4-:R-:W4:Y:S04]  /*4fe20*/  LDL.LU R53, [R1+0x2340] ;  /* 0x0023400001357983 */ /* 0x010f280000300800 */
[----:B------:R-:W4:Y:S04]  /*4fe30*/  LDL.LU R54, [R1+0x2348] ;  /* 0x0023480001367983 */ /* 0x000f280000300800 */
[----:B------:R-:W4:Y:S04]  /*4fe40*/  LDL.LU R55, [R1+0x2314] ;  /* 0x0023140001377983 */ /* 0x000f280000300800 */
[----:B--2---:R-:W2:Y:S01]  /*4fe50*/  LDL.LU R42, [R1+0x2350] ;  /* 0x00235000012a7983 */ /* 0x004ea20000300800 */
[----:B---3--:R-:W-:-:S05]  /*4fe60*/  IADD3 R47, P5, R47, UR12, RZ ;  /* 0x0000000c2f2f7c10 */ /* 0x008fca000ffbe0ff */
[----:B------:R0:W-:Y:S04]  /*4fe70*/  STL [R1+0x22e8], R47 ;  /* 0x0022e82f01007387 */ /* 0x0001e80000100800 */
[----:B------:R-:W3:Y:S04]  /*4fe80*/  LDL.LU R43, [R1+0x231c] ;  /* 0x00231c00012b7983 */ /* 0x000ee80000300800 */
[----:B------:R-:W3:Y:S04]  /*4fe90*/  LDL.LU R50, [R1+0x2354] ;  /* 0x0023540001327983 */ /* 0x000ee80000300800 */
[----:B------:R-:W3:Y:S04]  /*4fea0*/  LDL.LU R51, [R1+0x2324] ;  /* 0x0023240001337983 */ /* 0x000ee80000300800 */
[----:B------:R-:W3:Y:S04]  /*4feb0*/  LDL.LU R46, [R1+0x232c] ;  /* 0x00232c00012e7983 */ /* 0x000ee80000300800 */
[----:B0-----:R-:W3:Y:S01]  /*4fec0*/  LDL.LU R47, [R1+0x2334] ;  /* 0x00233400012f7983 */ /* 0x001ee20000300800 */
[----:B------:R-:W-:-:S02]  /*4fed0*/  IADD3.X R12, R12, UR9, RZ, P6, !PT ;  /* 0x000000090c0c7c10 */ /* 0x000fc4000b7fe4ff */
[----:B------:R-:W-:Y:S02]  /*4fee0*/  IADD3 R17, P6, R17, UR12, RZ ;  /* 0x0000000c11117c10 */ /* 0x000fe4000ffde0ff */
        /* <DEDUP_REMOVED lines=37> */
[----:B------:R-:W-:Y:S04]  /*50140*/  STL [R1+0x2330], R35 ;  /* 0x0023302301007387 */ /* 0x000fe80000100800 */
[----:B------:R-:W-:Y:S04]  /*50150*/  STL [R1+0x22fc], R30 ;  /* 0x0022fc1e01007387 */ /* 0x000fe80000100800 */
[----:B------:R-:W-:Y:S04]  /*50160*/  STL [R1+0x2338], R31 ;  /* 0x0023381f01007387 */ /* 0x000fe80000100800 */
[----:B------:R0:W-:Y:S04]  /*50170*/  STL [R1+0x230c], R0 ;  /* 0x00230c0001007387 */ /* 0x0001e80000100800 */
[----:B------:R-:W-:Y:S04]  /*50180*/  STL [R1+0x2304], R52 ;  /* 0x0023043401007387 */ /* 0x000fe80000100800 */
[----:B0-----:R-:W3:Y:S01]  /*50190*/  LDL.LU R0, [R1+0x2368] ;  /* 0x0023680001007983 */ /* 0x001ee20000300800 */
[----:B----4-:R-:W-:-:S02]  /*501a0*/  IADD3 R53, P4, R53, UR12, RZ ;  /* 0x0000000c35357c10 */ /* 0x010fc4000ff9e0ff */
[----:B------:R-:W-:Y:S02]  /*501b0*/  IADD3 R54, P5, R54, UR12, RZ ;  /* 0x0000000c36367c10 */ /* 0x000fe4000ffbe0ff */
[----:B------:R-:W-:Y:S02]  /*501c0*/  IADD3.X R55, R55, UR9, RZ, P6, !PT ;  /* 0x0000000937377c10 */ /* 0x000fe4000b7fe4ff */
[----:B--2---:R-:W-:Y:S01]  /*501d0*/  IADD3 R42, P6, R42, UR12, RZ ;  /* 0x0000000c2a2a7c10 */ /* 0x004fe2000ffde0ff */
[----:B------:R-:W-:Y:S04]  /*501e0*/  STL [R1+0x2340], R53 ;  /* 0x0023403501007387 */ /* 0x000fe80000100800 */
[----:B------:R-:W-:Y:S04]  /*501f0*/  STL [R1+0x2348], R54 ;  /* 0x0023483601007387 */ /* 0x000fe80000100800 */
[----:B------:R-:W-:Y:S04]  /*50200*/  STL [R1+0x2314], R55 ;  /* 0x0023143701007387 */ /* 0x000fe80000100800 */
[----:B------:R-:W-:Y:S01]  /*50210*/  STL [R1+0x2350], R42 ;  /* 0x0023502a01007387 */ /* 0x000fe20000100800 */
[----:B---3--:R-:W-:-:S02]  /*50220*/  IADD3.X R43, R43, UR9, RZ, P1, !PT ;  /* 0x000000092b2b7c10 */ /* 0x008fc40008ffe4ff */
[----:B------:R-:W-:Y:S02]  /*50230*/  IADD3 R50, P1, R50, UR12, RZ ;  /* 0x0000000c32327c10 */ /* 0x000fe4000ff3e0ff */
[----:B------:R-:W-:Y:S01]  /*50240*/  IADD3.X R51, R51, UR9, RZ, P2, !PT ;  /* 0x0000000933337c10 */ /* 0x000fe200097fe4ff */
[----:B------:R-:W-:Y:S04]  /*50250*/  STL [R1+0x231c], R43 ;  /* 0x00231c2b01007387 */ /* 0x000fe80000100800 */
[----:B------:R-:W-:Y:S04]  /*50260*/  STL [R1+0x2354], R50 ;  /* 0x0023543201007387 */ /* 0x000fe80000100800 */
[----:B------:R-:W-:Y:S01]  /*50270*/  STL [R1+0x2324], R51 ;  /* 0x0023243301007387 */ /* 0x000fe20000100800 */
[----:B------:R-:W-:-:S02]  /*50280*/  IADD3.X R46, R46, UR9, RZ, P3, !PT ;  /* 0x000000092e2e7c10 */ /* 0x000fc40009ffe4ff */
[----:B------:R-:W-:Y:S02]  /*50290*/  IADD3.X R47, R47, UR9, RZ, P4, !PT ;  /* 0x000000092f2f7c10 */ /* 0x000fe4000a7fe4ff */
[----:B------:R-:W-:-:S05]  /*502a0*/  IADD3.X R0, R0, UR9, RZ, P5, !PT ;  /* 0x0000000900007c10 */ /* 0x000fca000affe4ff */
[----:B------:R0:W-:Y:S02]  /*502b0*/  STL [R1+0x233c], R0 ;  /* 0x00233c0001007387 */ /* 0x0001e40000100800 */
[----:B0-----:R-:W0:Y:S02]  /*502c0*/  S2R R0, SR_TID.X ;  /* 0x0000000000007919 */ /* 0x001e240000002100 */
[----:B------:R1:W-:Y:S04]  /*502d0*/  STL [R1+0x232c], R46 ;  /* 0x00232c2e01007387 */ /* 0x0003e80000100800 */
[----:B------:R2:W-:Y:S01]  /*502e0*/  STL [R1+0x2334], R47 ;  /* 0x0023342f01007387 */ /* 0x0005e20000100800 */
[----:B0-----:R-:W-:-:S05]  /*502f0*/  LOP3.LUT R0, R0, 0x1f, RZ, 0xc0, !PT ;  /* 0x0000001f00007812 */ /* 0x001fca00078ec0ff */
[----:B------:R-:W-:Y:S01]  /*50300*/  IMAD.SHL.U32 R0, R0, 0x2, RZ ;  /* 0x0000000200007824 */ /* 0x000fe200078e00ff */
[----:B-1----:R-:W3:Y:S04]  /*50310*/  LDL.LU R46, [R1+0x2344] ;  /* 0x00234400012e7983 */ /* 0x002ee80000300800 */
[----:B--2---:R-:W2:Y:S01]  /*50320*/  LDL.LU R47, [R1+0x234c] ;  /* 0x00234c00012f7983 */ /* 0x004ea20000300800 */
[----:B------:R-:W-:Y:S02]  /*50330*/  IMAD.MOV.U32 R2, RZ, RZ, R14 ;  /* 0x000000ffff027224 */ /* 0x000fe400078e000e */
[----:B------:R-:W-:Y:S02]  /*50340*/  IMAD.MOV.U32 R3, RZ, RZ, R16 ;  /* 0x000000ffff037224 */ /* 0x000fe400078e0010 */
[----:B------:R-:W-:-:S02]  /*50350*/  IMAD.MOV.U32 R4, RZ, RZ, R13 ;  /* 0x000000ffff047224 */ /* 0x000fc400078e000d */
[----:B------:R-:W-:Y:S01]  /*50360*/  IMAD.MOV.U32 R5, RZ, RZ, R15 ;  /* 0x000000ffff057224 */ /* 0x000fe200078e000f */
[----:B---3--:R-:W-:Y:S02]  /*50370*/  IADD3.X R46, R46, UR9, RZ, P6, !PT ;  /* 0x000000092e2e7c10 */ /* 0x008fe4000b7fe4ff */
[----:B--2---:R-:W-:-:S03]  /*50380*/  IADD3.X R47, R47, UR9, RZ, P1, !PT ;  /* 0x000000092f2f7c10 */ /* 0x004fc60008ffe4ff */
[----:B------:R0:W-:Y:S04]  /*50390*/  STL [R1+0x2344], R46 ;  /* 0x0023442e01007387 */ /* 0x0001e80000100800 */
[----:B------:R0:W-:Y:S04]  /*503a0*/  STL.64 [R1+0xa98], R2 ;  /* 0x000a980201007387 */ /* 0x0001e80000100a00 */
[----:B------:R0:W-:Y:S04]  /*503b0*/  STL [R1+0x234c], R47 ;  /* 0x00234c2f01007387 */ /* 0x0001e80000100800 */
[----:B------:R0:W-:Y:S01]  /*503c0*/  STL.64 [R1+0xc20], R4 ;  /* 0x000c200401007387 */ /* 0x0001e20000100a00 */
[----:B------:R-:W-:Y:S05]  /*503d0*/  @P0 BRA `(.L_x_1) ;  /* 0xfffffc1800380947 */ /* 0x000fea000383ffff */
[----:B------:R-:W2:Y:S04]  /*503e0*/  LDL.LU R52, [R1+0x13c] ;  /* 0x00013c0001347983 */ /* 0x000ea80000300800 */
[----:B------:R-:W3:Y:S04]  /*503f0*/  LDL.LU R53, [R1+0x134] ;  /* 0x0001340001357983 */ /* 0x000ee80000300800 */
        /* <DEDUP_REMOVED lines=8> */
[----:B------:R-:W-:Y:S04]  /*50480*/  STL [R1+0x24b0], R22 ;  /* 0x0024b01601007387 */ /* 0x000fe80000100800 */
        /* <DEDUP_REMOVED lines=18> */
[----:B--2---:R-:W-:-:S02]  /*505b0*/  F2FP.BF16.F32.PACK_AB R2, R27, R52 ;  /* 0x000000341b02723e */ /* 0x004fc400000010ff */
[----:B---3--:R-:W-:-:S03]  /*505c0*/  F2FP.BF16.F32.PACK_AB R0, R26, R53 ;  /* 0x000000351a00723e */ /* 0x008fc600000010ff */
[----:B------:R0:W-:Y:S04]  /*505d0*/  STL [R1+0x39c], R2 ;  /* 0x00039c0201007387 */ /* 0x0001e80000100800 */
[----:B------:R1:W-:Y:S01]  /*505e0*/  STL [R1+0x398], R0 ;  /* 0x0003980001007387 */ /* 0x0003e20000100800 */
[----:B----4-:R-:W-:-:S05]  /*505f0*/  F2FP.BF16.F32.PACK_AB R3, R54, R55 ;  /* 0x000000373603723e */ /* 0x010fca00000010ff */
[----:B------:R2:W-:Y:S01]  /*50600*/  STL [R1+0x394], R3 ;  /* 0x0003940301007387 */ /* 0x0005e20000100800 */
[----:B0-----:R-:W-:Y:S02]  /*50610*/  F2FP.BF16.F32.PACK_AB R2, R42, R43 ;  /* 0x0000002b2a02723e */ /* 0x001fe400000010ff */
[----:B-1----:R-:W-:-:S03]  /*50620*/  F2FP.BF16.F32.PACK_AB R0, R41, R50 ;  /* 0x000000322900723e */ /* 0x002fc600000010ff */
[----:B------:R0:W-:Y:S01]  /*50630*/  STL [R1+0x390], R2 ;  /* 0x0003900201007387 */ /* 0x0001e20000100800 */
[----:B--2---:R-:W-:-:S03]  /*50640*/  F2FP.BF16.F32.PACK_AB R3, R40, R51 ;  /* 0x000000332803723e */ /* 0x004fc600000010ff */
[----:B------:R1:W-:Y:S04]  /*50650*/  STL [R1+0x38c], R0 ;  /* 0x00038c0001007387 */ /* 0x0003e80000100800 */
[----:B------:R-:W-:Y:S01]  /*50660*/  STL [R1+0x388], R3 ;  /* 0x0003880301007387 */ /* 0x000fe20000100800 */
[----:B0-----:R-:W-:-:S03]  /*50670*/  F2FP.BF16.F32.PACK_AB R2, R45, R46 ;  /* 0x0000002e2d02723e */ /* 0x001fc600000010ff */
[----:B------:R-:W2:Y:S01]  /*50680*/  LDL.LU R22, [R1+0x6fc] ;  /* 0x0006fc0001167983 */ /* 0x000ea20000300800 */
[----:B-1----:R-:W-:-:S03]  /*50690*/  F2FP.BF16.F32.PACK_AB R0, R44, R47 ;  /* 0x0000002f2c00723e */ /* 0x002fc600000010ff */
[----:B------:R-:W-:Y:S04]  /*506a0*/  STL [R1+0x384], R2 ;  /* 0x0003840201007387 */ /* 0x000fe80000100800 */
[----:B------:R-:W2:Y:S04]  /*506b0*/  LDL.LU R39, [R1+0x1ac] ;  /* 0x0001ac0001277983 */ /* 0x000ea80000300800 */
[----:B------:R0:W-:Y:S04]  /*506c0*/  STL [R1+0x380], R0 ;  /* 0x0003800001007387 */ /* 0x0001e80000100800 */
        /* <DEDUP_REMOVED lines=58> */
[----:B--2---:R-:W-:-:S03]  /*50a70*/  F2FP.BF16.F32.PACK_AB R39, R22, R39 ;  /* 0x000000271627723e */ /* 0x004fc600000010ff */
[----:B------:R-:W2:Y:S04]  /*50a80*/  LDL.LU R22, [R1+0x24b0] ;  /* 0x0024b00001167983 */ /* 0x000ea80000300800 */
[----:B------:R0:W-:Y:S01]  /*50a90*/  STL [R1+0x37c], R39 ;  /* 0x00037c2701007387 */ /* 0x0001e20000100800 */
[----:B---3--:R-:W-:-:S03]  /*50aa0*/  F2FP.BF16.F32.PACK_AB R19, R38, R19 ;  /* 0x000000132613723e */ /* 0x008fc600000010ff */
[----:B0-----:R-:W3:Y:S04]  /*50ab0*/  LDL.LU R39, [R1+0x24ac] ;  /* 0x0024ac0001277983 */ /* 0x001ee80000300800 */
[----:B------:R-:W3:Y:S01]  /*50ac0*/  LDL.LU R38, [R1+0x24a8] ;  /* 0x0024a80001267983 */ /* 0x000ee20000300800 */
[----:B----4-:R-:W-:-:S03]  /*50ad0*/  F2FP.BF16.F32.PACK_AB R61, R61, R60 ;  /* 0x0000003c3d3d723e */ /* 0x010fc600000010ff */
[----:B------:R0:W-:Y:S01]  /*50ae0*/  STL [R1+0x378], R19 ;  /* 0x0003781301007387 */ /* 0x0001e20000100800 */
[----:B------:R-:W-:-:S03]  /*50af0*/  F2FP.BF16.F32.PACK_AB R60, R20, R21 ;  /* 0x00000015143c723e */ /* 0x000fc600000010ff */
[----:B0-----:R-:W4:Y:S01]  /*50b00*/  LDL.LU R19, [R1+0x24a4] ;  /* 0x0024a40001137983 */ /* 0x001f220000300800 */
[----:B------:R-:W-:-:S03]  /*50b10*/  F2FP.BF16.F32.PACK_AB R21, R24, R25 ;  /* 0x000000191815723e */ /* 0x000fc600000010ff */
[----:B------:R-:W-:Y:S01]  /*50b20*/  STL [R1+0x374], R61 ;  /* 0x0003743d01007387 */ /* 0x000fe20000100800 */
[----:B------:R-:W-:-:S03]  /*50b30*/  F2FP.BF16.F32.PACK_AB R20, R28, R29 ;  /* 0x0000001d1c14723e */ /* 0x000fc600000010ff */
[----:B------:R-:W-:Y:S04]  /*50b40*/  STL [R1+0x370], R60 ;  /* 0x0003703c01007387 */ /* 0x000fe80000100800 */
[----:B------:R0:W-:Y:S01]  /*50b50*/  STL [R1+0x36c], R21 ;  /* 0x00036c1501007387 */ /* 0x0001e20000100800 */
[----:B------:R-:W-:-:S03]  /*50b60*/  F2FP.BF16.F32.PACK_AB R24, R32, R33 ;  /* 0x000000212018723e */ /* 0x000fc600000010ff */
[----:B------:R1:W-:Y:S01]  /*50b70*/  STL [R1+0x368], R20 ;  /* 0x0003681401007387 */ /* 0x0003e20000100800 */
[----:B0-----:R-:W-:-:S03]  /*50b80*/  F2FP.BF16.F32.PACK_AB R21, R48, R49 ;  /* 0x000000313015723e */ /* 0x001fc600000010ff */
[----:B------:R-:W-:Y:S01]  /*50b90*/  STL [R1+0x364], R24 ;  /* 0x0003641801007387 */ /* 0x000fe20000100800 */
[----:B-1----:R-:W-:-:S03]  /*50ba0*/  F2FP.BF16.F32.PACK_AB R20, R36, R37 ;  /* 0x000000252414723e */ /* 0x002fc600000010ff */
[----:B------:R-:W-:Y:S01]  /*50bb0*/  STL [R1+0x360], R21 ;  /* 0x0003601501007387 */ /* 0x000fe20000100800 */
[----:B------:R-:W-:-:S03]  /*50bc0*/  F2FP.BF16.F32.PACK_AB R18, R18, R0 ;  /* 0x000000001212723e */ /* 0x000fc600000010ff */
[----:B------:R-:W-:Y:S01]  /*50bd0*/  STL [R1+0x2ec], R20 ;  /* 0x0002ec1401007387 */ /* 0x000fe20000100800 */
[----:B------:R-:W-:-:S03]  /*50be0*/  F2FP.BF16.F32.PACK_AB R0, R14, R16 ;  /* 0x000000100e00723e */ /* 0x000fc600000010ff */
[----:B------:R-:W-:Y:S04]  /*50bf0*/  STL [R1+0x2e8], R18 ;  /* 0x0002e81201007387 */ /* 0x000fe80000100800 */
[----:B------:R0:W-:Y:S01]  /*50c00*/  STL [R1+0x2e4], R0 ;  /* 0x0002e40001007387 */ /* 0x0001e20000100800 */
[----:B------:R-:W-:Y:S02]  /*50c10*/  F2FP.BF16.F32.PACK_AB R13, R13, R15 ;  /* 0x0000000f0d0d723e */ /* 0x000fe400000010ff */
[----:B------:R-:W-:-:S03]  /*50c20*/  F2FP.BF16.F32.PACK_AB R12, R12, R17 ;  /* 0x000000110c0c723e */ /* 0x000fc600000010ff */
[----:B------:R-:W-:Y:S01]  /*50c30*/  STL [R1+0x2e0], R13 ;  /* 0x0002e00d01007387 */ /* 0x000fe20000100800 */
[----:B0-----:R-:W-:-:S03]  /*50c40*/  F2FP.BF16.F32.PACK_AB R0, R7, R11 ;  /* 0x0000000b0700723e */ /* 0x001fc600000010ff */
[----:B------:R-:W-:Y:S04]  /*50c50*/  STL [R1+0x2dc], R12 ;  /* 0x0002dc0c01007387 */ /* 0x000fe80000100800 */
[----:B------:R0:W-:Y:S01]  /*50c60*/  STL [R1+0x2d8], R0 ;  /* 0x0002d80001007387 */ /* 0x0001e20000100800 */
[----:B------:R-:W-:Y:S02]  /*50c70*/  F2FP.BF16.F32.PACK_AB R6, R6, R10 ;  /* 0x0000000a0606723e */ /* 0x000fe400000010ff */
[----:B------:R-:W-:-:S03]  /*50c80*/  F2FP.BF16.F32.PACK_AB R5, R5, R9 ;  /* 0x000000090505723e */ /* 0x000fc600000010ff */
[----:B------:R-:W-:Y:S01]  /*50c90*/  STL [R1+0x2d4], R6 ;  /* 0x0002d40601007387 */ /* 0x000fe20000100800 */
[----:B0-----:R-:W-:-:S03]  /*50ca0*/  F2FP.BF16.F32.PACK_AB R0, R4, R8 ;  /* 0x000000080400723e */ /* 0x001fc600000010ff */
[----:B------:R-:W-:Y:S01]  /*50cb0*/  STL [R1+0x2d0], R5 ;  /* 0x0002d00501007387 */ /* 0x000fe20000100800 */
[----:B------:R-:W-:-:S03]  /*50cc0*/  F2FP.BF16.F32.PACK_AB R3, R3, R2 ;  /* 0x000000020303723e */ /* 0x000fc600000010ff */
[----:B------:R0:W-:Y:S04]  /*50cd0*/  STL [R1+0x2cc], R0 ;  /* 0x0002cc0001007387 */ /* 0x0001e80000100800 */
[----:B------:R1:W-:Y:S01]  /*50ce0*/  STL [R1+0x2c8], R3 ;  /* 0x0002c80301007387 */ /* 0x0003e20000100800 */
[----:B------:R-:W-:-:S05]  /*50cf0*/  F2FP.BF16.F32.PACK_AB R2, R56, R57 ;  /* 0x000000393802723e */ /* 0x000fca00000010ff */
[----:B------:R1:W-:Y:S01]  /*50d00*/  STL [R1+0x2c4], R2 ;  /* 0x0002c40201007387 */ /* 0x0003e20000100800 */
[----:B0-----:R-:W-:Y:S02]  /*50d10*/  F2FP.BF16.F32.PACK_AB R0, R58, R59 ;  /* 0x0000003b3a00723e */ /* 0x001fe400000010ff */
[----:B-1----:R-:W-:-:S03]  /*50d20*/  F2FP.BF16.F32.PACK_AB R3, R34, R35 ;  /* 0x000000232203723e */ /* 0x002fc600000010ff */
[----:B------:R0:W-:Y:S04]  /*50d30*/  STL [R1+0x2c0], R0 ;  /* 0x0002c00001007387 */ /* 0x0001e80000100800 */
[----:B------:R1:W-:Y:S01]  /*50d40*/  STL [R1+0x2bc], R3 ;  /* 0x0002bc0301007387 */ /* 0x0003e20000100800 */
[----:B------:R-:W-:-:S05]  /*50d50*/  F2FP.BF16.F32.PACK_AB R2, R30, R31 ;  /* 0x0000001f1e02723e */ /* 0x000fca00000010ff */
[----:B------:R1:W-:Y:S01]  /*50d60*/  STL [R1+0x2b8], R2 ;  /* 0x0002b80201007387 */ /* 0x0003e20000100800 */
[----:B0-----:R-:W-:Y:S02]  /*50d70*/  F2FP.BF16.F32.PACK_AB R0, R26, R27 ;  /* 0x0000001b1a00723e */ /* 0x001fe400000010ff */
[----:B-1----:R-:W-:-:S03]  /*50d80*/  F2FP.BF16.F32.PACK_AB R3, R52, R53 ;  /* 0x000000353403723e */ /* 0x002fc600000010ff */
[----:B------:R-:W-:Y:S01]  /*50d90*/  STL [R1+0x2b4], R0 ;  /* 0x0002b40001007387 */ /* 0x000fe20000100800 */
[----:B------:R-:W-:-:S03]  /*50da0*/  F2FP.BF16.F32.PACK_AB R2, R23, R54 ;  /* 0x000000361702723e */ /* 0x000fc600000010ff */
[----:B------:R0:W-:Y:S04]  /*50db0*/  STL [R1+0x2b0], R3 ;  /* 0x0002b00301007387 */ /* 0x0001e80000100800 */
[----:B------:R1:W-:Y:S01]  /*50dc0*/  STL [R1+0x27c], R2 ;  /* 0x00027c0201007387 */ /* 0x0003e20000100800 */
[----:B0-----:R-:W-:Y:S02]  /*50dd0*/  F2FP.BF16.F32.PACK_AB R3, R40, R41 ;  /* 0x000000292803723e */ /* 0x001fe400000010ff */
[----:B-1----:R-:W-:Y:S02]  /*50de0*/  F2FP.BF16.F32.PACK_AB R2, R42, R43 ;  /* 0x0000002b2a02723e */ /* 0x002fe400000010ff */
[----:B--2---:R-:W-:-:S05]  /*50df0*/  F2FP.BF16.F32.PACK_AB R0, R22, R55 ;  /* 0x000000371600723e */ /* 0x004fca00000010ff */
[----:B------:R3:W-:Y:S04]  /*50e00*/  STL [R1+0x278], R0 ;  /* 0x0002780001007387 */ /* 0x0007e80000100800 */
[----:B------:R0:W-:Y:S04]  /*50e10*/  STL [R1+0x274], R3 ;  /* 0x0002740301007387 */ /* 0x0001e80000100800 */
[----:B------:R1:W-:Y:S01]  /*50e20*/  STL [R1+0x270], R2 ;  /* 0x0002700201007387 */ /* 0x0003e20000100800 */
[----:B---3--:R-:W-:Y:S02]  /*50e30*/  F2FP.BF16.F32.PACK_AB R0, R39, R50 ;  /* 0x000000322700723e */ /* 0x008fe400000010ff */
[----:B0-----:R-:W-:-:S03]  /*50e40*/  F2FP.BF16.F32.PACK_AB R3, R38, R51 ;  /* 0x000000332603723e */ /* 0x001fc600000010ff */
[----:B------:R0:W-:Y:S01]  /*50e50*/  STL [R1+0x28c], R0 ;  /* 0x00028c0001007387 */ /* 0x0001e20000100800 */
[----:B-1----:R-:W-:-:S03]  /*50e60*/  F2FP.BF16.F32.PACK_AB R2, R44, R45 ;  /* 0x0000002d2c02723e */ /* 0x002fc600000010ff */
[----:B------:R-:W-:Y:S04]  /*50e70*/  STL [R1+0x288], R3 ;  /* 0x0002880301007387 */ /* 0x000fe80000100800 */
[----:B------:R-:W2:Y:S01]  /*50e80*/  LDL.LU R18, [R1+0x70c] ;  /* 0x00070c0001127983 */ /* 0x000ea20000300800 */
[----:B0-----:R-:W-:-:S03]  /*50e90*/  F2FP.BF16.F32.PACK_AB R0, R46, R47 ;  /* 0x0000002f2e00723e */ /* 0x001fc600000010ff */
        /* <DEDUP_REMOVED lines=72> */
[----:B------:R-:W4:Y:S04]  /*51320*/  LDL.LU R48, [R1+0x2490] ;  /* 0x0024900001307983 */ /* 0x000f280000300800 */
[----:B------:R0:W-:Y:S01]  /*51330*/  STL [R1+0x294], R33 ;  /* 0x0002942101007387 */ /* 0x0001e20000100800 */
[----:B------:R-:W-:-:S03]  /*51340*/  F2FP.BF16.F32.PACK_AB R61, R24, R61 ;  /* 0x0000003d183d723e */ /* 0x000fc600000010ff */
[----:B0-----:R-:W4:Y:S01]  /*51350*/  LDL.LU R33, [R1+0x248c] ;  /* 0x00248c0001217983 */ /* 0x001f220000300800 */
[----:B------:R-:W-:-:S03]  /*51360*/  F2FP.BF16.F32.PACK_AB R20, R60, R20 ;  /* 0x000000143c14723e */ /* 0x000fc600000010ff */
[----:B------:R-:W4:Y:S04]  /*51370*/  LDL.LU R32, [R1+0x2488] ;  /* 0x0024880001207983 */ /* 0x000f280000300800 */
[----:B------:R0:W-:Y:S01]  /*51380*/  STL [R1+0x290], R29 ;  /* 0x0002901d01007387 */ /* 0x0001e20000100800 */
[----:B------:R-:W-:-:S03]  /*51390*/  F2FP.BF16.F32.PACK_AB R0, R21, R0 ;  /* 0x000000001500723e */ /* 0x000fc600000010ff */
[----:B0-----:R-:W4:Y:S04]  /*513a0*/  LDL.LU R29, [R1+0x2484] ;  /* 0x00248400011d7983 */ /* 0x001f280000300800 */
[----:B------:R-:W4:Y:S04]  /*513b0*/  LDL.LU R28, [R1+0x2480] ;  /* 0x00248000011c7983 */ /* 0x000f280000300800 */
[----:B------:R0:W-:Y:S01]  /*513c0*/  STL [R1+0x2ac], R25 ;  /* 0x0002ac1901007387 */ /* 0x0001e20000100800 */
[----:B------:R-:W-:Y:S02]  /*513d0*/  F2FP.BF16.F32.PACK_AB R14, R14, R16 ;  /* 0x000000100e0e723e */ /* 0x000fe400000010ff */
[----:B------:R-:W-:Y:S01]  /*513e0*/  F2FP.BF16.F32.PACK_AB R13, R13, R15 ;  /* 0x0000000f0d0d723e */ /* 0x000fe200000010ff */
[----:B0-----:R-:W4:Y:S04]  /*513f0*/  LDL.LU R25, [R1+0x247c] ;  /* 0x00247c0001197983 */ /* 0x001f280000300800 */
[----:B------:R-:W4:Y:S04]  /*51400*/  LDL.LU R24, [R1+0x2478] ;  /* 0x0024780001187983 */ /* 0x000f280000300800 */
[----:B------:R-:W-:Y:S04]  /*51410*/  STL [R1+0x2a8], R61 ;  /* 0x0002a83d01007387 */ /* 0x000fe80000100800 */
[----:B------:R-:W-:Y:S04]  /*51420*/  STL [R1+0x2a4], R20 ;  /* 0x0002a41401007387 */ /* 0x000fe80000100800 */
[----:B------:R0:W-:Y:S01]  /*51430*/  STL [R1+0x2a0], R0 ;  /* 0x0002a00001007387 */ /* 0x0001e20000100800 */
[----:B------:R-:W-:-:S03]  /*51440*/  F2FP.BF16.F32.PACK_AB R7, R7, R11 ;  /* 0x0000000b0707723e */ /* 0x000fc600000010ff */
[----:B------:R-:W-:Y:S01]  /*51450*/  STL [R1+0x26c], R14 ;  /* 0x00026c0e01007387 */ /* 0x000fe20000100800 */
[----:B------:R-:W-:Y:S02]  /*51460*/  F2FP.BF16.F32.PACK_AB R6, R6, R10 ;  /* 0x0000000a0606723e */ /* 0x000fe400000010ff */
[----:B0-----:R-:W-:Y:S01]  /*51470*/  F2FP.BF16.F32.PACK_AB R0, R12, R17 ;  /* 0x000000110c00723e */ /* 0x001fe200000010ff */
[----:B------:R-:W-:Y:S04]  /*51480*/  STL [R1+0x268], R13 ;  /* 0x0002680d01007387 */ /* 0x000fe80000100800 */
[----:B------:R0:W-:Y:S01]  /*51490*/  STL [R1+0x264], R0 ;  /* 0x0002640001007387 */ /* 0x0001e20000100800 */
[----:B------:R-:W-:-:S03]  /*514a0*/  F2FP.BF16.F32.PACK_AB R4, R4, R8 ;  /* 0x000000080404723e */ /* 0x000fc600000010ff */
[----:B------:R-:W-:Y:S01]  /*514b0*/  STL [R1+0x260], R7 ;  /* 0x0002600701007387 */ /* 0x000fe20000100800 */
[----:B------:R-:W-:Y:S02]  /*514c0*/  F2FP.BF16.F32.PACK_AB R2, R3, R2 ;  /* 0x000000020302723e */ /* 0x000fe400000010ff */
[----:B0-----:R-:W-:Y:S01]  /*514d0*/  F2FP.BF16.F32.PACK_AB R0, R5, R9 ;  /* 0x000000090500723e */ /* 0x001fe200000010ff */
[----:B------:R-:W-:Y:S04]  /*514e0*/  STL [R1+0x25c], R6 ;  /* 0x00025c0601007387 */ /* 0x000fe80000100800 */
[----:B------:R0:W-:Y:S04]  /*514f0*/  STL [R1+0x258], R0 ;  /* 0x0002580001007387 */ /* 0x0001e80000100800 */
[----:B------:R-:W-:Y:S01]  /*51500*/  STL [R1+0x254], R4 ;  /* 0x0002540401007387 */ /* 0x000fe20000100800 */
[----:B------:R-:W-:-:S02]  /*51510*/  F2FP.BF16.F32.PACK_AB R3, R58, R59 ;  /* 0x0000003b3a03723e */ /* 0x000fc400000010ff */
[----:B0-----:R-:W-:Y:S01]  /*51520*/  F2FP.BF16.F32.PACK_AB R0, R56, R57 ;  /* 0x000000393800723e */ /* 0x001fe200000010ff */
[----:B------:R0:W-:Y:S04]  /*51530*/  STL [R1+0x250], R2 ;  /* 0x0002500201007387 */ /* 0x0001e80000100800 */
[----:B------:R1:W-:Y:S01]  /*51540*/  STL [R1+0x24c], R0 ;  /* 0x00024c0001007387 */ /* 0x0003e20000100800 */
[----:B0-----:R-:W-:-:S03]  /*51550*/  F2FP.BF16.F32.PACK_AB R2, R34, R35 ;  /* 0x000000232202723e */ /* 0x001fc600000010ff */
[----:B------:R0:W-:Y:S01]  /*51560*/  STL [R1+0x248], R3 ;  /* 0x0002480301007387 */ /* 0x0001e20000100800 */
[----:B-1----:R-:W-:-:S03]  /*51570*/  F2FP.BF16.F32.PACK_AB R0, R30, R31 ;  /* 0x0000001f1e00723e */ /* 0x002fc600000010ff */
[----:B------:R1:W-:Y:S01]  /*51580*/  STL [R1+0x244], R2 ;  /* 0x0002440201007387 */ /* 0x0003e20000100800 */
[----:B0-----:R-:W-:-:S03]  /*51590*/  F2FP.BF16.F32.PACK_AB R3, R26, R27 ;  /* 0x0000001b1a03723e */ /* 0x001fc600000010ff */
[----:B------:R0:W-:Y:S01]  /*515a0*/  STL [R1+0x240], R0 ;  /* 0x0002400001007387 */ /* 0x0001e20000100800 */
[----:B-1----:R-:W-:-:S03]  /*515b0*/  F2FP.BF16.F32.PACK_AB R2, R22, R23 ;  /* 0x000000171602723e */ /* 0x002fc600000010ff */
[----:B------:R1:W-:Y:S04]  /*515c0*/  STL [R1+0x23c], R3 ;  /* 0x00023c0301007387 */ /* 0x0003e80000100800 */
[----:B------:R1:W-:Y:S01]  /*515d0*/  STL [R1+0x238], R2 ;  /* 0x0002380201007387 */ /* 0x0003e20000100800 */
[----:B0-----:R-:W-:-:S05]  /*515e0*/  F2FP.BF16.F32.PACK_AB R0, R52, R53 ;  /* 0x000000353400723e */ /* 0x001fca00000010ff */
[----:B------:R-:W-:Y:S01]  /*515f0*/  STL [R1+0x234], R0 ;  /* 0x0002340001007387 */ /* 0x000fe20000100800 */
[----:B-1----:R-:W-:Y:S02]  /*51600*/  F2FP.BF16.F32.PACK_AB R3, R54, R55 ;  /* 0x000000373603723e */ /* 0x002fe400000010ff */
[----:B------:R-:W-:-:S03]  /*51610*/  F2FP.BF16.F32.PACK_AB R2, R19, R40 ;  /* 0x000000281302723e */ /* 0x000fc600000010ff */
[----:B------:R0:W-:Y:S04]  /*51620*/  STL [R1+0x230], R3 ;  /* 0x0002300301007387 */ /* 0x0001e80000100800 */
[----:B------:R1:W-:Y:S01]  /*51630*/  STL [R1+0x1fc], R2 ;  /* 0x0001fc0201007387 */ /* 0x0003e20000100800 */
[----:B0-----:R-:W-:Y:S02]  /*51640*/  F2FP.BF16.F32.PACK_AB R3, R42, R43 ;  /* 0x0000002b2a03723e */ /* 0x001fe400000010ff */
[----:B-1----:R-:W-:Y:S02]  /*51650*/  F2FP.BF16.F32.PACK_AB R2, R38, R39 ;  /* 0x000000272602723e */ /* 0x002fe400000010ff */
[----:B--2---:R-:W-:-:S05]  /*51660*/  F2FP.BF16.F32.PACK_AB R0, R18, R41 ;  /* 0x000000291200723e */ /* 0x004fca00000010ff */
[----:B------:R3:W-:Y:S04]  /*51670*/  STL [R1+0x1f8], R0 ;  /* 0x0001f80001007387 */ /* 0x0007e80000100800 */
[----:B------:R0:W-:Y:S01]  /*51680*/  STL [R1+0x1f4], R3 ;  /* 0x0001f40301007387 */ /* 0x0001e20000100800 */
[----:B---3--:R-:W-:-:S03]  /*51690*/  F2FP.BF16.F32.PACK_AB R0, R37, R50 ;  /* 0x000000322500723e */ /* 0x008fc600000010ff */
[----:B------:R1:W-:Y:S01]  /*516a0*/  STL [R1+0x1f0], R2 ;  /* 0x0001f00201007387 */ /* 0x0003e20000100800 */
[----:B0-----:R-:W-:-:S03]  /*516b0*/  F2FP.BF16.F32.PACK_AB R3, R36, R51 ;  /* 0x000000332403723e */ /* 0x001fc600000010ff */
[----:B------:R0:W-:Y:S01]  /*516c0*/  STL [R1+0x20c], R0 ;  /* 0x00020c0001007387 */ /* 0x0001e20000100800 */
[----:B-1----:R-:W-:-:S03]  /*516d0*/  F2FP.BF16.F32.PACK_AB R2, R44, R45 ;  /* 0x0000002d2c02723e */ /* 0x002fc600000010ff */
[----:B------:R1:W-:Y:S01]  /*516e0*/  STL [R1+0x208], R3 ;  /* 0x0002080301007387 */ /* 0x0003e20000100800 */
[----:B0-----:R-:W-:-:S03]  /*516f0*/  F2FP.BF16.F32.PACK_AB R0, R46, R47 ;  /* 0x0000002f2e00723e */ /* 0x001fc600000010ff */
[----:B------:R-:W2:Y:S04]  /*51700*/  LDL.LU R11, [R1+0x73c] ;  /* 0x00073c00010b7983 */ /* 0x000ea80000300800 */
[----:B------:R0:W-:Y:S04]  /*51710*/  STL [R1+0x204], R2 ;  /* 0x0002040201007387 */ /* 0x0001e80000100800 */
        /* <DEDUP_REMOVED lines=41> */
[----:B--2---:R-:W-:-:S05]  /*519b0*/  F2FP.BF16.F32.PACK_AB R0, R11, R6 ;  /* 0x000000060b00723e */ /* 0x004fca00000010ff */
[----:B------:R0:W-:Y:S01]  /*519c0*/  STL [R1+0x21c], R0 ;  /* 0x00021c0001007387 */ /* 0x0001e20000100800 */
[----:B---3--:R-:W-:-:S05]  /*519d0*/  F2FP.BF16.F32.PACK_AB R7, R10, R50 ;  /* 0x000000320a07723e */ /* 0x008fca00000010ff */
[----:B------:R-:W-:Y:S01]  /*519e0*/  STL [R1+0x218], R7 ;  /* 0x0002180701007387 */ /* 0x000fe20000100800 */
[----:B----4-:R-:W-:-:S03]  /*519f0*/  F2FP.BF16.F32.PACK_AB R6, R44, R45 ;  /* 0x0000002d2c06723e */ /* 0x010fc600000010ff */
[----:B------:R-:W2:Y:S04]  /*51a00*/  LDL.LU R50, [R1+0x630] ;  /* 0x0006300001327983 */ /* 0x000ea80000300800 */
[----:B------:R-:W-:Y:S01]  /*51a10*/  STL [R1+0x214], R6 ;  /* 0x0002140601007387 */ /* 0x000fe20000100800 */
[----:B0-----:R-:W-:-:S03]  /*51a20*/  F2FP.BF16.F32.PACK_AB R0, R46, R47 ;  /* 0x0000002f2e00723e */ /* 0x001fc600000010ff */
[----:B------:R-:W3:Y:S04]  /*51a30*/  LDL.LU R44, [R1+0x4e8] ;  /* 0x0004e800012c7983 */ /* 0x000ee80000300800 */
[----:B------:R0:W-:Y:S04]  /*51a40*/  STL [R1+0x210], R0 ;  /* 0x0002100001007387 */ /* 0x0001e80000100800 */
[----:B------:R-:W3:Y:S04]  /*51a50*/  LDL.LU R45, [R1+0x6b8] ;  /* 0x0006b800012d7983 */ /* 0x000ee80000300800 */
[----:B------:R-:W4:Y:S04]  /*51a60*/  LDL.LU R46, [R1+0x4e0] ;  /* 0x0004e000012e7983 */ /* 0x000f280000300800 */
[----:B------:R-:W4:Y:S01]  /*51a70*/  LDL.LU R47, [R1+0x6b0] ;  /* 0x0006b000012f7983 */ /* 0x000f220000300800 */
[----:B------:R-:W-:-:S02]  /*51a80*/  F2FP.BF16.F32.PACK_AB R5, R5, R9 ;  /* 0x000000090505723e */ /* 0x000fc400000010ff */
[----:B0-----:R-:W-:-:S03]  /*51a90*/  F2FP.BF16.F32.PACK_AB R0, R4, R8 ;  /* 0x000000080400723e */ /* 0x001fc600000010ff */
[----:B------:R-:W-:Y:S01]  /*51aa0*/  STL [R1+0x22c], R5 ;  /* 0x00022c0501007387 */ /* 0x000fe20000100800 */
[----:B------:R-:W-:-:S03]  /*51ab0*/  F2FP.BF16.F32.PACK_AB R3, R3, R2 ;  /* 0x000000020303723e */ /* 0x000fc600000010ff */
[----:B------:R0:W-:Y:S01]  /*51ac0*/  STL [R1+0x228], R0 ;  /* 0x0002280001007387 */ /* 0x0001e20000100800 */
[----:B------:R-:W-:-:S03]  /*51ad0*/  F2FP.BF16.F32.PACK_AB R2, R56, R57 ;  /* 0x000000393802723e */ /* 0x000fc600000010ff */
[----:B------:R1:W-:Y:S04]  /*51ae0*/  STL [R1+0x224], R3 ;  /* 0x0002240301007387 */ /* 0x0003e80000100800 */
[----:B------:R1:W-:Y:S01]  /*51af0*/  STL [R1+0x220], R2 ;  /* 0x0002200201007387 */ /* 0x0003e20000100800 */
[----:B0-----:R-:W-:-:S05]  /*51b00*/  F2FP.BF16.F32.PACK_AB R0, R58, R59 ;  /* 0x0000003b3a00723e */ /* 0x001fca00000010ff */
[----:B------:R0:W-:Y:S01]  /*51b10*/  STL [R1+0x1ec], R0 ;  /* 0x0001ec0001007387 */ /* 0x0001e20000100800 */
[----:B-1----:R-:W-:Y:S02]  /*51b20*/  F2FP.BF16.F32.PACK_AB R3, R34, R35 ;  /* 0x000000232203723e */ /* 0x002fe400000010ff */
[----:B------:R-:W-:-:S03]  /*51b30*/  F2FP.BF16.F32.PACK_AB R2, R30, R31 ;  /* 0x0000001f1e02723e */ /* 0x000fc600000010ff */
[----:B------:R-:W-:Y:S04]  /*51b40*/  STL [R1+0x1e8], R3 ;  /* 0x0001e80301007387 */ /* 0x000fe80000100800 */
[----:B------:R-:W-:Y:S01]  /*51b50*/  STL [R1+0x1e4], R2 ;  /* 0x0001e40201007387 */ /* 0x000fe20000100800 */
[----:B0-----:R-:W-:Y:S02]  /*51b60*/  F2FP.BF16.F32.PACK_AB R0, R26, R27 ;  /* 0x0000001b1a00723e */ /* 0x001fe400000010ff */
[----:B------:R-:W-:-:S05]  /*51b70*/  F2FP.BF16.F32.PACK_AB R59, R22, R23 ;  /* 0x00000017163b723e */ /* 0x000fca00000010ff */
[----:B------:R-:W-:Y:S01]  /*51b80*/  STL [R1+0x2370], R59 ;  /* 0x0023703b01007387 */ /* 0x000fe20000100800 */
[----:B------:R-:W-:-:S03]  /*51b90*/  F2FP.BF16.F32.PACK_AB R58, R18, R19 ;  /* 0x00000013123a723e */ /* 0x000fc600000010ff */
        /* <DEDUP_REMOVED lines=14> */
[----:B------:R-:W-:Y:S04]  /*51c80*/  STL [R1+0x238c], R52 ;  /* 0x00238c3401007387 */ /* 0x000fe80000100800 */
[----:B------:R-:W-:Y:S01]  /*51c90*/  STL [R1+0x2390], R51 ;  /* 0x0023903301007387 */ /* 0x000fe20000100800 */
[----:B--2---:R-:W-:-:S05]  /*51ca0*/  F2FP.BF16.F32.PACK_AB R50, R48, R50 ;  /* 0x000000323032723e */ /* 0x004fca00000010ff */
[----:B------:R-:W-:Y:S01]  /*51cb0*/  STL [R1+0x2394], R50 ;  /* 0x0023943201007387 */ /* 0x000fe20000100800 */
[----:B---3--:R-:W-:-:S05]  /*51cc0*/  F2FP.BF16.F32.PACK_AB R49, R44, R45 ;  /* 0x0000002d2c31723e */ /* 0x008fca00000010ff */
[----:B------:R0:W-:Y:S01]  /*51cd0*/  STL [R1+0x2398], R49 ;  /* 0x0023983101007387 */ /* 0x0001e20000100800 */
[----:B----4-:R-:W-:-:S03]  /*51ce0*/  F2FP.BF16.F32.PACK_AB R48, R46, R47 ;  /* 0x0000002f2e30723e */ /* 0x010fc600000010ff */
[----:B------:R-:W2:Y:S04]  /*51cf0*/  LDL.LU R21, [R1+0x7ac] ;  /* 0x0007ac0001157983 */ /* 0x000ea80000300800 */
[----:B------:R-:W2:Y:S04]  /*51d00*/  LDL.LU R47, [R1+0x4fc] ;  /* 0x0004fc00012f7983 */ /* 0x000ea80000300800 */
[----:B------:R-:W3:Y:S04]  /*51d10*/  LDL.LU R20, [R1+0x7a4] ;  /* 0x0007a40001147983 */ /* 0x000ee80000300800 */
[----:B------:R-:W3:Y:S04]  /*51d20*/  LDL.LU R46, [R1+0x4f4] ;  /* 0x0004f400012e7983 */ /* 0x000ee80000300800 */
        /* <DEDUP_REMOVED lines=50> */
[----:B------:R0:W-:Y:S04]  /*52050*/  STL [R1+0x239c], R48 ;  /* 0x00239c3001007387 */ /* 0x0001e80000100800 */
[----:B0-----:R-:W4:Y:S01]  /*52060*/  LDL.LU R48, [R1+0x754] ;  /* 0x0007540001307983 */ /* 0x001f220000300800 */
[----:B--2---:R-:W-:-:S03]  /*52070*/  F2FP.BF16.F32.PACK_AB R47, R21, R47 ;  /* 0x0000002f152f723e */ /* 0x004fc600000010ff */
[----:B------:R-:W2:Y:S04]  /*52080*/  LDL.LU R21, [R1+0x2474] ;  /* 0x0024740001157983 */ /* 0x000ea80000300800 */
[----:B------:R0:W-:Y:S04]  /*52090*/  STL [R1+0x23a0], R47 ;  /* 0x0023a02f01007387 */ /* 0x0001e80000100800 */
[----:B0-----:R-:W2:Y:S01]  /*520a0*/  LDL.LU R47, [R1+0x75c] ;  /* 0x00075c00012f7983 */ /* 0x001ea20000300800 */
[----:B---3--:R-:W-:-:S03]  /*520b0*/  F2FP.BF16.F32.PACK_AB R46, R20, R46 ;  /* 0x0000002e142e723e */ /* 0x008fc600000010ff */
[----:B------:R-:W3:Y:S01]  /*520c0*/  LDL.LU R20, [R1+0x2470] ;  /* 0x0024700001147983 */ /* 0x000ee20000300800 */
[----:B----4-:R-:W-:-:S03]  /*520d0*/  F2FP.BF16.F32.PACK_AB R43, R49, R43 ;  /* 0x0000002b312b723e */ /* 0x010fc600000010ff */
[----:B------:R-:W-:Y:S01]  /*520e0*/  STL [R1+0x23a4], R46 ;  /* 0x0023a42e01007387 */ /* 0x000fe20000100800 */
[----:B------:R-:W-:Y:S02]  /*520f0*/  F2FP.BF16.F32.PACK_AB R42, R50, R42 ;  /* 0x0000002a322a723e */ /* 0x000fe400000010ff */
[----:B------:R-:W-:Y:S02]  /*52100*/  F2FP.BF16.F32.PACK_AB R41, R51, R41 ;  /* 0x000000293329723e */ /* 0x000fe400000010ff */
[----:B------:R-:W-:Y:S02]  /*52110*/  F2FP.BF16.F32.PACK_AB R40, R52, R40 ;  /* 0x000000283428723e */ /* 0x000fe400000010ff */
[----:B------:R-:W-:Y:S02]  /*52120*/  F2FP.BF16.F32.PACK_AB R39, R53, R39 ;  /* 0x000000273527723e */ /* 0x000fe400000010ff */
[----:B------:R-:W-:Y:S02]  /*52130*/  F2FP.BF16.F32.PACK_AB R38, R54, R38 ;  /* 0x000000263626723e */ /* 0x000fe400000010ff */
[----:B------:R-:W-:-:S02]  /*52140*/  F2FP.BF16.F32.PACK_AB R37, R55, R37 ;  /* 0x000000253725723e */ /* 0x000fc400000010ff */
        /* <DEDUP_REMOVED lines=19> */
[----:B--2---:R-:W-:-:S05]  /*52280*/  F2FP.BF16.F32.PACK_AB R45, R47, R45 ;  /* 0x0000002d2f2d723e */ /* 0x004fca00000010ff */
        /* <DEDUP_REMOVED lines=16> */
[----:B------:R-:W-:-:S03]  /*52390*/  F2FP.BF16.F32.PACK_AB R21, R6, R21 ;  /* 0x000000150615723e */ /* 0x000fc600000010ff */
[----:B------:R-:W-:Y:S01]  /*523a0*/  STL [R1+0x23e8], R29 ;  /* 0x0023e81d01007387 */ /* 0x000fe20000100800 */
[----:B---3--:R-:W-:-:S03]  /*523b0*/  F2FP.BF16.F32.PACK_AB R20, R10, R20 ;  /* 0x000000140a14723e */ /* 0x008fc600000010ff */
        /* <DEDUP_REMOVED lines=12> */
[----:B------:R-:W2:Y:S04]  /*52480*/  LDL.LU R15, [R1+0x62c] ;  /* 0x00062c00010f7983 */ /* 0x000ea80000300800 */
[----:B------:R-:W3:Y:S04]  /*52490*/  LDL.LU R14, [R1+0x624] ;  /* 0x00062400010e7983 */ /* 0x000ee80000300800 */
[----:B---3--:R0:W-:Y:S04]  /*524a0*/  STL [R1+0x246c], R14 ;  /* 0x00246c0e01007387 */ /* 0x0081e80000100800 */
[----:B0-----:R-:W2:Y:S04]  /*524b0*/  LDL.LU R14, [R1+0x7fc] ;  /* 0x0007fc00010e7983 */ /* 0x001ea80000300800 */
[----:B------:R-:W3:Y:S01]  /*524c0*/  LDL.LU R13, [R1+0x86c] ;  /* 0x00086c00010d7983 */ /* 0x000ee20000300800 */
[----:B------:R-:W-:-:S03]  /*524d0*/  F2FP.BF16.F32.PACK_AB R16, R3, R2 ;  /* 0x000000020310723e */ /* 0x000fc600000010ff */
[----:B---3--:R0:W-:Y:S04]  /*524e0*/  STL [R1+0x2468], R13 ;  /* 0x0024680d01007387 */ /* 0x0081e80000100800 */
[----:B0-----:R-:W3:Y:S04]  /*524f0*/  LDL.LU R13, [R1+0x7f4] ;  /* 0x0007f400010d7983 */ /* 0x001ee80000300800 */
        /* <DEDUP_REMOVED lines=57> */
[----:B------:R-:W2:Y:S04]  /*52890*/  LDL.LU R2, [R1+0x6d0] ;  /* 0x0006d00001027983 */ /* 0x000ea80000300800 */
[----:B------:R0:W-:Y:S04]  /*528a0*/  STL [R1+0x241c], R16 ;  /* 0x00241c1001007387 */ /* 0x0001e80000100800 */
[----:B0-----:R-:W4:Y:S04]  /*528b0*/  LDL.LU R16, [R1+0x804] ;  /* 0x0008040001107983 */ /* 0x001f280000300800 */
[----:B------:R-:W3:Y:S04]  /*528c0*/  LDL.LU R14, [R1+0x246c] ;  /* 0x00246c00010e7983 */ /* 0x000ee80000300800 */
[----:B------:R0:W-:Y:S04]  /*528d0*/  STL [R1+0x2420], R15 ;  /* 0x0024200f01007387 */ /* 0x0001e80000100800 */
[----:B0-----:R-:W2:Y:S01]  /*528e0*/  LDL.LU R15, [R1+0x80c] ;  /* 0x00080c00010f7983 */ /* 0x001ea20000300800 */
[----:B---3--:R-:W-:-:S03]  /*528f0*/  F2FP.BF16.F32.PACK_AB R14, R13, R14 ;  /* 0x0000000e0d0e723e */ /* 0x008fc600000010ff */
[----:B------:R-:W2:Y:S01]  /*52900*/  LDL.LU R13, [R1+0x2468] ;  /* 0x00246800010d7983 */ /* 0x000ea20000300800 */
[----:B----4-:R-:W-:-:S03]  /*52910*/  F2FP.BF16.F32.PACK_AB R12, R16, R12 ;  /* 0x0000000c100c723e */ /* 0x010fc600000010ff */
[----:B------:R0:W-:Y:S02]  /*52920*/  STL [R1+0x2424], R14 ;  /* 0x0024240e01007387 */ /* 0x0001e40000100800 */
[----:B0-----:R-:W-:Y:S02]  /*52930*/  F2FP.BF16.F32.PACK_AB R14, R21, R22 ;  /* 0x00000016150e723e */ /* 0x001fe400000010ff */
[----:B------:R-:W-:Y:S02]  /*52940*/  F2FP.BF16.F32.PACK_AB R7, R7, R11 ;  /* 0x0000000b0707723e */ /* 0x000fe400000010ff */
[----:B------:R-:W-:Y:S02]  /*52950*/  F2FP.BF16.F32.PACK_AB R5, R5, R9 ;  /* 0x000000090505723e */ /* 0x000fe400000010ff */
[----:B--2---:R-:W-:-:S05]  /*52960*/  F2FP.BF16.F32.PACK_AB R13, R15, R13 ;  /* 0x0000000d0f0d723e */ /* 0x004fca00000010ff */
[----:B------:R0:W-:Y:S04]  /*52970*/  STL [R1+0x2428], R13 ;  /* 0x0024280d01007387 */ /* 0x0001e80000100800 */
[----:B------:R1:W-:Y:S01]  /*52980*/  STL [R1+0x242c], R12 ;  /* 0x00242c0c01007387 */ /* 0x0003e20000100800 */
[----:B0-----:R-:W-:Y:S02]  /*52990*/  F2FP.BF16.F32.PACK_AB R13, R17, R18 ;  /* 0x00000012110d723e */ /* 0x001fe400000010ff */
[----:B-1----:R-:W-:-:S03]  /*529a0*/  F2FP.BF16.F32.PACK_AB R12, R19, R20 ;  /* 0x00000014130c723e */ /* 0x002fc600000010ff */
[----:B------:R0:W-:Y:S04]  /*529b0*/  STL [R1+0xec], R13 ;  /* 0x0000ec0d01007387 */ /* 0x0001e80000100800 */
[----:B------:R1:W-:Y:S01]  /*529c0*/  STL [R1+0xe8], R12 ;  /* 0x0000e80c01007387 */ /* 0x0003e20000100800 */
[----:B0-----:R-:W-:-:S03]  /*529d0*/  F2FP.BF16.F32.PACK_AB R13, R23, R24 ;  /* 0x00000018170d723e */ /* 0x001fc600000010ff */
[----:B------:R0:W-:Y:S01]  /*529e0*/  STL [R1+0xe4], R14 ;  /* 0x0000e40e01007387 */ /* 0x0001e20000100800 */
[----:B-1----:R-:W-:-:S03]  /*529f0*/  F2FP.BF16.F32.PACK_AB R12, R25, R26 ;  /* 0x0000001a190c723e */ /* 0x002fc600000010ff */
[----:B------:R1:W-:Y:S04]  /*52a00*/  STL [R1+0xe0], R13 ;  /* 0x0000e00d01007387 */ /* 0x0003e80000100800 */
[----:B------:R2:W-:Y:S01]  /*52a10*/  STL [R1+0xfc], R12 ;  /* 0x0000fc0c01007387 */ /* 0x0005e20000100800 */
[----:B0-----:R-:W-:Y:S02]  /*52a20*/  F2FP.BF16.F32.PACK_AB R14, R27, R28 ;  /* 0x0000001c1b0e723e */ /* 0x001fe400000010ff */
[----:B-1----:R-:W-:-:S03]  /*52a30*/  F2FP.BF16.F32.PACK_AB R13, R29, R30 ;  /* 0x0000001e1d0d723e */ /* 0x002fc600000010ff */
[----:B------:R0:W-:Y:S01]  /*52a40*/  STL [R1+0xf8], R14 ;  /* 0x0000f80e01007387 */ /* 0x0001e20000100800 */
[----:B--2---:R-:W-:-:S03]  /*52a50*/  F2FP.BF16.F32.PACK_AB R12, R31, R32 ;  /* 0x000000201f0c723e */ /* 0x004fc600000010ff */
        /* <DEDUP_REMOVED lines=28> */
[----:B------:R-:W-:Y:S01]  /*52c20*/  STL [R1+0x13c], R14 ;  /* 0x00013c0e01007387 */ /* 0x000fe20000100800 */
[----:B--2---:R-:W-:Y:S02]  /*52c30*/  F2FP.BF16.F32.PACK_AB R12, R60, R0 ;  /* 0x000000003c0c723e */ /* 0x004fe400000010ff */
[----:B------:R-:W-:Y:S01]  /*52c40*/  F2FP.BF16.F32.PACK_AB R0, R6, R10 ;  /* 0x0000000a0600723e */ /* 0x000fe200000010ff */
[----:B------:R-:W-:Y:S04]  /*52c50*/  STL [R1+0x138], R13 ;  /* 0x0001380d01007387 */ /* 0x000fe80000100800 */
[----:B------:R0:W-:Y:S04]  /*52c60*/  STL [R1+0x134], R12 ;  /* 0x0001340c01007387 */ /* 0x0001e80000100800 */
[----:B------:R-:W-:Y:S04]  /*52c70*/  STL [R1+0x130], R7 ;  /* 0x0001300701007387 */ /* 0x000fe80000100800 */
[----:B------:R1:W-:Y:S04]  /*52c80*/  STL [R1+0x14c], R0 ;  /* 0x00014c0001007387 */ /* 0x0003e80000100800 */
[----:B------:R-:W-:Y:S04]  /*52c90*/  STL [R1+0x148], R5 ;  /* 0x0001480501007387 */ /* 0x000fe80000100800 */
[----:B0-----:R-:W2:Y:S01]  /*52ca0*/  LDL.LU R12, [R1+0x924] ;  /* 0x00092400010c7983 */ /* 0x001ea20000300800 */
[----:B------:R-:W-:-:S02]  /*52cb0*/  F2FP.BF16.F32.PACK_AB R4, R4, R8 ;  /* 0x000000080404723e */ /* 0x000fc400000010ff */
[----:B-1----:R-:W-:-:S03]  /*52cc0*/  F2FP.BF16.F32.PACK_AB R0, R3, R2 ;  /* 0x000000020300723e */ /* 0x002fc600000010ff */
[----:B------:R-:W-:Y:S04]  /*52cd0*/  STL [R1+0x144], R4 ;  /* 0x0001440401007387 */ /* 0x000fe80000100800 */
[----:B--2---:R0:W-:Y:S04]  /*52ce0*/  STL [R1+0x2460], R12 ;  /* 0x0024600c01007387 */ /* 0x0041e80000100800 */
[----:B------:R-:W-:Y:S04]  /*52cf0*/  STL [R1+0x140], R0 ;  /* 0x0001400001007387 */ /* 0x000fe80000100800 */
[----:B0-----:R-:W2:Y:S04]  /*52d00*/  LDL.LU R12, [R1+0x92c] ;  /* 0x00092c00010c7983 */ /* 0x001ea80000300800 */
[----:B------:R-:W3:Y:S04]  /*52d10*/  LDL.LU R13, [R1+0x91c] ;  /* 0x00091c00010d7983 */ /* 0x000ee80000300800 */
[----:B---3--:R0:W-:Y:S04]  /*52d20*/  STL [R1+0x245c], R13 ;  /* 0x00245c0d01007387 */ /* 0x0081e80000100800 */
[----:B0-----:R-:W3:Y:S04]  /*52d30*/  LDL.LU R13, [R1+0x8f4] ;  /* 0x0008f400010d7983 */ /* 0x001ee80000300800 */
[----:B---3--:R0:W-:Y:S04]  /*52d40*/  STL [R1+0x2464], R13 ;  /* 0x0024640d01007387 */ /* 0x0081e80000100800 */
[----:B0-----:R-:W2:Y:S04]  /*52d50*/  LDL.LU R13, [R1+0x8fc] ;  /* 0x0008fc00010d7983 */ /* 0x001ea80000300800 */
        /* <DEDUP_REMOVED lines=61> */
[----:B------:R0:W-:Y:S04]  /*53130*/  STL [R1+0x15c], R12 ;  /* 0x00015c0c01007387 */ /* 0x0001e80000100800 */
[----:B0-----:R-:W2:Y:S02]  /*53140*/  LDL.LU R12, [R1+0x2460] ;  /* 0x00246000010c7983 */ /* 0x001ea40000300800 */
[----:B--2---:R-:W-:-:S02]  /*53150*/  F2FP.BF16.F32.PACK_AB R12, R13, R12 ;  /* 0x0000000c0d0c723e */ /* 0x004fc400000010ff */
[----:B------:R-:W2:Y:S04]  /*53160*/  LDL.LU R13, [R1+0x245c] ;  /* 0x00245c00010d7983 */ /* 0x000ea80000300800 */
[----:B------:R2:W-:Y:S01]  /*53170*/  STL [R1+0x158], R12 ;  /* 0x0001580c01007387 */ /* 0x0005e20000100800 */
[----:B---3--:R-:W-:Y:S02]  /*53180*/  F2FP.BF16.F32.PACK_AB R7, R7, R11 ;  /* 0x0000000b0707723e */ /* 0x008fe400000010ff */
[----:B----4-:R-:W-:Y:S02]  /*53190*/  F2FP.BF16.F32.PACK_AB R5, R5, R9 ;  /* 0x000000090505723e */ /* 0x010fe400000010ff */
[----:B------:R-:W-:Y:S02]  /*531a0*/  F2FP.BF16.F32.PACK_AB R4, R4, R8 ;  /* 0x000000080404723e */ /* 0x000fe400000010ff */
[----:B--2---:R-:W-:-:S02]  /*531b0*/  F2FP.BF16.F32.PACK_AB R12, R13, R14 ;  /* 0x0000000e0d0c723e */ /* 0x004fc400000010ff */
[----:B------:R-:W-:Y:S02]  /*531c0*/  F2FP.BF16.F32.PACK_AB R14, R15, R16 ;  /* 0x000000100f0e723e */ /* 0x000fe400000010ff */
[----:B------:R-:W-:Y:S01]  /*531d0*/  F2FP.BF16.F32.PACK_AB R13, R17, R18 ;  /* 0x00000012110d723e */ /* 0x000fe200000010ff */
        /* <DEDUP_REMOVED lines=47> */
[----:B------:R-:W-:Y:S04]  /*534d0*/  STL [R1+0x1b4], R12 ;  /* 0x0001b40c01007387 */ /* 0x000fe80000100800 */
[----:B------:R-:W-:Y:S04]  /*534e0*/  STL [R1+0x1b0], R7 ;  /* 0x0001b00701007387 */ /* 0x000fe80000100800 */
[----:B------:R0:W-:Y:S04]  /*534f0*/  STL [R1+0x1cc], R0 ;  /* 0x0001cc0001007387 */ /* 0x0001e80000100800 */
[----:B------:R-:W-:Y:S04]  /*53500*/  STL [R1+0x1c8], R5 ;  /* 0x0001c80501007387 */ /* 0x000fe80000100800 */
[----:B------:R-:W2:Y:S04]  /*53510*/  LDL.LU R11, [R1+0xa1c] ;  /* 0x000a1c00010b7983 */ /* 0x000ea80000300800 */
[----:B------:R-:W-:Y:S04]  /*53520*/  STL [R1+0x1c4], R4 ;  /* 0x0001c40401007387 */ /* 0x000fe80000100800 */
[----:B------:R-:W3:Y:S01]  /*53530*/  LDL.LU R10, [R1+0xa14] ;  /* 0x000a1400010a7983 */ /* 0x000ee20000300800 */
[----:B0-----:R-:W-:-:S05]  /*53540*/  F2FP.BF16.F32.PACK_AB R0, R3, R2 ;  /* 0x000000020300723e */ /* 0x001fca00000010ff */
[----:B------:R-:W-:Y:S04]  /*53550*/  STL [R1+0x1c0], R0 ;  /* 0x0001c00001007387 */ /* 0x000fe80000100800 */
[----:B---3--:R0:W-:Y:S04]  /*53560*/  STL [R1+0x2458], R10 ;  /* 0x0024580a01007387 */ /* 0x0081e80000100800 */
[----:B0-----:R-:W2:Y:S04]  /*53570*/  LDL.LU R10, [R1+0x9fc] ;  /* 0x0009fc00010a7983 */ /* 0x001ea80000300800 */
[----:B------:R-:W3:Y:S04]  /*53580*/  LDL.LU R9, [R1+0xa2c] ;  /* 0x000a2c0001097983 */ /* 0x000ee80000300800 */
        /* <DEDUP_REMOVED lines=59> */
[----:B------:R-:W2:Y:S04]  /*53940*/  LDL.LU R3, [R1+0xad0] ;  /* 0x000ad00001037983 */ /* 0x000ea80000300800 */
[----:B------:R-:W2:Y:S04]  /*53950*/  LDL.LU R2, [R1+0xae0] ;  /* 0x000ae00001027983 */ /* 0x000ea80000300800 */
[----:B------:R-:W3:Y:S04]  /*53960*/  LDL.LU R10, [R1+0x2458] ;  /* 0x00245800010a7983 */ /* 0x000ee80000300800 */
[----:B------:R0:W-:Y:S04]  /*53970*/  STL [R1+0x2430], R11 ;  /* 0x0024300b01007387 */ /* 0x0001e80000100800 */
[----:B0-----:R-:W2:Y:S01]  /*53980*/  LDL.LU R11, [R1+0xa0c] ;  /* 0x000a0c00010b7983 */ /* 0x001ea20000300800 */
[----:B---3--:R-:W-:-:S03]  /*53990*/  F2FP.BF16.F32.PACK_AB R10, R9, R10 ;  /* 0x0000000a090a723e */ /* 0x008fc600000010ff */
[----:B------:R-:W2:Y:S01]  /*539a0*/  LDL.LU R9, [R1+0x2454] ;  /* 0x0024540001097983 */ /* 0x000ea20000300800 */
[----:B----4-:R-:W-:Y:S02]  /*539b0*/  F2FP.BF16.F32.PACK_AB R8, R12, R8 ;  /* 0x000000080c08723e */ /* 0x010fe400000010ff */
[----:B------:R-:W-:Y:S01]  /*539c0*/  F2FP.BF16.F32.PACK_AB R7, R13, R7 ;  /* 0x000000070d07723e */ /* 0x000fe200000010ff */
[----:B------:R-:W-:Y:S01]  /*539d0*/  STL [R1+0x2434], R10 ;  /* 0x0024340a01007387 */ /* 0x000fe20000100800 */
[----:B------:R-:W-:Y:S02]  /*539e0*/  F2FP.BF16.F32.PACK_AB R6, R14, R6 ;  /* 0x000000060e06723e */ /* 0x000fe400000010ff */
[----:B------:R-:W-:Y:S02]  /*539f0*/  F2FP.BF16.F32.PACK_AB R5, R15, R5 ;  /* 0x000000050f05723e */ /* 0x000fe400000010ff */
[----:B------:R-:W-:Y:S02]  /*53a00*/  F2FP.BF16.F32.PACK_AB R4, R16, R4 ;  /* 0x000000041004723e */ /* 0x000fe400000010ff */
[----:B--2---:R-:W-:-:S05]  /*53a10*/  F2FP.BF16.F32.PACK_AB R9, R11, R9 ;  /* 0x000000090b09723e */ /* 0x004fca00000010ff */
[----:B------:R-:W-:Y:S04]  /*53a20*/  STL [R1+0x2438], R9 ;  /* 0x0024380901007387 */ /* 0x000fe80000100800 */
[----:B------:R-:W-:Y:S04]  /*53a30*/  STL [R1+0x243c], R8 ;  /* 0x00243c0801007387 */ /* 0x000fe80000100800 */
[----:B------:R-:W-:Y:S04]  /*53a40*/  STL [R1+0x2440], R7 ;  /* 0x0024400701007387 */ /* 0x000fe80000100800 */
[----:B------:R0:W-:Y:S04]  /*53a50*/  STL [R1+0x2444], R6 ;  /* 0x0024440601007387 */ /* 0x0001e80000100800 */
[----:B------:R1:W-:Y:S04]  /*53a60*/  STL [R1+0x2448], R5 ;  /* 0x0024480501007387 */ /* 0x0003e80000100800 */
[----:B------:R2:W-:Y:S01]  /*53a70*/  STL [R1+0x244c], R4 ;  /* 0x00244c0401007387 */ /* 0x0005e20000100800 */
[----:B0-----:R-:W-:-:S02]  /*53a80*/  F2FP.BF16.F32.PACK_AB R6, R21, R22 ;  /* 0x000000161506723e */ /* 0x001fc400000010ff */
[----:B-1----:R-:W-:Y:S02]  /*53a90*/  F2FP.BF16.F32.PACK_AB R5, R19, R20 ;  /* 0x000000141305723e */ /* 0x002fe400000010ff */
[----:B--2---:R-:W-:-:S05]  /*53aa0*/  F2FP.BF16.F32.PACK_AB R4, R17, R18 ;  /* 0x000000121104723e */ /* 0x004fca00000010ff */
[----:B------:R0:W-:Y:S04]  /*53ab0*/  STL [R1+0xc], R4 ;  /* 0x00000c0401007387 */ /* 0x0001e80000100800 */
[----:B------:R1:W-:Y:S01]  /*53ac0*/  STL [R1+0x8], R5 ;  /* 0x0000080501007387 */ /* 0x0003e20000100800 */
[----:B0-----:R-:W-:-:S03]  /*53ad0*/  F2FP.BF16.F32.PACK_AB R4, R23, R24 ;  /* 0x000000181704723e */ /* 0x001fc600000010ff */
[----:B------:R0:W-:Y:S01]  /*53ae0*/  STL [R1+0x4], R6 ;  /* 0x0000040601007387 */ /* 0x0001e20000100800 */
[----:B-1----:R-:W-:-:S03]  /*53af0*/  F2FP.BF16.F32.PACK_AB R5, R25, R26 ;  /* 0x0000001a1905723e */ /* 0x002fc600000010ff */
[----:B------:R1:W-:Y:S04]  /*53b00*/  STL [R1], R4 ;  /* 0x0000000401007387 */ /* 0x0003e80000100800 */
        /* <DEDUP_REMOVED lines=34> */
[----:B--2---:R-:W-:-:S03]  /*53d30*/  F2FP.BF16.F32.PACK_AB R5, R60, R0 ;  /* 0x000000003c05723e */ /* 0x004fc600000010ff */
[----:B------:R0:W-:Y:S04]  /*53d40*/  STL [R1+0x58], R4 ;  /* 0x0000580401007387 */ /* 0x0001e80000100800 */
[----:B0-----:R-:W2:Y:S04]  /*53d50*/  LDL.LU R4, [R1+0xb1c] ;  /* 0x000b1c0001047983 */ /* 0x001ea80000300800 */
[----:B------:R0:W-:Y:S04]  /*53d60*/  STL [R1+0x54], R5 ;  /* 0x0000540501007387 */ /* 0x0001e80000100800 */
[----:B0-----:R-:W3:Y:S01]  /*53d70*/  LDL.LU R5, [R1+0xaf4] ;  /* 0x000af40001057983 */ /* 0x001ee20000300800 */
[----:B------:R-:W-:-:S05]  /*53d80*/  F2FP.BF16.F32.PACK_AB R0, R3, R2 ;  /* 0x000000020300723e */ /* 0x000fca00000010ff */
[----:B------:R-:W-:Y:S04]  /*53d90*/  STL [R1+0x50], R0 ;  /* 0x0000500001007387 */ /* 0x000fe80000100800 */
[----:B---3--:R0:W-:Y:S04]  /*53da0*/  STL [R1+0x2450], R5 ;  /* 0x0024500501007387 */ /* 0x0081e80000100800 */
[----:B0-----:R-:W2:Y:S04]  /*53db0*/  LDL.LU R5, [R1+0xafc] ;  /* 0x000afc0001057983 */ /* 0x001ea80000300800 */
        /* <DEDUP_REMOVED lines=59> */
[----:B--2---:R-:W-:-:S03]  /*54170*/  F2FP.BF16.F32.PACK_AB R4, R5, R4 ;  /* 0x000000040504723e */ /* 0x004fc600000010ff */
[----:B------:R-:W2:Y:S04]  /*54180*/  LDL.LU R5, [R1+0x2450] ;  /* 0x0024500001057983 */ /* 0x000ea80000300800 */
[----:B------:R0:W-:Y:S01]  /*54190*/  STL [R1+0x6c], R4 ;  /* 0x00006c0401007387 */ /* 0x0001e20000100800 */
[----:B----4-:R-:W-:-:S03]  /*541a0*/  F2FP.BF16.F32.PACK_AB R8, R7, R8 ;  /* 0x000000080708723e */ /* 0x010fc600000010ff */
[----:B0-----:R1:W5:Y:S01]  /*541b0*/  LDL.LU R4, [R1+0x244c] ;  /* 0x00244c0001047983 */ /* 0x0013620000300800 */
[----:B---3--:R-:W-:Y:S02]  /*541c0*/  F2FP.BF16.F32.PACK_AB R10, R9, R10 ;  /* 0x0000000a090a723e */ /* 0x008fe400000010ff */
        /* <DEDUP_REMOVED lines=25> */
[----:B--2---:R-:W-:Y:S02]  /*54360*/  F2FP.BF16.F32.PACK_AB R6, R5, R6 ;  /* 0x000000060506723e */ /* 0x004fe400000010ff */
[----:B------:R1:W5:Y:S04]  /*54370*/  LDL.LU R5, [R1+0x2448] ;  /* 0x0024480001057983 */ /* 0x0003680000300800 */
[----:B------:R0:W-:Y:S04]  /*54380*/  STL [R1+0x68], R6 ;  /* 0x0000680601007387 */ /* 0x0001e80000100800 */
[----:B0-----:R1:W5:Y:S04]  /*54390*/  LDL.LU R6, [R1+0x2444] ;  /* 0x0024440001067983 */ /* 0x0013680000300800 */
        /* <DEDUP_REMOVED lines=70> */
[----:B------:R0:W-:Y:S01]  /*54800*/  STL [R1+0xc8], R54 ;  /* 0x0000c83601007387 */ /* 0x0001e20000100800 */
[----:B------:R-:W-:-:S03]  /*54810*/  F2FP.BF16.F32.PACK_AB R0, R61, R0 ;  /* 0x000000003d00723e */ /* 0x000fc600000010ff */
        /* <DEDUP_REMOVED lines=9> */
[----:B0-----:R-:W2:Y:S04]  /*548b0*/  LDL.LU R60, [R1+0x236c] ;  /* 0x00236c00013c7983 */ /* 0x001ea80000300800 */
[----:B------:R-:W2:Y:S01]  /*548c0*/  LDL.LU R61, [R1+0x2368] ;  /* 0x00236800013d7983 */ /* 0x000ea20000300800 */
[----:B------:R-:W-:-:S03]  /*548d0*/  F2FP.BF16.F32.PACK_AB R2, R3, R2 ;  /* 0x000000020302723e */ /* 0x000fc600000010ff */
[----:B------:R2:W-:Y:S02]  /*548e0*/  STL [R1+0xd8], R0 ;  /* 0x0000d80001007387 */ /* 0x0005e40000100800 */
[----:B--2---:R-:W-:-:S05]  /*548f0*/  F2FP.BF16.F32.PACK_AB R0, R61, R60 ;  /* 0x0000003c3d00723e */ /* 0x004fca00000010ff */
[----:B------:R1:W-:Y:S04]  /*54900*/  STL [R1+0xd0], R0 ;  /* 0x0000d00001007387 */ /* 0x0003e80000100800 */
[----:B------:R1:W-:Y:S02]  /*54910*/  STL [R1+0xd4], R2 ;  /* 0x0000d40201007387 */ /* 0x0003e40000100800 */
.L_x_0:
[----:B-----5:R-:W-:Y:S01]  /*54920*/  STL.64 [R1+0x2440], R30 ;  /* 0x0024401e01007387 */ /* 0x020fe20000100a00 */
[----:B-1----:R-:W1:Y:S01]  /*54930*/  S2R R0, SR_TID.X ;  /* 0x0000000000007919 */ /* 0x002e620000002100 */
[----:B------:R-:W2:Y:S01]  /*54940*/  S2UR UR5, SR_CgaCtaId ;  /* 0x00000000000579c3 */ /* 0x000ea20000008800 */
[----:B------:R-:W-:Y:S01]  /*54950*/  UMOV UR4, 0x400 ;  /* 0x0000040000047882 */ /* 0x000fe20000000000 */
[----:B------:R-:W-:Y:S01]  /*54960*/  ULDC.64 UR18, c[0x0][0x220] ;  /* 0x0000880000127ab9 */ /* 0x000fe20000000a00 */
[----:B------:R3:W-:Y:S01]  /*54970*/  STL.64 [R1+0x2438], R28 ;  /* 0x0024381c01007387 */ /* 0x0007e20000100a00 */
[----:B------:R-:W-:Y:S01]  /*54980*/  ULDC.64 UR28, c[0x0][0x228] ;  /* 0x00008a00001c7ab9 */ /* 0x000fe20000000a00 */
[----:B------:R-:W-:Y:S01]  /*54990*/  ULDC UR24, c[0x0][0x248] ;  /* 0x0000920000187ab9 */ /* 0x000fe20000000800 */
[----:B------:R-:W-:Y:S01]  /*549a0*/  ULDC.64 UR20, c[0x0][0x228] ;  /* 0x00008a0000147ab9 */ /* 0x000fe20000000a00 */
        /* <DEDUP_REMOVED lines=8> */
[----:B---3--:R-:W3:Y:S04]  /*54a30*/  LDL.LU R28, [R1+0x70] ;  /* 0x00007000011c7983 */ /* 0x008ee80000300800 */
[----:B------:R-:W3:Y:S04]  /*54a40*/  LDL.LU R29, [R1+0x74] ;  /* 0x00007400011d7983 */ /* 0x000ee80000300800 */
[----:B------:R-:W3:Y:S04]  /*54a50*/  LDL.LU R30, [R1+0x78] ;  /* 0x00007800011e7983 */ /* 0x000ee80000300800 */
[----:B------:R-:W3:Y:S04]  /*54a60*/  LDL.LU R31, [R1+0x7c] ;  /* 0x00007c00011f7983 */ /* 0x000ee80000300800 */
[----:B------:R-:W-:Y:S04]  /*54a70*/  STL.64 [R1+0x2430], R34 ;  /* 0x0024302201007387 */ /* 0x000fe80000100a00 */
[----:B------:R4:W-:Y:S04]  /*54a80*/  STL.64 [R1+0x2428], R32 ;  /* 0x0024282001007387 */ /* 0x0009e80000100a00 */
[----:B----4-:R-:W4:Y:S04]  /*54a90*/  LDL.LU R32, [R1+0x80] ;  /* 0x0000800001207983 */ /* 0x010f280000300800 */
[----:B------:R-:W4:Y:S04]  /*54aa0*/  LDL.LU R33, [R1+0x84] ;  /* 0x0000840001217983 */ /* 0x000f280000300800 */
[----:B------:R-:W4:Y:S04]  /*54ab0*/  LDL.LU R34, [R1+0x88] ;  /* 0x0000880001227983 */ /* 0x000f280000300800 */
[----:B------:R-:W4:Y:S04]  /*54ac0*/  LDL.LU R35, [R1+0x8c] ;  /* 0x00008c0001237983 */ /* 0x000f280000300800 */
[----:B------:R-:W-:Y:S04]  /*54ad0*/  STL.64 [R1+0x2420], R38 ;  /* 0x0024202601007387 */ /* 0x000fe80000100a00 */
[----:B------:R0:W-:Y:S04]  /*54ae0*/  STL.64 [R1+0x2418], R36 ;  /* 0x0024182401007387 */ /* 0x0001e80000100a00 */
[----:B0-----:R-:W3:Y:S04]  /*54af0*/  LDL.LU R36, [R1+0x90] ;  /* 0x0000900001247983 */ /* 0x001ee80000300800 */
        /* <DEDUP_REMOVED lines=26> */
[----:B------:R-:W3:Y:S01]  /*54ca0*/  LDL.LU R55, [R1+0xdc] ;  /* 0x0000dc0001377983 */ /* 0x000ee20000300800 */
[----:B--2---:R-:W-:Y:S01]  /*54cb0*/  ULEA UR4, UR5, UR4, 0x18 ;  /* 0x0000000405047291 */ /* 0x004fe2000f8ec03f */
[----:B-1----:R-:W-:-:S02]  /*54cc0*/  LOP3.LUT R0, R0, 0x1f, RZ, 0xc0, !PT ;  /* 0x0000001f00007812 */ /* 0x002fc400078ec0ff */
[----:B------:R-:W-:Y:S03]  /*54cd0*/  STL.64 [R1+0x23d0], R58 ;  /* 0x0023d03a01007387 */ /* 0x000fe60000100a00 */
[----:B------:R-:W-:Y:S01]  /*54ce0*/  LEA R0, R0, UR4, 0x4 ;  /* 0x0000000400007c11 */ /* 0x000fe2000f8e20ff */
[----:B------:R-:W-:Y:S06]  /*54cf0*/  BAR.SYNC.DEFER_BLOCKING 0x0 ;  /* 0x0000000000007b1d */ /* 0x000fec0000010000 */
[----:B------:R-:W-:Y:S01]  /*54d00*/  ULDC.64 UR4, c[0x0][0x228] ;  /* 0x00008a0000047ab9 */ /* 0x000fe20000000a00 */
[----:B------:R-:W-:Y:S04]  /*54d10*/  STL.64 [R1+0x23c8], R56 ;  /* 0x0023c83801007387 */ /* 0x000fe80000100a00 */
[----:B------:R-:W-:Y:S04]  /*54d20*/  STL [R1+0x23b0], R60 ;  /* 0x0023b03c01007387 */ /* 0x000fe80000100800 */
[----:B------:R-:W-:Y:S04]  /*54d30*/  STL [R1+0x23ac], R61 ;  /* 0x0023ac3d01007387 */ /* 0x000fe80000100800 */
[----:B---3--:R-:W-:Y:S01]  /*54d40*/  STSM.16.M88.4 [R0], R52 ;  /* 0x0000003400007844 */ /* 0x008fe20000000200 */
[----:B------:R-:W-:-:S03]  /*54d50*/  NOP ;  /* 0x0000000000007918 */ /* 0x000fc60000000000 */
[----:B------:R-:W0:Y:S01]  /*54d60*/  LDS.128 R52, [R0] ;  /* 0x0000000000347984 */ /* 0x000e220000000c00 */
[----:B------:R-:W-:-:S03]  /*54d70*/  NOP ;  /* 0x0000000000007918 */ /* 0x000fc60000000000 */
[----:B----4-:R-:W-:Y:S01]  /*54d80*/  STSM.16.M88.4 [R0], R48 ;  /* 0x0000003000007844 */ /* 0x010fe20000000200 */
[----:B------:R-:W-:-:S03]  /*54d90*/  NOP ;  /* 0x0000000000007918 */ /* 0x000fc60000000000 */
[----:B------:R-:W1:Y:S01]  /*54da0*/  LDS.128 R48, [R0] ;  /* 0x0000000000307984 */ /* 0x000e620000000c00 */
[----:B------:R-:W-:-:S03]  /*54db0*/  NOP ;  /* 0x0000000000007918 */ /* 0x000fc60000000000 */
[----:B------:R-:W-:Y:S01]  /*54dc0*/  STSM.16.M88.4 [R0], R44 ;  /* 0x0000002c00007844 */ /* 0x000fe20000000200 */
[----:B------:R-:W-:-:S03]  /*54dd0*/  NOP ;  /* 0x0000000000007918 */ /* 0x000fc60000000000 */
[----:B------:R-:W2:Y:S01]  /*54de0*/  LDS.128 R44, [R0] ;  /* 0x00000000002c7984 */ /* 0x000ea20000000c00 */
[----:B------:R-:W-:-:S03]  /*54df0*/  NOP ;  /* 0x0000000000007918 */ /* 0x000fc60000000000 */
[----:B------:R-:W-:Y:S01]  /*54e00*/  STSM.16.M88.4 [R0], R40 ;  /* 0x0000002800007844 */ /* 0x000fe20000000200 */
[----:B------:R-:W-:-:S03]  /*54e10*/  NOP ;  /* 0x0000000000007918 */ /* 0x000fc60000000000 */
[----:B------:R-:W3:Y:S01]  /*54e20*/  LDS.128 R40, [R0] ;  /* 0x0000000000287984 */ /* 0x000ee20000000c00 */
[----:B------:R-:W-:-:S03]  /*54e30*/  NOP ;  /* 0x0000000000007918 */ /* 0x000fc60000000000 */
[----:B------:R-:W-:Y:S01]  /*54e40*/  STSM.16.M88.4 [R0], R36 ;  /* 0x0000002400007844 */ /* 0x000fe20000000200 */
[----:B------:R-:W-:-:S03]  /*54e50*/  NOP ;  /* 0x0000000000007918 */ /* 0x000fc60000000000 */
[----:B------:R-:W4:Y:S01]  /*54e60*/  LDS.128 R36, [R0] ;  /* 0x0000000000247984 */ /* 0x000f220000000c00 */
[----:B------:R-:W-:-:S03]  /*54e70*/  NOP ;  /* 0x0000000000007918 */ /* 0x000fc60000000000 */
[----:B------:R-:W-:Y:S01]  /*54e80*/  STSM.16.M88.4 [R0], R32 ;  /* 0x0000002000007844 */ /* 0x000fe20000000200 */
[----:B------:R-:W-:-:S03]  /*54e90*/  NOP ;  /* 0x0000000000007918 */ /* 0x000fc60000000000 */
[----:B------:R-:W4:Y:S01]  /*54ea0*/  LDS.128 R32, [R0] ;  /* 0x0000000000207984 */ /* 0x000f220000000c00 */
[----:B------:R-:W-:-:S03]  /*54eb0*/  NOP ;  /* 0x0000000000007918 */ /* 0x000fc60000000000 */
[----:B0-----:R0:W-:Y:S04]  /*54ec0*/  STL.64 [R1+0xd0], R52 ;  /* 0x0000d03401007387 */ /* 0x0011e80000100a00 */
[----:B------:R0:W-:Y:S04]  /*54ed0*/  STL.64 [R1+0xd8], R54 ;  /* 0x0000d83601007387 */ /* 0x0001e80000100a00 */
[----:B-1----:R1:W-:Y:S04]  /*54ee0*/  STL.64 [R1+0xc0], R48 ;  /* 0x0000c03001007387 */ /* 0x0023e80000100a00 */
[----:B------:R1:W-:Y:S04]  /*54ef0*/  STL.64 [R1+0xc8], R50 ;  /* 0x0000c83201007387 */ /* 0x0003e80000100a00 */
[----:B--2---:R2:W-:Y:S04]  /*54f00*/  STL.64 [R1+0xb0], R44 ;  /* 0x0000b02c01007387 */ /* 0x0045e80000100a00 */
[----:B------:R2:W-:Y:S04]  /*54f10*/  STL.64 [R1+0xb8], R46 ;  /* 0x0000b82e01007387 */ /* 0x0005e80000100a00 */
[----:B---3--:R3:W-:Y:S04]  /*54f20*/  STL.64 [R1+0xa0], R40 ;  /* 0x0000a02801007387 */ /* 0x0087e80000100a00 */
[----:B------:R3:W-:Y:S04]  /*54f30*/  STL.64 [R1+0xa8], R42 ;  /* 0x0000a82a01007387 */ /* 0x0007e80000100a00 */
[----:B----4-:R4:W-:Y:S04]  /*54f40*/  STL.64 [R1+0x90], R36 ;  /* 0x0000902401007387 */ /* 0x0109e80000100a00 */
[----:B------:R4:W-:Y:S04]  /*54f50*/  STL.64 [R1+0x98], R38 ;  /* 0x0000982601007387 */ /* 0x0009e80000100a00 */
[----:B------:R-:W4:Y:S04]  /*54f60*/  LDL.LU R56, [R1+0x60] ;  /* 0x0000600001387983 */ /* 0x000f280000300800 */
[----:B------:R4:W-:Y:S04]  /*54f70*/  STL.64 [R1+0x80], R32 ;  /* 0x0000802001007387 */ /* 0x0009e80000100a00 */
[----:B------:R4:W-:Y:S04]  /*54f80*/  STL.64 [R1+0x88], R34 ;  /* 0x0000882201007387 */ /* 0x0009e80000100a00 */
[----:B------:R-:W4:Y:S04]  /*54f90*/  LDL.LU R57, [R1+0x64] ;  /* 0x0000640001397983 */ /* 0x000f280000300800 */
[----:B------:R-:W4:Y:S04]  /*54fa0*/  LDL.LU R58, [R1+0x68] ;  /* 0x00006800013a7983 */ /* 0x000f280000300800 */
[----:B------:R-:W4:Y:S04]  /*54fb0*/  LDL.LU R59, [R1+0x6c] ;  /* 0x00006c00013b7983 */ /* 0x000f280000300800 */
[----:B0-----:R-:W4:Y:S04]  /*54fc0*/  LDL.LU R52, [R1+0x50] ;  /* 0x0000500001347983 */ /* 0x001f280000300800 */
[----:B------:R-:W4:Y:S04]  /*54fd0*/  LDL.LU R53, [R1+0x54] ;  /* 0x0000540001357983 */ /* 0x000f280000300800 */
[----:B------:R-:W4:Y:S04]  /*54fe0*/  LDL.LU R54, [R1+0x58] ;  /* 0x0000580001367983 */ /* 0x000f280000300800 */
[----:B------:R-:W4:Y:S04]  /*54ff0*/  LDL.LU R55, [R1+0x5c] ;  /* 0x00005c0001377983 */ /* 0x000f280000300800 */
[----:B-1----:R-:W4:Y:S04]  /*55000*/  LDL.LU R48, [R1+0x40] ;  /* 0x0000400001307983 */ /* 0x002f280000300800 */
[----:B------:R-:W4:Y:S04]  /*55010*/  LDL.LU R49, [R1+0x44] ;  /* 0x0000440001317983 */ /* 0x000f280000300800 */
[----:B------:R-:W4:Y:S04]  /*55020*/  LDL.LU R50, [R1+0x48] ;  /* 0x0000480001327983 */ /* 0x000f280000300800 */
[----:B------:R-:W4:Y:S04]  /*55030*/  LDL.LU R51, [R1+0x4c] ;  /* 0x00004c0001337983 */ /* 0x000f280000300800 */
[----:B--2---:R-:W2:Y:S04]  /*55040*/  LDL.LU R44, [R1+0x30] ;  /* 0x00003000012c7983 */ /* 0x004ea80000300800 */
[----:B------:R-:W2:Y:S04]  /*55050*/  LDL.LU R45, [R1+0x34] ;  /* 0x00003400012d7983 */ /* 0x000ea80000300800 */
[----:B------:R-:W2:Y:S04]  /*55060*/  LDL.LU R46, [R1+0x38] ;  /* 0x00003800012e7983 */ /* 0x000ea80000300800 */
[----:B------:R-:W2:Y:S04]  /*55070*/  LDL.LU R47, [R1+0x3c] ;  /* 0x00003c00012f7983 */ /* 0x000ea80000300800 */
[----:B---3--:R-:W3:Y:S04]  /*55080*/  LDL.LU R40, [R1+0x20] ;  /* 0x0000200001287983 */ /* 0x008ee80000300800 */
[----:B------:R-:W3:Y:S04]  /*55090*/  LDL.LU R41, [R1+0x24] ;  /* 0x0000240001297983 */ /* 0x000ee80000300800 */
[----:B------:R-:W3:Y:S04]  /*550a0*/  LDL.LU R42, [R1+0x28] ;  /* 0x00002800012a7983 */ /* 0x000ee80000300800 */
[----:B------:R-:W3:Y:S04]  /*550b0*/  LDL.LU R43, [R1+0x2c] ;  /* 0x00002c00012b7983 */ /* 0x000ee80000300800 */
[----:B----4-:R-:W4:Y:S04]  /*550c0*/  LDL.LU R36, [R1+0x10] ;  /* 0x0000100001247983 */ /* 0x010f280000300800 */
[----:B------:R-:W4:Y:S04]  /*550d0*/  LDL.LU R37, [R1+0x14] ;  /* 0x0000140001257983 */ /* 0x000f280000300800 */
[----:B------:R-:W4:Y:S04]  /*550e0*/  LDL.LU R38, [R1+0x18] ;  /* 0x0000180001267983 */ /* 0x000f280000300800 */
[----:B------:R-:W4:Y:S04]  /*550f0*/  LDL.LU R39, [R1+0x1c] ;  /* 0x00001c0001277983 */ /* 0x000f280000300800 */
[----:B------:R-:W4:Y:S04]  /*55100*/  LDL.LU R32, [R1] ;  /* 0x0000000001207983 */ /* 0x000f280000300800 */
[----:B------:R-:W4:Y:S04]  /*55110*/  LDL.LU R33, [R1+0x4] ;  /* 0x0000040001217983 */ /* 0x000f280000300800 */
[----:B------:R-:W4:Y:S04]  /*55120*/  LDL.LU R34, [R1+0x8] ;  /* 0x0000080001227983 */ /* 0x000f280000300800 */
[----:B------:R-:W4:Y:S04]  /*55130*/  LDL.LU R35, [R1+0xc] ;  /* 0x00000c0001237983 */ /* 0x000f280000300800 */
[----:B------:R-:W-:Y:S01]  /*55140*/  STSM.16.M88.4 [R0], R28 ;  /* 0x0000001c00007844 */ /* 0x000fe20000000200 */
[----:B------:R-:W-:-:S03]  /*55150*/  NOP ;  /* 0x0000000000007918 */ /* 0x000fc60000000000 */
[----:B------:R-:W0:Y:S01]  /*55160*/  LDS.128 R28, [R0] ;  /* 0x00000000001c7984 */ /* 0x000e220000000c00 */
[----:B------:R-:W-:Y:S01]  /*55170*/  NOP ;  /* 0x0000000000007918 */ /* 0x000fe20000000000 */
[----:B0-----:R-:W-:Y:S02]  /*55180*/  IMAD.MOV.U32 R60, RZ, RZ, R31 ;  /* 0x000000ffff3c7224 */ /* 0x001fe400078e001f */
[----:B------:R-:W-:Y:S04]  /*55190*/  STL.64 [R1+0x70], R28 ;  /* 0x0000701c01007387 */ /* 0x000fe80000100a00 */
[----:B------:R0:W-:Y:S04]  /*551a0*/  STL [R1+0x78], R30 ;  /* 0x0000781e01007387 */ /* 0x0001e80000100800 */
[----:B0-----:R-:W4:Y:S04]  /*551b0*/  LDL.LU.64 R30, [R1+0x2440] ;  /* 0x00244000011e7983 */ /* 0x001f280000300a00 */
[----:B------:R-:W4:Y:S04]  /*551c0*/  LDL.LU.64 R28, [R1+0x2438] ;  /* 0x00243800011c7983 */ /* 0x000f280000300a00 */
[----:B------:R-:W-:Y:S04]  /*551d0*/  STL [R1+0x23b4], R60 ;  /* 0x0023b43c01007387 */ /* 0x000fe80000100800 */
[----:B------:R-:W-:Y:S01]  /*551e0*/  STSM.16.M88.4 [R0], R56 ;  /* 0x0000003800007844 */ /* 0x000fe20000000200 */
[----:B------:R-:W-:-:S03]  /*551f0*/  NOP ;  /* 0x0000000000007918 */ /* 0x000fc60000000000 */
[----:B------:R-:W0:Y:S01]  /*55200*/  LDS.128 R56, [R0] ;  /* 0x0000000000387984 */ /* 0x000e220000000c00 */
[----:B------:R-:W-:-:S03]  /*55210*/  NOP ;  /* 0x0000000000007918 */ /* 0x000fc60000000000 */
[----:B------:R-:W-:Y:S01]  /*55220*/  STSM.16.M88.4 [R0], R52 ;  /* 0x0000003400007844 */ /* 0x000fe20000000200 */
[----:B------:R-:W-:-:S03]  /*55230*/  NOP ;  /* 0x0000000000007918 */ /* 0x000fc60000000000 */
[----:B------:R-:W1:Y:S01]  /*55240*/  LDS.128 R52, [R0] ;  /* 0x0000000000347984 */ /* 0x000e620000000c00 */
[----:B------:R-:W-:-:S03]  /*55250*/  NOP ;  /* 0x0000000000007918 */ /* 0x000fc60000000000 */
[----:B------:R-:W-:Y:S01]  /*55260*/  STSM.16.M88.4 [R0], R48 ;  /* 0x0000003000007844 */ /* 0x000fe20000000200 */
[----:B------:R-:W-:-:S03]  /*55270*/  NOP ;  /* 0x0000000000007918 */ /* 0x000fc60000000000 */
[----:B------:R-:W1:Y:S01]  /*55280*/  LDS.128 R48, [R0] ;  /* 0x0000000000307984 */ /* 0x000e620000000c00 */
[----:B------:R-:W-:-:S03]  /*55290*/  NOP ;  /* 0x0000000000007918 */ /* 0x000fc60000000000 */
[----:B--2---:R-:W-:Y:S01]  /*552a0*/  STSM.16.M88.4 [R0], R44 ;  /* 0x0000002c00007844 */ /* 0x004fe20000000200 */
[----:B------:R-:W-:-:S03]  /*552b0*/  NOP ;  /* 0x0000000000007918 */ /* 0x000fc60000000000 */
[----:B------:R-:W2:Y:S01]  /*552c0*/  LDS.128 R44, [R0] ;  /* 0x00000000002c7984 */ /* 0x000ea20000000c00 */
[----:B------:R-:W-:-:S03]  /*552d0*/  NOP ;  /* 0x0000000000007918 */ /* 0x000fc60000000000 */
[----:B---3--:R-:W-:Y:S01]  /*552e0*/  STSM.16.M88.4 [R0], R40 ;  /* 0x0000002800007844 */ /* 0x008fe20000000200 */
[----:B------:R-:W-:-:S03]  /*552f0*/  NOP ;  /* 0x0000000000007918 */ /* 0x000fc60000000000 */
[----:B------:R-:W3:Y:S01]  /*55300*/  LDS.128 R40, [R0] ;  /* 0x0000000000287984 */ /* 0x000ee20000000c00 */
[----:B------:R-:W-:-:S03]  /*55310*/  NOP ;  /* 0x0000000000007918 */ /* 0x000fc60000000000 */
[----:B----4-:R-:W-:Y:S01]  /*55320*/  STSM.16.M88.4 [R0], R36 ;  /* 0x0000002400007844 */ /* 0x010fe20000000200 */
[----:B------:R-:W-:-:S03]  /*55330*/  NOP ;  /* 0x0000000000007918 */ /* 0x000fc60000000000 */
[----:B------:R-:W4:Y:S01]  /*55340*/  LDS.128 R36, [R0] ;  /* 0x0000000000247984 */ /* 0x000f220000000c00 */
[----:B------:R-:W-:-:S03]  /*55350*/  NOP ;  /* 0x0000000000007918 */ /* 0x000fc60000000000 */
[----:B------:R-:W-:Y:S01]  /*55360*/  STSM.16.M88.4 [R0], R32 ;  /* 0x0000002000007844 */ /* 0x000fe20000000200 */
[----:B------:R-:W-:-:S03]  /*55370*/  NOP ;  /* 0x0000000000007918 */ /* 0x000fc60000000000 */
[----:B------:R-:W4:Y:S01]  /*55380*/  LDS.128 R32, [R0] ;  /* 0x0000000000207984 */ /* 0x000f220000000c00 */
[----:B------:R-:W-:-:S03]  /*55390*/  NOP ;  /* 0x0000000000007918 */ /* 0x000fc60000000000 */
[----:B------:R-:W-:Y:S01]  /*553a0*/  STSM.16.M88.4 [R0], R4 ;  /* 0x0000000400007844 */ /* 0x000fe20000000200 */
[----:B------:R-:W-:-:S03]  /*553b0*/  NOP ;  /* 0x0000000000007918 */ /* 0x000fc60000000000 */
[----:B------:R-:W4:Y:S04]  /*553c0*/  LDS.128 R4, [R0] ;  /* 0x0000000000047984 */ /* 0x000f280000000c00 */
[----:B0-----:R0:W-:Y:S01]  /*553d0*/  STL.64 [R1+0x60], R56 ;  /* 0x0000603801007387 */ /* 0x0011e20000100a00 */
[----:B------:R-:W-:Y:S01]  /*553e0*/  IMAD.MOV.U32 R60, RZ, RZ, R58 ;  /* 0x000000ffff3c7224 */ /* 0x000fe200078e003a */
[----:B------:R-:W-:Y:S02]  /*553f0*/  NOP ;  /* 0x0000000000007918 */ /* 0x000fe40000000000 */
[----:B------:R0:W-:Y:S04]  /*55400*/  STL [R1+0x6c], R59 ;  /* 0x00006c3b01007387 */ /* 0x0001e80000100800 */
[----:B-1----:R1:W-:Y:S04]  /*55410*/  STL [R1+0x54], R53 ;  /* 0x0000543501007387 */ /* 0x0023e80000100800 */
[----:B------:R1:W-:Y:S04]  /*55420*/  STL.64 [R1+0x58], R54 ;  /* 0x0000583601007387 */ /* 0x0003e80000100a00 */
[----:B------:R1:W-:Y:S04]  /*55430*/  STL.64 [R1+0x40], R48 ;  /* 0x0000403001007387 */ /* 0x0003e80000100a00 */
[----:B------:R1:W-:Y:S04]  /*55440*/  STL.64 [R1+0x48], R50 ;  /* 0x0000483201007387 */ /* 0x0003e80000100a00 */
[----:B--2---:R2:W-:Y:S04]  /*55450*/  STL.64 [R1+0x30], R44 ;  /* 0x0000302c01007387 */ /* 0x0045e80000100a00 */
[----:B------:R2:W-:Y:S04]  /*55460*/  STL.64 [R1+0x38], R46 ;  /* 0x0000382e01007387 */ /* 0x0005e80000100a00 */
[----:B---3--:R3:W-:Y:S04]  /*55470*/  STL.64 [R1+0x20], R40 ;  /* 0x0000202801007387 */ /* 0x0087e80000100a00 */
[----:B------:R3:W-:Y:S04]  /*55480*/  STL.64 [R1+0x28], R42 ;  /* 0x0000282a01007387 */ /* 0x0007e80000100a00 */
[----:B----4-:R4:W-:Y:S04]  /*55490*/  STL.64 [R1+0x10], R36 ;  /* 0x0000102401007387 */ /* 0x0109e80000100a00 */
[----:B------:R4:W-:Y:S04]  /*554a0*/  STL.64 [R1+0x18], R38 ;  /* 0x0000182601007387 */ /* 0x0009e80000100a00 */
[----:B------:R4:W-:Y:S04]  /*554b0*/  STL.64 [R1+0x1d0], R32 ;  /* 0x0001d02001007387 */ /* 0x0009e80000100a00 */
[----:B------:R4:W-:Y:S04]  /*554c0*/  STL.64 [R1+0x1d8], R34 ;  /* 0x0001d82201007387 */ /* 0x0009e80000100a00 */
[----:B0-----:R-:W4:Y:S04]  /*554d0*/  LDL.LU R56, [R1+0x1c0] ;  /* 0x0001c00001387983 */ /* 0x001f280000300800 */
[----:B------:R-:W-:Y:S04]  /*554e0*/  STL.64 [R1], R4 ;  /* 0x0000000401007387 */ /* 0x000fe80000100a00 */
[----:B------:R-:W-:Y:S04]  /*554f0*/  STL.64 [R1+0x8], R6 ;  /* 0x0000080601007387 */ /* 0x000fe80000100a00 */
[----:B------:R-:W4:Y:S04]  /*55500*/  LDL.LU R57, [R1+0x1c4] ;  /* 0x0001c40001397983 */ /* 0x000f280000300800 */
[----:B------:R-:W4:Y:S04]  /*55510*/  LDL.LU R58, [R1+0x1c8] ;  /* 0x0001c800013a7983 */ /* 0x000f280000300800 */
[----:B------:R-:W4:Y:S01]  /*55520*/  LDL.LU R59, [R1+0x1cc] ;  /* 0x0001cc00013b7983 */ /* 0x000f220000300800 */
[----:B------:R-:W-:-:S03]  /*55530*/  IMAD.MOV.U32 R61, RZ, RZ, R52 ;  /* 0x000000ffff3d7224 */ /* 0x000fc600078e0034 */
        /* <DEDUP_REMOVED lines=20> */
[----:B------:R-:W-:Y:S01]  /*55680*/  STSM.16.M88.4 [R0], R8 ;  /* 0x0000000800007844 */ /* 0x000fe20000000200 */
[----:B------:R-:W-:-:S03]  /*55690*/  NOP ;  /* 0x0000000000007918 */ /* 0x000fc60000000000 */
[----:B------:R-:W0:Y:S01]  /*556a0*/  LDS.128 R4, [R0] ;  /* 0x0000000000047984 */ /* 0x000e220000000c00 */
[----:B------:R-:W-:-:S03]  /*556b0*/  NOP ;  /* 0x0000000000007918 */ /* 0x000fc60000000000 */
[----:B------:R-:W4:Y:S04]  /*556c0*/  LDL.LU R32, [R1+0x160] ;  /* 0x0001600001207983 */ /* 0x000f280000300800 */
[----:B------:R-:W4:Y:S04]  /*556d0*/  LDL.LU R33, [R1+0x164] ;  /* 0x0001640001217983 */ /* 0x000f280000300800 */
[----:B------:R-:W4:Y:S04]  /*556e0*/  LDL.LU R34, [R1+0x168] ;  /* 0x0001680001227983 */ /* 0x000f280000300800 */
[----:B------:R-:W4:Y:S04]  /*556f0*/  LDL.LU R35, [R1+0x16c] ;  /* 0x00016c0001237983 */ /* 0x000f280000300800 */
[----:B0-----:R-:W-:Y:S04]  /*55700*/  STL [R1+0x23a8], R6 ;  /* 0x0023a80601007387 */ /* 0x001fe80000100800 */
[----:B------:R-:W-:Y:S04]  /*55710*/  STL [R1+0x23a4], R7 ;  /* 0x0023a40701007387 */ /* 0x000fe80000100800 */
[----:B------:R-:W-:Y:S04]  /*55720*/  STL [R1+0x23c0], R6 ;  /* 0x0023c00601007387 */ /* 0x000fe80000100800 */
[----:B------:R-:W-:Y:S04]  /*55730*/  STL.64 [R1+0x23b8], R4 ;  /* 0x0023b80401007387 */ /* 0x000fe80000100a00 */
[----:B------:R-:W-:Y:S01]  /*55740*/  STSM.16.M88.4 [R0], R56 ;  /* 0x0000003800007844 */ /* 0x000fe20000000200 */
[----:B------:R-:W-:-:S03]  /*55750*/  NOP ;  /* 0x0000000000007918 */ /* 0x000fc60000000000 */
[----:B------:R-:W0:Y:S01]  /*55760*/  LDS.128 R4, [R0] ;  /* 0x0000000000047984 */ /* 0x000e220000000c00 */
[----:B------:R-:W-:-:S03]  /*55770*/  NOP ;  /* 0x0000000000007918 */ /* 0x000fc60000000000 */
[----:B------:R-:W-:Y:S04]  /*55780*/  STSM.16.M88.4 [R0], R52 ;  /* 0x0000003400007844 */ /* 0x000fe80000000200 */
[----:B0-----:R-:W-:Y:S04]  /*55790*/  STL.64 [R1+0x1c0], R4 ;  /* 0x0001c00401007387 */ /* 0x001fe80000100a00 */
[----:B------:R-:W-:Y:S01]  /*557a0*/  STL.64 [R1+0x1c8], R6 ;  /* 0x0001c80601007387 */ /* 0x000fe20000100a00 */
        /* <DEDUP_REMOVED lines=9> */
[----:B--2---:R-:W-:Y:S04]  /*55840*/  STSM.16.M88.4 [R0], R44 ;  /* 0x0000002c00007844 */ /* 0x004fe80000000200 */
[----:B0-----:R-:W-:Y:S04]  /*55850*/  STL.64 [R1+0x1a0], R4 ;  /* 0x0001a00401007387 */ /* 0x001fe80000100a00 */
[----:B------:R-:W-:Y:S01]  /*55860*/  STL.64 [R1+0x1a8], R6 ;  /* 0x0001a80601007387 */ /* 0x000fe20000100a00 */
[----:B------:R-:W-:-:S03]  /*55870*/  NOP ;  /* 0x0000000000007918 */ /* 0x000fc60000000000 */
[----:B------:R-:W0:Y:S01]  /*55880*/  LDS.128 R4, [R0] ;  /* 0x0000000000047984 */ /* 0x000e220000000c00 */
[----:B------:R-:W-:-:S03]  /*55890*/  NOP ;  /* 0x0000000000007918 */ /* 0x000fc60000000000 */
[----:B---3--:R-:W-:Y:S04]  /*558a0*/  STSM.16.M88.4 [R0], R40 ;  /* 0x0000002800007844 */ /* 0x008fe80000000200 */
[----:B0-----:R-:W-:Y:S04]  /*558b0*/  STL.64 [R1+0x190], R4 ;  /* 0x0001900401007387 */ /* 0x001fe80000100a00 */
[----:B------:R-:W-:Y:S01]  /*558c0*/  STL.64 [R1+0x198], R6 ;  /* 0x0001980601007387 */ /* 0x000fe20000100a00 */
[----:B------:R-:W-:-:S03]  /*558d0*/  NOP ;  /* 0x0000000000007918 */ /* 0x000fc60000000000 */
[----:B------:R-:W0:Y:S01]  /*558e0*/  LDS.128 R4, [R0] ;  /* 0x0000000000047984 */ /* 0x000e220000000c00 */
[----:B------:R-:W-:-:S03]  /*558f0*/  NOP ;  /* 0x0000000000007918 */ /* 0x000fc60000000000 */
[----:B----4-:R-:W-:Y:S04]  /*55900*/  STSM.16.M88.4 [R0], R36 ;  /* 0x0000002400007844 */ /* 0x010fe80000000200 */
[----:B0-----:R-:W-:Y:S04]  /*55910*/  STL.64 [R1+0x180], R4 ;  /* 0x0001800401007387 */ /* 0x001fe80000100a00 */
[----:B------:R-:W-:Y:S01]  /*55920*/  STL.64 [R1+0x188], R6 ;  /* 0x0001880601007387 */ /* 0x000fe20000100a00 */
[----:B------:R-:W-:-:S03]  /*55930*/  NOP ;  /* 0x0000000000007918 */ /* 0x000fc60000000000 */
[----:B------:R-:W0:Y:S01]  /*55940*/  LDS.128 R4, [R0] ;  /* 0x0000000000047984 */ /* 0x000e220000000c00 */
[----:B------:R-:W-:-:S03]  /*55950*/  NOP ;  /* 0x0000000000007918 */ /* 0x000fc60000000000 */
[----:B0-----:R0:W-:Y:S04]  /*55960*/  STL.64 [R1+0x170], R4 ;  /* 0x0001700401007387 */ /* 0x0011e80000100a00 */
[----:B------:R1:W-:Y:S04]  /*55970*/  STL.64 [R1+0x178], R6 ;  /* 0x0001780601007387 */ /* 0x0003e80000100a00 */
        /* <DEDUP_REMOVED lines=32> */
[----:B------:R-:W-:Y:S01]  /*55b80*/  STSM.16.M88.4 [R0], R32 ;  /* 0x0000002000007844 */ /* 0x000fe20000000200 */
[----:B------:R-:W-:-:S03]  /*55b90*/  NOP ;  /* 0x0000000000007918 */ /* 0x000fc60000000000 */
[----:B------:R-:W0:Y:S01]  /*55ba0*/  LDS.128 R32, [R0] ;  /* 0x0000000000207984 */ /* 0x000e220000000c00 */
[----:B------:R-:W-:-:S03]  /*55bb0*/  NOP ;  /* 0x0000000000007918 */ /* 0x000fc60000000000 */
[----:B0-----:R-:W-:Y:S04]  /*55bc0*/  STL.64 [R1+0x160], R32 ;  /* 0x0001602001007387 */ /* 0x001fe80000100a00 */
[----:B------:R0:W-:Y:S04]  /*55bd0*/  STL.64 [R1+0x168], R34 ;  /* 0x0001682201007387 */ /* 0x0001e80000100a00 */
[----:B0-----:R-:W4:Y:S04]  /*55be0*/  LDL.LU.64 R34, [R1+0x2430] ;  /* 0x0024300001227983 */ /* 0x001f280000300a00 */
[----:B------:R-:W4:Y:S04]  /*55bf0*/  LDL.LU.64 R32, [R1+0x2428] ;  /* 0x0024280001207983 */ /* 0x000f280000300a00 */
[----:B--2---:R-:W-:Y:S01]  /*55c00*/  STSM.16.M88.4 [R0], R36 ;  /* 0x0000002400007844 */ /* 0x004fe20000000200 */
[----:B------:R-:W-:-:S03]  /*55c10*/  NOP ;  /* 0x0000000000007918 */ /* 0x000fc60000000000 */
[----:B------:R-:W0:Y:S01]  /*55c20*/  LDS.128 R36, [R0] ;  /* 0x0000000000247984 */ /* 0x000e220000000c00 */
[----:B------:R-:W-:-:S03]  /*55c30*/  NOP ;  /* 0x0000000000007918 */ /* 0x000fc60000000000 */
[----:B---3--:R-:W-:Y:S01]  /*55c40*/  STSM.16.M88.4 [R0], R40 ;  /* 0x0000002800007844 */ /* 0x008fe20000000200 */
[----:B------:R-:W-:-:S03]  /*55c50*/  NOP ;  /* 0x0000000000007918 */ /* 0x000fc60000000000 */
[----:B------:R-:W1:Y:S01]  /*55c60*/  LDS.128 R40, [R0] ;  /* 0x0000000000287984 */ /* 0x000e620000000c00 */
[----:B------:R-:W-:-:S03]  /*55c70*/  NOP ;  /* 0x0000000000007918 */ /* 0x000fc60000000000 */
[----:B0-----:R-:W-:Y:S04]  /*55c80*/  STL.64 [R1+0x150], R36 ;  /* 0x0001502401007387 */ /* 0x001fe80000100a00 */
[----:B------:R0:W-:Y:S04]  /*55c90*/  STL.64 [R1+0x158], R38 ;  /* 0x0001582601007387 */ /* 0x0001e80000100a00 */
[----:B0-----:R-:W2:Y:S04]  /*55ca0*/  LDL.LU.64 R38, [R1+0x2420] ;  /* 0x0024200001267983 */ /* 0x001ea80000300a00 */
[----:B------:R-:W2:Y:S04]  /*55cb0*/  LDL.LU.64 R36, [R1+0x2418] ;  /* 0x0024180001247983 */ /* 0x000ea80000300a00 */
[----:B----4-:R-:W-:Y:S01]  /*55cc0*/  STSM.16.M88.4 [R0], R44 ;  /* 0x0000002c00007844 */ /* 0x010fe20000000200 */
[----:B------:R-:W-:-:S03]  /*55cd0*/  NOP ;  /* 0x0000000000007918 */ /* 0x000fc60000000000 */
[----:B------:R-:W0:Y:S01]  /*55ce0*/  LDS.128 R44, [R0] ;  /* 0x00000000002c7984 */ /* 0x000e220000000c00 */
        /* <DEDUP_REMOVED lines=17> */
[----:B-1----:R-:W-:Y:S04]  /*55e00*/  STL.64 [R1+0x140], R40 ;  /* 0x0001402801007387 */ /* 0x002fe80000100a00 */
[----:B------:R1:W-:Y:S04]  /*55e10*/  STL.64 [R1+0x148], R42 ;  /* 0x0001482a01007387 */ /* 0x0003e80000100a00 */
[----:B-1----:R-:W2:Y:S04]  /*55e20*/  LDL.LU.64 R42, [R1+0x2410] ;  /* 0x00241000012a7983 */ /* 0x002ea80000300a00 */
[----:B------:R-:W2:Y:S04]  /*55e30*/  LDL.LU.64 R40, [R1+0x2408] ;  /* 0x0024080001287983 */ /* 0x000ea80000300a00 */
[----:B0-----:R-:W-:Y:S04]  /*55e40*/  STL.64 [R1+0x130], R44 ;  /* 0x0001302c01007387 */ /* 0x001fe80000100a00 */
[----:B------:R0:W-:Y:S04]  /*55e50*/  STL.64 [R1+0x138], R46 ;  /* 0x0001382e01007387 */ /* 0x0001e80000100a00 */
[----:B0-----:R-:W2:Y:S04]  /*55e60*/  LDL.LU.64 R46, [R1+0x2400] ;  /* 0x00240000012e7983 */ /* 0x001ea80000300a00 */
[----:B------:R-:W2:Y:S04]  /*55e70*/  LDL.LU.64 R44, [R1+0x23f8] ;  /* 0x0023f800012c7983 */ /* 0x000ea80000300a00 */
[----:B---3--:R-:W-:Y:S04]  /*55e80*/  STL.64 [R1+0x120], R48 ;  /* 0x0001203001007387 */ /* 0x008fe80000100a00 */
[----:B------:R0:W-:Y:S04]  /*55e90*/  STL.64 [R1+0x128], R50 ;  /* 0x0001283201007387 */ /* 0x0001e80000100a00 */
[----:B0-----:R-:W3:Y:S04]  /*55ea0*/  LDL.LU.64 R50, [R1+0x23f0] ;  /* 0x0023f00001327983 */ /* 0x001ee80000300a00 */
[----:B------:R-:W3:Y:S04]  /*55eb0*/  LDL.LU.64 R48, [R1+0x23e8] ;  /* 0x0023e80001307983 */ /* 0x000ee80000300a00 */
[----:B----4-:R-:W-:Y:S04]  /*55ec0*/  STL.64 [R1+0x110], R52 ;  /* 0x0001103401007387 */ /* 0x010fe80000100a00 */
[----:B------:R0:W-:Y:S04]  /*55ed0*/  STL.64 [R1+0x118], R54 ;  /* 0x0001183601007387 */ /* 0x0001e80000100a00 */
[----:B------:R-:W-:Y:S01]  /*55ee0*/  STSM.16.M88.4 [R0], R8 ;  /* 0x0000000800007844 */ /* 0x000fe20000000200 */
[----:B------:R-:W-:-:S03]  /*55ef0*/  NOP ;  /* 0x0000000000007918 */ /* 0x000fc60000000000 */
[----:B0-----:R-:W4:Y:S04]  /*55f00*/  LDL.LU.64 R54, [R1+0x23e0] ;  /* 0x0023e00001367983 */ /* 0x001f280000300a00 */
[----:B------:R-:W4:Y:S04]  /*55f10*/  LDL.LU.64 R52, [R1+0x23d8] ;  /* 0x0023d80001347983 */ /* 0x000f280000300a00 */
[----:B------:R-:W-:Y:S04]  /*55f20*/  STL.64 [R1+0x100], R56 ;  /* 0x0001003801007387 */ /* 0x000fe80000100a00 */
[----:B------:R0:W-:Y:S04]  /*55f30*/  STL.64 [R1+0x108], R58 ;  /* 0x0001083a01007387 */ /* 0x0001e80000100a00 */
[----:B0-----:R-:W4:Y:S04]  /*55f40*/  LDL.LU.64 R58, [R1+0x23d0] ;  /* 0x0023d000013a7983 */ /* 0x001f280000300a00 */
[----:B------:R-:W4:Y:S04]  /*55f50*/  LDL.LU.64 R56, [R1+0x23c8] ;  /* 0x0023c80001387983 */ /* 0x000f280000300a00 */
[----:B------:R-:W-:Y:S04]  /*55f60*/  STL.64 [R1+0xf0], R4 ;  /* 0x0000f00401007387 */ /* 0x000fe80000100a00 */
[----:B------:R-:W-:Y:S04]  /*55f70*/  STL.64 [R1+0xf8], R6 ;  /* 0x0000f80601007387 */ /* 0x000fe80000100a00 */
[----:B------:R-:W0:Y:S01]  /*55f80*/  LDS.128 R4, [R0] ;  /* 0x0000000000047984 */ /* 0x000e220000000c00 */
[----:B------:R-:W-:-:S03]  /*55f90*/  NOP ;  /* 0x0000000000007918 */ /* 0x000fc60000000000 */
[----:B------:R-:W-:Y:S01]  /*55fa0*/  STSM.16.M88.4 [R0], R12 ;  /* 0x0000000c00007844 */ /* 0x000fe20000000200 */
[----:B------:R-:W-:-:S03]  /*55fb0*/  NOP ;  /* 0x0000000000007918 */ /* 0x000fc60000000000 */
[----:B------:R-:W1:Y:S01]  /*55fc0*/  LDS.128 R8, [R0] ;  /* 0x0000000000087984 */ /* 0x000e620000000c00 */
[----:B------:R-:W-:-:S03]  /*55fd0*/  NOP ;  /* 0x0000000000007918 */ /* 0x000fc60000000000 */
[----:B------:R-:W-:Y:S04]  /*55fe0*/  STSM.16.M88.4 [R0], R16 ;  /* 0x0000001000007844 */ /* 0x000fe80000000200 */
[----:B0-----:R-:W-:Y:S04]  /*55ff0*/  STL.64 [R1+0xe0], R4 ;  /* 0x0000e00401007387 */ /* 0x001fe80000100a00 */
[----:B------:R-:W-:Y:S01]  /*56000*/  STL.64 [R1+0xe8], R6 ;  /* 0x0000e80601007387 */ /* 0x000fe20000100a00 */
[----:B------:R-:W-:-:S03]  /*56010*/  NOP ;  /* 0x0000000000007918 */ /* 0x000fc60000000000 */
[----:B------:R-:W0:Y:S01]  /*56020*/  LDS.128 R4, [R0] ;  /* 0x0000000000047984 */ /* 0x000e220000000c00 */
[----:B------:R-:W-:-:S03]  /*56030*/  NOP ;  /* 0x0000000000007918 */ /* 0x000fc60000000000 */
[----:B-1----:R-:W-:Y:S04]  /*56040*/  STL [R1+0x239c], R8 ;  /* 0x00239c0801007387 */ /* 0x002fe80000100800 */
[----:B------:R-:W-:Y:S01]  /*56050*/  STSM.16.M88.4 [R0], R20 ;  /* 0x0000001400007844 */ /* 0x000fe20000000200 */
[----:B------:R-:W-:-:S03]  /*56060*/  NOP ;  /* 0x0000000000007918 */ /* 0x000fc60000000000 */
[----:B------:R-:W-:Y:S04]  /*56070*/  STL [R1+0x2394], R9 ;  /* 0x0023940901007387 */ /* 0x000fe80000100800 */
[----:B------:R-:W-:Y:S04]  /*56080*/  STL [R1+0x2390], R10 ;  /* 0x0023900a01007387 */ /* 0x000fe80000100800 */
[----:B------:R-:W1:Y:S01]  /*56090*/  LDS.128 R12, [R0] ;  /* 0x00000000000c7984 */ /* 0x000e620000000c00 */
[----:B------:R-:W-:-:S03]  /*560a0*/  NOP ;  /* 0x0000000000007918 */ /* 0x000fc60000000000 */
[----:B------:R-:W-:Y:S04]  /*560b0*/  STL [R1+0x2388], R11 ;  /* 0x0023880b01007387 */ /* 0x000fe80000100800 */
[----:B------:R-:W-:Y:S01]  /*560c0*/  STSM.16.M88.4 [R0], R24 ;  /* 0x0000001800007844 */ /* 0x000fe20000000200 */
[----:B------:R-:W-:-:S03]  /*560d0*/  NOP ;  /* 0x0000000000007918 */ /* 0x000fc60000000000 */
[----:B0-----:R-:W-:Y:S04]  /*560e0*/  STL.64 [R1+0x2f0], R4 ;  /* 0x0002f00401007387 */ /* 0x001fe80000100a00 */
[----:B------:R-:W-:Y:S04]  /*560f0*/  STL.64 [R1+0x2f8], R6 ;  /* 0x0002f80601007387 */ /* 0x000fe80000100a00 */
[----:B------:R-:W0:Y:S01]  /*56100*/  LDS.128 R4, [R0] ;  /* 0x0000000000047984 */ /* 0x000e220000000c00 */
[----:B------:R-:W-:-:S03]  /*56110*/  NOP ;  /* 0x0000000000007918 */ /* 0x000fc60000000000 */
[----:B------:R-:W-:Y:S04]  /*56120*/  STSM.16.M88.4 [R0], R28 ;  /* 0x0000001c00007844 */ /* 0x000fe80000000200 */
[----:B-1----:R-:W-:Y:S04]  /*56130*/  STL [R1+0x238c], R12 ;  /* 0x00238c0c01007387 */ /* 0x002fe80000100800 */
[----:B------:R-:W-:Y:S04]  /*56140*/  STL [R1+0x2380], R13 ;  /* 0x0023800d01007387 */ /* 0x000fe80000100800 */
[----:B------:R-:W-:Y:S04]  /*56150*/  STL [R1+0x237c], R14 ;  /* 0x00237c0e01007387 */ /* 0x000fe80000100800 */
[----:B------:R-:W-:Y:S04]  /*56160*/  STL [R1+0x2378], R15 ;  /* 0x0023780f01007387 */ /* 0x000fe80000100800 */
        /* <DEDUP_REMOVED lines=16> */
[----:B------:R-:W-:Y:S01]  /*56270*/  NOP ;  /* 0x0000000000007918 */ /* 0x000fe20000000000 */
[----:B0-----:R-:W-:Y:S02]  /*56280*/  IMAD.MOV.U32 R13, RZ, RZ, R4 ;  /* 0x000000ffff0d7224 */ /* 0x001fe400078e0004 */
[----:B------:R0:W-:Y:S01]  /*56290*/  STL [R1+0x33c], R7 ;  /* 0x00033c0701007387 */ /* 0x0001e20000100800 */
[----:B------:R-:W-:Y:S02]  /*562a0*/  IMAD.MOV.U32 R14, RZ, RZ, R5 ;  /* 0x000000ffff0e7224 */ /* 0x000fe400078e0005 */
[----:B------:R-:W-:Y:S01]  /*562b0*/  IMAD.MOV.U32 R15, RZ, RZ, R6 ;  /* 0x000000ffff0f7224 */ /* 0x000fe200078e0006 */
        /* <DEDUP_REMOVED lines=16> */
[----:B------:R-:W-:Y:S01]  /*563c0*/  STSM.16.M88.4 [R0], R40 ;  /* 0x0000002800007844 */ /* 0x000fe20000000200 */
[----:B------:R-:W-:-:S03]  /*563d0*/  NOP ;  /* 0x0000000000007918 */ /* 0x000fc60000000000 */
[----:B------:R-:W-:Y:S01]  /*563e0*/  LDS.128 R20, [R0] ;  /* 0x0000000000147984 */ /* 0x000fe20000000c00 */
[----:B------:R-:W-:-:S03]  /*563f0*/  NOP ;  /* 0x0000000000007918 */ /* 0x000fc60000000000 */
[----:B------:R-:W-:Y:S01]  /*56400*/  STSM.16.M88.4 [R0], R44 ;  /* 0x0000002c00007844 */ /* 0x000fe20000000200 */
[----:B------:R-:W-:-:S03]  /*56410*/  NOP ;  /* 0x0000000000007918 */ /* 0x000fc60000000000 */
[----:B------:R-:W-:Y:S04]  /*56420*/  STL [R1+0x23a0], R15 ;  /* 0x0023a00f01007387 */ /* 0x000fe80000100800 */
[----:B------:R-:W-:Y:S01]  /*56430*/  LDS.128 R24, [R0] ;  /* 0x0000000000187984 */ /* 0x000fe20000000c00 */
[----:B------:R-:W-:-:S03]  /*56440*/  NOP ;  /* 0x0000000000007918 */ /* 0x000fc60000000000 */
[----:B------:R-:W-:Y:S04]  /*56450*/  STL [R1+0x2398], R14 ;  /* 0x0023980e01007387 */ /* 0x000fe80000100800 */
[----:B------:R-:W-:Y:S04]  /*56460*/  STL [R1+0x2384], R13 ;  /* 0x0023840d01007387 */ /* 0x000fe80000100800 */
[----:B---3--:R0:W-:Y:S04]  /*56470*/  STSM.16.M88.4 [R0], R48 ;  /* 0x0000003000007844 */ /* 0x0081e80000000200 */
[----:B------:R-:W-:Y:S01]  /*56480*/  STL [R1+0x23c4], R14 ;  /* 0x0023c40e01007387 */ /* 0x000fe20000100800 */
[----:B------:R-:W-:-:S03]  /*56490*/  NOP ;  /* 0x0000000000007918 */ /* 0x000fc60000000000 */
[----:B------:R-:W1:Y:S01]  /*564a0*/  LDS.128 R12, [R0] ;  /* 0x00000000000c7984 */ /* 0x000e620000000c00 */
[----:B------:R-:W-:-:S03]  /*564b0*/  NOP ;  /* 0x0000000000007918 */ /* 0x000fc60000000000 */
[----:B------:R-:W3:Y:S01]  /*564c0*/  LDL.LU R16, [R1+0x1f0] ;  /* 0x0001f00001107983 */ /* 0x000ee20000300800 */
[----:B0-----:R-:W0:Y:S03]  /*564d0*/  LDC R50, c[0x0][0x244] ;  /* 0x00009100ff327b82 */ /* 0x001e260000000800 */
[----:B----4-:R-:W-:Y:S04]  /*564e0*/  STSM.16.M88.4 [R0], R52 ;  /* 0x0000003400007844 */ /* 0x010fe80000000200 */
[----:B-1----:R-:W-:Y:S04]  /*564f0*/  STL.64 [R1+0x350], R12 ;  /* 0x0003500c01007387 */ /* 0x002fe80000100a00 */
[----:B------:R-:W-:Y:S01]  /*56500*/  STL.64 [R1+0x358], R14 ;  /* 0x0003580e01007387 */ /* 0x000fe20000100a00 */
[----:B------:R-:W-:-:S03]  /*56510*/  NOP ;  /* 0x0000000000007918 */ /* 0x000fc60000000000 */
[----:B------:R-:W1:Y:S01]  /*56520*/  LDS.128 R12, [R0] ;  /* 0x00000000000c7984 */ /* 0x000e620000000c00 */
[----:B------:R-:W-:-:S03]  /*56530*/  NOP ;  /* 0x0000000000007918 */ /* 0x000fc60000000000 */
[----:B------:R-:W3:Y:S04]  /*56540*/  LDL.LU R17, [R1+0x1f4] ;  /* 0x0001f40001117983 */ /* 0x000ee80000300800 */
[----:B------:R-:W3:Y:S04]  /*56550*/  LDL.LU R18, [R1+0x1f8] ;  /* 0x0001f80001127983 */ /* 0x000ee80000300800 */
[----:B------:R-:W3:Y:S04]  /*56560*/  LDL.LU R19, [R1+0x1fc] ;  /* 0x0001fc0001137983 */ /* 0x000ee80000300800 */
[----:B------:R-:W-:Y:S04]  /*56570*/  STSM.16.M88.4 [R0], R56 ;  /* 0x0000003800007844 */ /* 0x000fe80000000200 */
[----:B-1----:R-:W-:Y:S04]  /*56580*/  STL.64 [R1+0x340], R12 ;  /* 0x0003400c01007387 */ /* 0x002fe80000100a00 */
[----:B------:R-:W-:Y:S01]  /*56590*/  STL.64 [R1+0x348], R14 ;  /* 0x0003480e01007387 */ /* 0x000fe20000100a00 */
[----:B------:R-:W-:-:S03]  /*565a0*/  NOP ;  /* 0x0000000000007918 */ /* 0x000fc60000000000 */
[----:B------:R-:W1:Y:S01]  /*565b0*/  LDS.128 R12, [R0] ;  /* 0x00000000000c7984 */ /* 0x000e620000000c00 */
[----:B------:R-:W-:-:S03]  /*565c0*/  NOP ;  /* 0x0000000000007918 */ /* 0x000fc60000000000 */
[----:B-1----:R-:W-:Y:S04]  /*565d0*/  STL.64 [R1+0x3b0], R12 ;  /* 0x0003b00c01007387 */ /* 0x002fe80000100a00 */
[----:B------:R-:W-:Y:S04]  /*565e0*/  STL.64 [R1+0x3b8], R14 ;  /* 0x0003b80e01007387 */ /* 0x000fe80000100a00 */
[----:B--2---:R-:W-:Y:S01]  /*565f0*/  STSM.16.M88.4 [R0], R32 ;  /* 0x0000002000007844 */ /* 0x004fe20000000200 */
[----:B------:R-:W-:-:S03]  /*56600*/  NOP ;  /* 0x0000000000007918 */ /* 0x000fc60000000000 */
[----:B------:R-:W1:Y:S01]  /*56610*/  LDS.128 R12, [R0] ;  /* 0x00000000000c7984 */ /* 0x000e620000000c00 */
[----:B------:R-:W-:-:S03]  /*56620*/  NOP ;  /* 0x0000000000007918 */ /* 0x000fc60000000000 */
[----:B------:R-:W-:Y:S04]  /*56630*/  STSM.16.M88.4 [R0], R28 ;  /* 0x0000001c00007844 */ /* 0x000fe80000000200 */
[----:B-1----:R-:W-:Y:S04]  /*56640*/  STL.64 [R1+0x3a0], R12 ;  /* 0x0003a00c01007387 */ /* 0x002fe80000100a00 */
[----:B------:R-:W-:Y:S01]  /*56650*/  STL.64 [R1+0x3a8], R14 ;  /* 0x0003a80e01007387 */ /* 0x000fe20000100a00 */
[----:B------:R-:W-:-:S03]  /*56660*/  NOP ;  /* 0x0000000000007918 */ /* 0x000fc60000000000 */
[----:B------:R-:W1:Y:S01]  /*56670*/  LDS.128 R12, [R0] ;  /* 0x00000000000c7984 */ /* 0x000e620000000c00 */
[----:B------:R-:W-:-:S03]  /*56680*/  NOP ;  /* 0x0000000000007918 */ /* 0x000fc60000000000 */
[----:B------:R2:W-:Y:S04]  /*56690*/  STSM.16.M88.4 [R0], R8 ;  /* 0x0000000800007844 */ /* 0x0005e80000000200 */
[----:B-1----:R-:W-:Y:S04]  /*566a0*/  STL.64 [R1+0x220], R12 ;  /* 0x0002200c01007387 */ /* 0x002fe80000100a00 */
[----:B------:R-:W-:Y:S01]  /*566b0*/  STL.64 [R1+0x228], R14 ;  /* 0x0002280e01007387 */ /* 0x000fe20000100a00 */
[----:B------:R-:W-:-:S03]  /*566c0*/  NOP ;  /* 0x0000000000007918 */ /* 0x000fc60000000000 */
[----:B--2---:R-:W2:Y:S04]  /*566d0*/  LDL.LU R8, [R1+0x230] ;  /* 0x0002300001087983 */ /* 0x004ea80000300800 */
[----:B------:R-:W1:Y:S01]  /*566e0*/  LDS.128 R12, [R0] ;  /* 0x00000000000c7984 */ /* 0x000e620000000c00 */
[----:B------:R-:W-:-:S03]  /*566f0*/  NOP ;  /* 0x0000000000007918 */ /* 0x000fc60000000000 */
[----:B------:R-:W2:Y:S04]  /*56700*/  LDL.LU R9, [R1+0x234] ;  /* 0x0002340001097983 */ /* 0x000ea80000300800 */
[----:B------:R-:W2:Y:S04]  /*56710*/  LDL.LU R10, [R1+0x238] ;  /* 0x00023800010a7983 */ /* 0x000ea80000300800 */
[----:B------:R-:W2:Y:S04]  /*56720*/  LDL.LU R11, [R1+0x23c] ;  /* 0x00023c00010b7983 */ /* 0x000ea80000300800 */
[----:B------:R4:W-:Y:S04]  /*56730*/  STSM.16.M88.4 [R0], R4 ;  /* 0x0000000400007844 */ /* 0x0009e80000000200 */
[----:B-1----:R-:W-:Y:S04]  /*56740*/  STL.64 [R1+0x210], R12 ;  /* 0x0002100c01007387 */ /* 0x002fe80000100a00 */
[----:B------:R-:W-:Y:S01]  /*56750*/  STL.64 [R1+0x218], R14 ;  /* 0x0002180e01007387 */ /* 0x000fe20000100a00 */
[----:B------:R-:W-:-:S03]  /*56760*/  NOP ;  /* 0x0000000000007918 */ /* 0x000fc60000000000 */
[----:B----4-:R-:W4:Y:S04]  /*56770*/  LDL.LU R4, [R1+0x240] ;  /* 0x0002400001047983 */ /* 0x010f280000300800 */
[----:B------:R-:W1:Y:S01]  /*56780*/  LDS.128 R12, [R0] ;  /* 0x00000000000c7984 */ /* 0x000e620000000c00 */
[----:B------:R-:W-:-:S03]  /*56790*/  NOP ;  /* 0x0000000000007918 */ /* 0x000fc60000000000 */
[----:B------:R-:W4:Y:S04]  /*567a0*/  LDL.LU R5, [R1+0x244] ;  /* 0x0002440001057983 */ /* 0x000f280000300800 */
[----:B------:R-:W4:Y:S04]  /*567b0*/  LDL.LU R6, [R1+0x248] ;  /* 0x0002480001067983 */ /* 0x000f280000300800 */
[----:B------:R-:W4:Y:S04]  /*567c0*/  LDL.LU R7, [R1+0x24c] ;  /* 0x00024c0001077983 */ /* 0x000f280000300800 */
[----:B-1----:R-:W-:Y:S04]  /*567d0*/  STL.64 [R1+0x200], R12 ;  /* 0x0002000c01007387 */ /* 0x002fe80000100a00 */
[----:B------:R-:W-:Y:S04]  /*567e0*/  STL.64 [R1+0x208], R14 ;  /* 0x0002080e01007387 */ /* 0x000fe80000100a00 */
        /* <DEDUP_REMOVED lines=12> */
[----:B---3--:R1:W-:Y:S01]  /*568b0*/  STSM.16.M88.4 [R0], R16 ;  /* 0x0000001000007844 */ /* 0x0083e20000000200 */
[----:B------:R-:W-:-:S03]  /*568c0*/  NOP ;  /* 0x0000000000007918 */ /* 0x000fc60000000000 */
[----:B------:R-:W3:Y:S01]  /*568d0*/  LDS.128 R12, [R0] ;  /* 0x00000000000c7984 */ /* 0x000ee20000000c00 */
[----:B------:R-:W-:-:S03]  /*568e0*/  NOP ;  /* 0x0000000000007918 */ /* 0x000fc60000000000 */
[----:B-1----:R-:W4:Y:S04]  /*568f0*/  LDL.LU R16, [R1+0x290] ;  /* 0x0002900001107983 */ /* 0x002f280000300800 */
[----:B------:R-:W4:Y:S04]  /*56900*/  LDL.LU R17, [R1+0x294] ;  /* 0x0002940001117983 */ /* 0x000f280000300800 */
[----:B------:R-:W4:Y:S04]  /*56910*/  LDL.LU R18, [R1+0x298] ;  /* 0x0002980001127983 */ /* 0x000f280000300800 */
[----:B------:R-:W4:Y:S04]  /*56920*/  LDL.LU R19, [R1+0x29c] ;  /* 0x00029c0001137983 */ /* 0x000f280000300800 */
[----:B---3--:R-:W-:Y:S04]  /*56930*/  STL.64 [R1+0x1e0], R12 ;  /* 0x0001e00c01007387 */ /* 0x008fe80000100a00 */
[----:B------:R-:W-:Y:S04]  /*56940*/  STL.64 [R1+0x1e8], R14 ;  /* 0x0001e80e01007387 */ /* 0x000fe80000100a00 */
[----:B--2---:R1:W-:Y:S01]  /*56950*/  STSM.16.M88.4 [R0], R8 ;  /* 0x0000000800007844 */ /* 0x0043e20000000200 */
[----:B------:R-:W-:-:S03]  /*56960*/  NOP ;  /* 0x0000000000007918 */ /* 0x000fc60000000000 */
[----:B------:R-:W2:Y:S01]  /*56970*/  LDS.128 R12, [R0] ;  /* 0x00000000000c7984 */ /* 0x000ea20000000c00 */
[----:B------:R-:W-:-:S03]  /*56980*/  NOP ;  /* 0x0000000000007918 */ /* 0x000fc60000000000 */
[----:B-1----:R-:W3:Y:S04]  /*56990*/  LDL.LU R8, [R1+0x280] ;  /* 0x0002800001087983 */ /* 0x002ee80000300800 */
[----:B------:R-:W3:Y:S04]  /*569a0*/  LDL.LU R9, [R1+0x284] ;  /* 0x0002840001097983 */ /* 0x000ee80000300800 */
[----:B------:R-:W3:Y:S04]  /*569b0*/  LDL.LU R10, [R1+0x288] ;  /* 0x00028800010a7983 */ /* 0x000ee80000300800 */
[----:B------:R-:W3:Y:S04]  /*569c0*/  LDL.LU R11, [R1+0x28c] ;  /* 0x00028c00010b7983 */ /* 0x000ee80000300800 */
[----:B--2---:R-:W-:Y:S04]  /*569d0*/  STL.64 [R1+0x3d0], R12 ;  /* 0x0003d00c01007387 */ /* 0x004fe80000100a00 */
[----:B------:R-:W-:Y:S04]  /*569e0*/  STL.64 [R1+0x3d8], R14 ;  /* 0x0003d80e01007387 */ /* 0x000fe80000100a00 */
[----:B----4-:R1:W-:Y:S01]  /*569f0*/  STSM.16.M88.4 [R0], R4 ;  /* 0x0000000400007844 */ /* 0x0103e20000000200 */
[----:B------:R-:W-:-:S03]  /*56a00*/  NOP ;  /* 0x0000000000007918 */ /* 0x000fc60000000000 */
[----:B------:R-:W2:Y:S01]  /*56a10*/  LDS.128 R12, [R0] ;  /* 0x00000000000c7984 */ /* 0x000ea20000000c00 */
[----:B------:R-:W-:-:S03]  /*56a20*/  NOP ;  /* 0x0000000000007918 */ /* 0x000fc60000000000 */
[----:B-1----:R-:W4:Y:S04]  /*56a30*/  LDL.LU R4, [R1+0x270] ;  /* 0x0002700001047983 */ /* 0x002f280000300800 */
[----:B------:R-:W4:Y:S04]  /*56a40*/  LDL.LU R5, [R1+0x274] ;  /* 0x0002740001057983 */ /* 0x000f280000300800 */
[----:B------:R-:W4:Y:S04]  /*56a50*/  LDL.LU R6, [R1+0x278] ;  /* 0x0002780001067983 */ /* 0x000f280000300800 */
[----:B------:R-:W4:Y:S04]  /*56a60*/  LDL.LU R7, [R1+0x27c] ;  /* 0x00027c0001077983 */ /* 0x000f280000300800 */
[----:B------:R-:W-:Y:S04]  /*56a70*/  STSM.16.M88.4 [R0], R36 ;  /* 0x0000002400007844 */ /* 0x000fe80000000200 */
[----:B--2---:R-:W-:Y:S04]  /*56a80*/  STL.64 [R1+0x3c0], R12 ;  /* 0x0003c00c01007387 */ /* 0x004fe80000100a00 */
[----:B------:R-:W-:Y:S01]  /*56a90*/  STL.64 [R1+0x3c8], R14 ;  /* 0x0003c80e01007387 */ /* 0x000fe20000100a00 */
        /* <DEDUP_REMOVED lines=17> */
[----:B------:R-:W2:Y:S04]  /*56bb0*/  LDL.LU R28, [R1+0x2b0] ;  /* 0x0002b000011c7983 */ /* 0x000ea80000300800 */
[----:B------:R-:W2:Y:S04]  /*56bc0*/  LDL.LU R29, [R1+0x2b4] ;  /* 0x0002b400011d7983 */ /* 0x000ea80000300800 */
[----:B------:R-:W2:Y:S04]  /*56bd0*/  LDL.LU R30, [R1+0x2b8] ;  /* 0x0002b800011e7983 */ /* 0x000ea80000300800 */
[----:B------:R-:W2:Y:S04]  /*56be0*/  LDL.LU R31, [R1+0x2bc] ;  /* 0x0002bc00011f7983 */ /* 0x000ea80000300800 */
[----:B------:R-:W-:Y:S01]  /*56bf0*/  STSM.16.M88.4 [R0], R16 ;  /* 0x0000001000007844 */ /* 0x000fe20000000200 */
[----:B------:R-:W-:-:S03]  /*56c00*/  NOP ;  /* 0x0000000000007918 */ /* 0x000fc60000000000 */
[----:B------:R-:W1:Y:S01]  /*56c10*/  LDS.128 R12, [R0] ;  /* 0x00000000000c7984 */ /* 0x000e620000000c00 */
[----:B------:R-:W-:-:S03]  /*56c20*/  NOP ;  /* 0x0000000000007918 */ /* 0x000fc60000000000 */
[----:B---3--:R-:W-:Y:S01]  /*56c30*/  STSM.16.M88.4 [R0], R8 ;  /* 0x0000000800007844 */ /* 0x008fe20000000200 */
[----:B------:R-:W-:-:S03]  /*56c40*/  NOP ;  /* 0x0000000000007918 */ /* 0x000fc60000000000 */
[----:B------:R-:W3:Y:S01]  /*56c50*/  LDS.128 R8, [R0] ;  /* 0x0000000000087984 */ /* 0x000ee20000000c00 */
[----:B------:R-:W-:-:S03]  /*56c60*/  NOP ;  /* 0x0000000000007918 */ /* 0x000fc60000000000 */
[----:B-1----:R-:W-:Y:S04]  /*56c70*/  STL.64 [R1+0x240], R12 ;  /* 0x0002400c01007387 */ /* 0x002fe80000100a00 */
[----:B------:R-:W-:Y:S04]  /*56c80*/  STL.64 [R1+0x248], R14 ;  /* 0x0002480e01007387 */ /* 0x000fe80000100a00 */
[----:B------:R-:W2:Y:S04]  /*56c90*/  LDL.LU R16, [R1+0x2c0] ;  /* 0x0002c00001107983 */ /* 0x000ea80000300800 */
[----:B------:R-:W2:Y:S04]  /*56ca0*/  LDL.LU R17, [R1+0x2c4] ;  /* 0x0002c40001117983 */ /* 0x000ea80000300800 */
[----:B------:R-:W2:Y:S04]  /*56cb0*/  LDL.LU R18, [R1+0x2c8] ;  /* 0x0002c80001127983 */ /* 0x000ea80000300800 */
[----:B------:R-:W2:Y:S04]  /*56cc0*/  LDL.LU R19, [R1+0x2cc] ;  /* 0x0002cc0001137983 */ /* 0x000ea80000300800 */
[----:B---3--:R-:W-:Y:S04]  /*56cd0*/  STL.64 [R1+0x230], R8 ;  /* 0x0002300801007387 */ /* 0x008fe80000100a00 */
[----:B------:R-:W-:Y:S04]  /*56ce0*/  STL.64 [R1+0x238], R10 ;  /* 0x0002380a01007387 */ /* 0x000fe80000100a00 */
[----:B----4-:R1:W-:Y:S01]  /*56cf0*/  STSM.16.M88.4 [R0], R4 ;  /* 0x0000000400007844 */ /* 0x0103e20000000200 */
[----:B------:R-:W-:-:S03]  /*56d00*/  NOP ;  /* 0x0000000000007918 */ /* 0x000fc60000000000 */
[----:B------:R-:W3:Y:S01]  /*56d10*/  LDS.128 R12, [R0] ;  /* 0x00000000000c7984 */ /* 0x000ee20000000c00 */
[----:B------:R-:W-:-:S03]  /*56d20*/  NOP ;  /* 0x0000000000007918 */ /* 0x000fc60000000000 */
        /* <DEDUP_REMOVED lines=14> */
[----:B------:R-:W-:Y:S04]  /*56e10*/  STL.64 [R1+0x1f8], R14 ;  /* 0x0001f80e01007387 */ /* 0x000fe80000100a00 */
[----:B------:R-:W3:Y:S04]  /*56e20*/  LDL.LU R9, [R1+0x374] ;  /* 0x0003740001097983 */ /* 0x000ee80000300800 */
[----:B------:R-:W3:Y:S04]  /*56e30*/  LDL.LU R10, [R1+0x378] ;  /* 0x00037800010a7983 */ /* 0x000ee80000300800 */
[----:B------:R-:W3:Y:S04]  /*56e40*/  LDL.LU R11, [R1+0x37c] ;  /* 0x00037c00010b7983 */ /* 0x000ee80000300800 */
        /* <DEDUP_REMOVED lines=10> */
[----:B------:R1:W-:Y:S01]  /*56ef0*/  STSM.16.M88.4 [R0], R16 ;  /* 0x0000001000007844 */ /* 0x0003e20000000200 */
[----:B------:R-:W-:-:S03]  /*56f00*/  NOP ;  /* 0x0000000000007918 */ /* 0x000fc60000000000 */
[----:B------:R-:W2:Y:S01]  /*56f10*/  LDS.128 R12, [R0] ;  /* 0x00000000000c7984 */ /* 0x000ea20000000c00 */
[----:B------:R-:W-:-:S03]  /*56f20*/  NOP ;  /* 0x0000000000007918 */ /* 0x000fc60000000000 */
[----:B-1----:R-:W3:Y:S04]  /*56f30*/  LDL.LU R16, [R1+0x390] ;  /* 0x0003900001107983 */ /* 0x002ee80000300800 */
[----:B------:R-:W3:Y:S04]  /*56f40*/  LDL.LU R17, [R1+0x394] ;  /* 0x0003940001117983 */ /* 0x000ee80000300800 */
[----:B------:R-:W3:Y:S04]  /*56f50*/  LDL.LU R18, [R1+0x398] ;  /* 0x0003980001127983 */ /* 0x000ee80000300800 */
[----:B------:R-:W3:Y:S04]  /*56f60*/  LDL.LU R19, [R1+0x39c] ;  /* 0x00039c0001137983 */ /* 0x000ee80000300800 */
[----:B----4-:R-:W-:Y:S01]  /*56f70*/  STSM.16.M88.4 [R0], R4 ;  /* 0x0000000400007844 */ /* 0x010fe20000000200 */
[----:B------:R-:W-:-:S03]  /*56f80*/  NOP ;  /* 0x0000000000007918 */ /* 0x000fc60000000000 */
[----:B------:R-:W1:Y:S01]  /*56f90*/  LDS.128 R4, [R0] ;  /* 0x0000000000047984 */ /* 0x000e620000000c00 */
[----:B------:R-:W-:-:S03]  /*56fa0*/  NOP ;  /* 0x0000000000007918 */ /* 0x000fc60000000000 */
[----:B------:R-:W-:Y:S01]  /*56fb0*/  STSM.16.M88.4 [R0], R36 ;  /* 0x0000002400007844 */ /* 0x000fe20000000200 */
[----:B------:R-:W-:-:S03]  /*56fc0*/  NOP ;  /* 0x0000000000007918 */ /* 0x000fc60000000000 */
[----:B------:R-:W4:Y:S01]  /*56fd0*/  LDS.128 R36, [R0] ;  /* 0x0000000000247984 */ /* 0x000f220000000c00 */
[----:B------:R-:W-:-:S03]  /*56fe0*/  NOP ;  /* 0x0000000000007918 */ /* 0x000fc60000000000 */
[----:B--2---:R-:W-:Y:S04]  /*56ff0*/  STL.64 [R1+0x290], R12 ;  /* 0x0002900c01007387 */ /* 0x004fe80000100a00 */
[----:B------:R2:W-:Y:S04]  /*57000*/  STL.64 [R1+0x298], R14 ;  /* 0x0002980e01007387 */ /* 0x0005e80000100a00 */
[----:B------:R-:W-:Y:S01]  /*57010*/  STSM.16.M88.4 [R0], R32 ;  /* 0x0000002000007844 */ /* 0x000fe20000000200 */
[----:B------:R-:W-:-:S03]  /*57020*/  NOP ;  /* 0x0000000000007918 */ /* 0x000fc60000000000 */
[----:B--2---:R-:W2:Y:S04]  /*57030*/  LDL.LU R14, [R1+0x23c4] ;  /* 0x0023c400010e7983 */ /* 0x004ea80000300800 */
[----:B-1----:R-:W-:Y:S04]  /*57040*/  STL.64 [R1+0x280], R4 ;  /* 0x0002800401007387 */ /* 0x002fe80000100a00 */
[----:B------:R1:W-:Y:S04]  /*57050*/  STL.64 [R1+0x288], R6 ;  /* 0x0002880601007387 */ /* 0x0003e80000100a00 */
[----:B-1----:R-:W2:Y:S04]  /*57060*/  LDL.LU R6, [R1+0x23c0] ;  /* 0x0023c00001067983 */ /* 0x002ea80000300800 */
[----:B------:R-:W2:Y:S04]  /*57070*/  LDL.LU.64 R4, [R1+0x23b8] ;  /* 0x0023b80001047983 */ /* 0x000ea80000300a00 */
[----:B----4-:R-:W-:Y:S04]  /*57080*/  STL.64 [R1+0x270], R36 ;  /* 0x0002702401007387 */ /* 0x010fe80000100a00 */
[----:B------:R-:W-:Y:S04]  /*57090*/  STL.64 [R1+0x278], R38 ;  /* 0x0002782601007387 */ /* 0x000fe80000100a00 */
[----:B------:R-:W1:Y:S01]  /*570a0*/  LDS.128 R36, [R0] ;  /* 0x0000000000247984 */ /* 0x000e620000000c00 */
[----:B------:R-:W-:-:S03]  /*570b0*/  NOP ;  /* 0x0000000000007918 */ /* 0x000fc60000000000 */
[----:B---3--:R3:W-:Y:S01]  /*570c0*/  STSM.16.M88.4 [R0], R8 ;  /* 0x0000000800007844 */ /* 0x0087e20000000200 */
[----:B------:R-:W-:-:S03]  /*570d0*/  NOP ;  /* 0x0000000000007918 */ /* 0x000fc60000000000 */
[----:B------:R-:W4:Y:S01]  /*570e0*/  LDS.128 R32, [R0] ;  /* 0x0000000000207984 */ /* 0x000f220000000c00 */
[----:B------:R-:W-:-:S03]  /*570f0*/  NOP ;  /* 0x0000000000007918 */ /* 0x000fc60000000000 */
[----:B-1----:R-:W-:Y:S04]  /*57100*/  STL [R1+0x2370], R39 ;  /* 0x0023702701007387 */ /* 0x002fe80000100800 */
[----:B------:R-:W2:Y:S04]  /*57110*/  LDL.LU R7, [R1+0xd0] ;  /* 0x0000d00001077983 */ /* 0x000ea80000300800 */
[----:B---3--:R-:W0:Y:S04]  /*57120*/  LDL R9, [R1+0xf78] ;  /* 0x000f780001097983 */ /* 0x008e280000100800 */
[----:B----4-:R-:W-:Y:S04]  /*57130*/  STL [R1+0x236c], R35 ;  /* 0x00236c2301007387 */ /* 0x010fe80000100800 */
[----:B------:R-:W-:Y:S01]  /*57140*/  STSM.16.M88.4 [R0], R28 ;  /* 0x0000001c00007844 */ /* 0x000fe20000000200 */
[----:B------:R-:W-:-:S03]  /*57150*/  NOP ;  /* 0x0000000000007918 */ /* 0x000fc60000000000 */
[----:B------:R-:W1:Y:S01]  /*57160*/  LDS.128 R28, [R0] ;  /* 0x00000000001c7984 */ /* 0x000e620000000c00 */
[----:B------:R-:W-:-:S03]  /*57170*/  NOP ;  /* 0x0000000000007918 */ /* 0x000fc60000000000 */
[----:B-1----:R1:W-:Y:S04]  /*57180*/  STL [R1+0x2374], R30 ;  /* 0x0023741e01007387 */ /* 0x0023e80000100800 */
[----:B-1----:R-:W3:Y:S04]  /*57190*/  LDL.LU R30, [R1+0xcec] ;  /* 0x000cec00011e7983 */ /* 0x002ee80000300800 */
[----:B------:R1:W-:Y:S04]  /*571a0*/  STL [R1+0x2368], R31 ;  /* 0x0023681f01007387 */ /* 0x0003e80000100800 */
[----:B------:R-:W4:Y:S04]  /*571b0*/  LDL.LU R15, [R1+0xc0] ;  /* 0x0000c000010f7983 */ /* 0x000f280000300800 */
[----:B------:R-:W4:Y:S04]  /*571c0*/  LDL.LU R8, [R1+0xb0] ;  /* 0x0000b00001087983 */ /* 0x000f280000300800 */
[----:B------:R-:W4:Y:S04]  /*571d0*/  LDL R12, [R1+0xf7c] ;  /* 0x000f7c00010c7983 */ /* 0x000f280000100800 */
[----:B------:R-:W4:Y:S04]  /*571e0*/  LDL R11, [R1+0xf94] ;  /* 0x000f9400010b7983 */ /* 0x000f280000100800 */
[----:B------:R-:W4:Y:S04]  /*571f0*/  LDL R13, [R1+0xf90] ;  /* 0x000f9000010d7983 */ /* 0x000f280000100800 */
[----:B------:R-:W4:Y:S04]  /*57200*/  LDL R10, [R1+0xf80] ;  /* 0x000f8000010a7983 */ /* 0x000f280000100800 */
[----:B------:R-:W4:Y:S04]  /*57210*/  LDL.LU R39, [R1+0xf8c] ;  /* 0x000f8c0001277983 */ /* 0x000f280000300800 */
[----:B------:R-:W4:Y:S04]  /*57220*/  LDL.LU R35, [R1+0xf88] ;  /* 0x000f880001237983 */ /* 0x000f280000300800 */
[----:B------:R0:W-:Y:S04]  /*57230*/  STSM.16.M88.4 [R0], R16 ;  /* 0x0000001000007844 */ /* 0x0001e80000000200 */
[----:B-1----:R-:W4:Y:S01]  /*57240*/  LDL.LU R31, [R1+0xf84] ;  /* 0x000f8400011f7983 */ /* 0x002f220000300800 */
[C---:B0-----:R-:W-:Y:S01]  /*57250*/  IMAD R42, R9.reuse, R50, RZ ;  /* 0x00000032092a7224 */ /* 0x041fe200078e02ff */
[----:B------:R-:W-:-:S04]  /*57260*/  ISETP.GE.AND P0, PT, R9, UR4, PT ;  /* 0x0000000409007c0c */ /* 0x000fc8000bf06270 */
[----:B------:R-:W-:-:S04]  /*57270*/  LEA R16, P1, R42, UR18, 0x1 ;  /* 0x000000122a107c11 */ /* 0x000fc8000f8208ff */
[----:B------:R-:W-:Y:S02]  /*57280*/  LEA.HI.X.SX32 R17, R42, UR19, 0x1, P1 ;  /* 0x000000132a117c11 */ /* 0x000fe400088f0eff */
[----:B--2---:R-:W-:Y:S02]  /*57290*/  PRMT R40, R7, 0x7632, R40 ;  /* 0x0000763207287816 */ /* 0x004fe40000000028 */
[C---:B---3--:R-:W-:Y:S01]  /*572a0*/  ISETP.LT.AND P0, PT, R30.reuse, UR29, !P0 ;  /* 0x0000001d1e007c0c */ /* 0x048fe2000c701270 */
[----:B------:R-:W-:-:S04]  /*572b0*/  IMAD R52, R30, UR24, RZ ;  /* 0x000000181e347c24 */ /* 0x000fc8000f8e02ff */
[----:B------:R-:W-:Y:S01]  /*572c0*/  IMAD.WIDE R2, R52, 0x2, R16 ;  /* 0x0000000234027825 */ /* 0x000fe200078e0210 */
[----:B------:R-:W-:-:S07]  /*572d0*/  NOP ;  /* 0x0000000000007918 */ /* 0x000fce0000000000 */
[----:B------:R0:W-:Y:S04]  /*572e0*/  @P0 STG.E.U16 desc[UR10][R2.64], R7 ;  /* 0x0000000702000986 */ /* 0x0001e8000c10150a */
[----:B0-----:R-:W2:Y:S01]  /*572f0*/  LDL.LU R7, [R1+0xa0] ;  /* 0x0000a00001077983 */ /* 0x001ea20000300800 */
[C---:B----4-:R-:W-:Y:S01]  /*57300*/  IMAD R2, R12.reuse, R50, RZ ;  /* 0x000000320c027224 */ /* 0x050fe200078e02ff */
[----:B------:R-:W-:Y:S01]  /*57310*/  ISETP.GE.AND P0, PT, R12, UR20, PT ;  /* 0x000000140c007c0c */ /* 0x000fe2000bf06270 */
[----:B------:R-:W-:Y:S01]  /*57320*/  IMAD R42, R50, 0x40, R42 ;  /* 0x00000040322a7824 */ /* 0x000fe200078e022a */
[----:B------:R-:W-:Y:S01]  /*57330*/  PRMT R44, R15, 0x7632, R44 ;  /* 0x000076320f2c7816 */ /* 0x000fe2000000002c */
[----:B------:R-:W3:Y:S01]  /*57340*/  LDL.LU R55, [R1+0x90] ;  /* 0x0000900001377983 */ /* 0x000ee20000300800 */
[----:B------:R-:W-:-:S02]  /*57350*/  LEA R18, P1, R2, UR18, 0x1 ;  /* 0x0000001202127c11 */ /* 0x000fc4000f8208ff */
[----:B------:R-:W-:Y:S02]  /*57360*/  ISETP.LT.AND P0, PT, R30, UR31, !P0 ;  /* 0x0000001f1e007c0c */ /* 0x000fe4000c701270 */
[----:B------:R-:W-:Y:S02]  /*57370*/  LEA.HI.X.SX32 R19, R2, UR19, 0x1, P1 ;  /* 0x0000001302137c11 */ /* 0x000fe400088f0eff */
[----:B------:R-:W-:Y:S01]  /*57380*/  ISETP.GE.AND P1, PT, R30, UR5, PT ;  /* 0x000000051e007c0c */ /* 0x000fe2000bf26270 */
[----:B------:R-:W-:Y:S01]  /*57390*/  IMAD R46, R50, 0x20, R42 ;  /* 0x00000020322e7824 */ /* 0x000fe200078e022a */
[----:B------:R-:W-:Y:S01]  /*573a0*/  PRMT R49, R8, 0x7632, R49 ;  /* 0x0000763208317816 */ /* 0x000fe20000000031 */
[----:B------:R-:W-:Y:S01]  /*573b0*/  IMAD.WIDE R2, R52, 0x2, R18 ;  /* 0x0000000234027825 */ /* 0x000fe200078e0212 */
[----:B------:R-:W-:Y:S01]  /*573c0*/  ISETP.LT.AND P2, PT, R11, UR16, !P1 ;  /* 0x000000100b007c0c */ /* 0x000fe2000cf41270 */
[----:B------:R-:W-:Y:S01]  /*573d0*/  ULDC.64 UR4, c[0x0][0x228] ;  /* 0x00008a0000047ab9 */ /* 0x000fe20000000a00 */
[----:B------:R-:W-:Y:S01]  /*573e0*/  ISETP.LT.AND P3, PT, R35, UR8, !P1 ;  /* 0x0000000823007c0c */ /* 0x000fe2000cf61270 */
[----:B------:R-:W-:Y:S01]  /*573f0*/  ULDC UR8, c[0x0][0x228] ;  /* 0x00008a0000087ab9 */ /* 0x000fe20000000800 */
[----:B------:R-:W-:Y:S01]  /*57400*/  PRMT R59, R61, 0x7632, R59 ;  /* 0x000076323d3b7816 */ /* 0x000fe2000000003b */
[----:B------:R0:W-:Y:S01]  /*57410*/  @P0 STG.E.U16 desc[UR10][R2.64], R40 ;  /* 0x0000002802000986 */ /* 0x0001e2000c10150a */
[----:B------:R-:W-:Y:S01]  /*57420*/  ULDC UR16, c[0x0][0x228] ;  /* 0x00008a0000107ab9 */ /* 0x000fe20000000800 */
[----:B0-----:R-:W-:-:S04]  /*57430*/  LEA R40, P0, R42, UR18, 0x1 ;  /* 0x000000122a287c11 */ /* 0x001fc8000f8008ff */
[----:B------:R-:W-:-:S03]  /*57440*/  LEA.HI.X.SX32 R41, R42, UR19, 0x1, P0 ;  /* 0x000000132a297c11 */ /* 0x000fc600080f0eff */
[----:B------:R-:W-:Y:S01]  /*57450*/  IMAD.WIDE R2, R52, 0x2, R40 ;  /* 0x0000000234027825 */ /* 0x000fe200078e0228 */
[----:B------:R-:W-:-:S04]  /*57460*/  LEA R42, P0, R46, UR18, 0x1 ;  /* 0x000000122e2a7c11 */ /* 0x000fc8000f8008ff */
[----:B------:R0:W-:Y:S01]  /*57470*/  @P2 STG.E.U16 desc[UR10][R2.64], R15 ;  /* 0x0000000f02002986 */ /* 0x0001e2000c10150a */
[----:B------:R-:W-:Y:S01]  /*57480*/  ISETP.LT.AND P2, PT, R13, UR14, !P1 ;  /* 0x0000000e0d007c0c */ /* 0x000fe2000cf41270 */
[----:B------:R-:W-:Y:S01]  /*57490*/  ULDC UR14, c[0x0][0x228] ;  /* 0x00008a00000e7ab9 */ /* 0x000fe20000000800 */
[----:B------:R-:W-:Y:S01]  /*574a0*/  LEA.HI.X.SX32 R43, R46, UR19, 0x1, P0 ;  /* 0x000000132e2b7c11 */ /* 0x000fe200080f0eff */
[----:B------:R-:W-:Y:S02]  /*574b0*/  IMAD R46, R50, 0x20, R46 ;  /* 0x00000020322e7824 */ /* 0x000fe400078e022e */
[----:B0-----:R-:W-:Y:S01]  /*574c0*/  IMAD.WIDE R2, R52, 0x2, R42 ;  /* 0x0000000234027825 */ /* 0x001fe200078e022a */
[----:B------:R-:W4:Y:S07]  /*574d0*/  LDL.LU R15, [R1+0x80] ;  /* 0x00008000010f7983 */ /* 0x000f2e0000300800 */
[----:B------:R0:W-:Y:S01]  /*574e0*/  @P2 STG.E.U16 desc[UR10][R2.64], R44 ;  /* 0x0000002c02002986 */ /* 0x0001e2000c10150a */
[----:B------:R-:W-:Y:S01]  /*574f0*/  ISETP.LT.AND P2, PT, R39, UR12, !P1 ;  /* 0x0000000c27007c0c */ /* 0x000fe2000cf41270 */
[----:B------:R-:W-:Y:S01]  /*57500*/  IMAD R48, R50, 0x20, R46 ;  /* 0x0000002032307824 */ /* 0x000fe200078e022e */
[----:B------:R-:W-:Y:S01]  /*57510*/  ULDC UR12, c[0x0][0x228] ;  /* 0x00008a00000c7ab9 */ /* 0x000fe20000000800 */
[----:B0-----:R-:W-:Y:S01]  /*57520*/  LEA R44, P0, R46, UR18, 0x1 ;  /* 0x000000122e2c7c11 */ /* 0x001fe2000f8008ff */
[----:B------:R-:W-:-:S03]  /*57530*/  VIADD R2, R30, 0x3f ;  /* 0x0000003f1e027836 */ /* 0x000fc60000000000 */
[----:B------:R-:W-:Y:S02]  /*57540*/  LEA.HI.X.SX32 R45, R46, UR19, 0x1, P0 ;  /* 0x000000132e2d7c11 */ /* 0x000fe400080f0eff */
[----:B------:R-:W-:Y:S01]  /*57550*/  ISETP.GE.AND P0, PT, R2, UR27, PT ;  /* 0x0000001b02007c0c */ /* 0x000fe2000bf06270 */
[----:B------:R-:W-:-:S05]  /*57560*/  IMAD.WIDE R2, R52, 0x2, R44 ;  /* 0x0000000234027825 */ /* 0x000fca00078e022c */
[----:B------:R0:W-:Y:S01]  /*57570*/  @P2 STG.E.U16 desc[UR10][R2.64], R8 ;  /* 0x0000000802002986 */ /* 0x0001e2000c10150a */
[----:B------:R-:W-:-:S04]  /*57580*/  LEA R46, P2, R48, UR18, 0x1 ;  /* 0x00000012302e7c11 */ /* 0x000fc8000f8408ff */
[----:B------:R-:W-:-:S03]  /*57590*/  LEA.HI.X.SX32 R47, R48, UR19, 0x1, P2 ;  /* 0x00000013302f7c11 */ /* 0x000fc600090f0eff */
[----:B0-----:R-:W-:Y:S01]  /*575a0*/  IMAD.WIDE R2, R52, 0x2, R46 ;  /* 0x0000000234027825 */ /* 0x001fe200078e022e */
[----:B------:R-:W4:Y:S04]  /*575b0*/  LDL.LU R8, [R1+0x70] ;  /* 0x0000700001087983 */ /* 0x000f280000300800 */
[----:B------:R0:W-:Y:S01]  /*575c0*/  @P3 STG.E.U16 desc[UR10][R2.64], R49 ;  /* 0x0000003102003986 */ /* 0x0001e2000c10150a */
[----:B------:R-:W-:Y:S01]  /*575d0*/  ISETP.LT.AND P3, PT, R31, UR6, !P1 ;  /* 0x000000061f007c0c */ /* 0x000fe2000cf61270 */
[----:B------:R-:W-:Y:S01]  /*575e0*/  ULDC UR6, c[0x0][0x228] ;  /* 0x00008a0000067ab9 */ /* 0x000fe20000000800 */
[----:B0-----:R-:W-:-:S05]  /*575f0*/  IMAD R2, R50, 0x20, R48 ;  /* 0x0000002032027824 */ /* 0x001fca00078e0230 */
[----:B------:R-:W-:-:S04]  /*57600*/  LEA R48, P2, R2, UR18, 0x1 ;  /* 0x0000001202307c11 */ /* 0x000fc8000f8408ff */
[----:B------:R-:W-:Y:S01]  /*57610*/  LEA.HI.X.SX32 R49, R2, UR19, 0x1, P2 ;  /* 0x0000001302317c11 */ /* 0x000fe200090f0eff */
[----:B------:R-:W-:Y:S02]  /*57620*/  IMAD R50, R50, 0x20, R2 ;  /* 0x0000002032327824 */ /* 0x000fe400078e0202 */
[----:B------:R-:W-:-:S05]  /*57630*/  IMAD.WIDE R2, R52, 0x2, R48 ;  /* 0x0000000234027825 */ /* 0x000fca00078e0230 */
[----:B--2---:R0:W-:Y:S01]  /*57640*/  @P3 STG.E.U16 desc[UR10][R2.64], R7 ;  /* 0x0000000702003986 */ /* 0x0041e2000c10150a */
[----:B------:R-:W-:-:S03]  /*57650*/  PRMT R53, R7, 0x7632, R53 ;  /* 0x0000763207357816 */ /* 0x000fc60000000035 */
[----:B0-----:R-:W2:Y:S01]  /*57660*/  LDL.LU R7, [R1+0x60] ;  /* 0x0000600001077983 */ /* 0x001ea20000300800 */
[----:B------:R-:W-:Y:S02]  /*57670*/  LEA R2, P2, R50, UR18, 0x1 ;  /* 0x0000001232027c11 */ /* 0x000fe4000f8408ff */
[----:B------:R-:W-:Y:S01]  /*57680*/  ISETP.LT.AND P1, PT, R10, UR4, !P1 ;  /* 0x000000040a007c0c */ /* 0x000fe2000cf21270 */
[----:B------:R-:W-:Y:S01]  /*57690*/  ULDC UR4, c[0x0][0x228] ;  /* 0x00008a0000047ab9 */ /* 0x000fe20000000800 */
[----:B------:R-:W-:Y:S01]  /*576a0*/  LEA.HI.X.SX32 R3, R50, UR19, 0x1, P2 ;  /* 0x0000001332037c11 */ /* 0x000fe200090f0eff */
[----:B------:R-:W-:Y:S02]  /*576b0*/  ULDC.64 UR18, c[0x0][0x228] ;  /* 0x00008a0000127ab9 */ /* 0x000fe40000000a00 */
[----:B------:R-:W-:-:S08]  /*576c0*/  IMAD.WIDE R50, R52, 0x2, R2 ;  /* 0x0000000234327825 */ /* 0x000fd000078e0202 */
[----:B------:R0:W-:Y:S02]  /*576d0*/  @P1 STG.E.U16 desc[UR10][R50.64], R53 ;  /* 0x0000003532001986 */ /* 0x0001e4000c10150a */
[----:B0-----:R-:W-:-:S05]  /*576e0*/  VIADD R50, R30, 0x1 ;  /* 0x000000011e327836 */ /* 0x001fca0000000000 */
[----:B------:R-:W-:Y:S01]  /*576f0*/  ISETP.GE.AND P1, PT, R50, UR21, PT ;  /* 0x0000001532007c0c */ /* 0x000fe2000bf26270 */
[----:B------:R-:W-:Y:S01]  /*57700*/  VIADD R52, R52, UR24 ;  /* 0x0000001834347c36 */ /* 0x000fe20008000000 */
[----:B------:R-:W-:Y:S02]  /*57710*/  ULDC.64 UR20, c[0x0][0x228] ;  /* 0x00008a0000147ab9 */ /* 0x000fe40000000a00 */
[----:B------:R-:W-:Y:S01]  /*57720*/  ISETP.LT.AND P2, PT, R9, UR22, !P1 ;  /* 0x0000001609007c0c */ /* 0x000fe2000cf41270 */
[----:B------:R-:W-:Y:S01]  /*57730*/  IMAD.WIDE R50, R52, 0x2, R16 ;  /* 0x0000000234327825 */ /* 0x000fe200078e0210 */
[----:B---3--:R-:W-:-:S11]  /*57740*/  PRMT R53, R55, 0x7632, R53 ;  /* 0x0000763237357816 */ /* 0x008fd60000000035 */
[----:B------:R0:W-:Y:S01]  /*57750*/  @P2 STG.E.U16 desc[UR10][R50.64], R55 ;  /* 0x0000003732002986 */ /* 0x0001e2000c10150a */
[----:B------:R-:W-:Y:S01]  /*57760*/  ISETP.LT.AND P2, PT, R12, UR20, !P1 ;  /* 0x000000140c007c0c */ /* 0x000fe2000cf41270 */
[----:B0-----:R-:W-:Y:S02]  /*57770*/  IMAD.WIDE R50, R52, 0x2, R18 ;  /* 0x0000000234327825 */ /* 0x001fe400078e0212 */
[----:B------:R-:W3:Y:S10]  /*57780*/  LDL.LU R55, [R1+0xd4] ;  /* 0x0000d40001377983 */ /* 0x000ef40000300800 */
[----:B------:R0:W-:Y:S01]  /*57790*/  @P2 STG.E.U16 desc[UR10][R50.64], R53 ;  /* 0x0000003532002986 */ /* 0x0001e2000c10150a */
[----:B------:R-:W-:-:S02]  /*577a0*/  ISETP.LT.AND P2, PT, R11, UR18, !P1 ;  /* 0x000000120b007c0c */ /* 0x000fc4000cf41270 */
[----:B------:R-:W-:Y:S01]  /*577b0*/  ISETP.LT.AND P3, PT, R13, UR26, !P1 ;  /* 0x0000001a0d007c0c */ /* 0x000fe2000cf61270 */
[----:B0-----:R-:W-:Y:S01]  /*577c0*/  IMAD.WIDE R50, R52, 0x2, R40 ;  /* 0x0000000234327825 */ /* 0x001fe200078e0228 */
[----:B----4-:R-:W-:-:S09]  /*577d0*/  PRMT R53, R15, 0x7632, R53 ;  /* 0x000076320f357816 */ /* 0x010fd20000000035 */
[----:B------:R0:W-:Y:S01]  /*577e0*/  @P2 STG.E.U16 desc[UR10][R50.64], R15 ;  /* 0x0000000f32002986 */ /* 0x0001e2000c10150a */
[----:B------:R-:W-:-:S03]  /*577f0*/  ISETP.LT.AND P2, PT, R39, UR28, !P1 ;  /* 0x0000001c27007c0c */ /* 0x000fc6000cf41270 */
[----:B0-----:R-:W4:Y:S01]  /*57800*/  LDL.LU R15, [R1+0xc4] ;  /* 0x0000c400010f7983 */ /* 0x001f220000300800 */
[----:B------:R-:W-:-:S05]  /*57810*/  IMAD.WIDE R50, R52, 0x2, R42 ;  /* 0x0000000234327825 */ /* 0x000fca00078e022a */
[----:B------:R0:W-:Y:S01]  /*57820*/  @P3 STG.E.U16 desc[UR10][R50.64], R53 ;  /* 0x0000003532003986 */ /* 0x0001e2000c10150a */
[----:B------:R-:W-:Y:S01]  /*57830*/  ISETP.LT.AND P3, PT, R35, UR30, !P1 ;  /* 0x0000001e23007c0c */ /* 0x000fe2000cf61270 */
[----:B0-----:R-:W-:Y:S01]  /*57840*/  IMAD.WIDE R50, R52, 0x2, R44 ;  /* 0x0000000234327825 */ /* 0x001fe200078e022c */
[----:B------:R-:W-:-:S04]  /*57850*/  PRMT R53, R8, 0x7632, R53 ;  /* 0x0000763208357816 */ /* 0x000fc80000000035 */
[----:B------:R0:W-:Y:S01]  /*57860*/  @P2 STG.E.U16 desc[UR10][R50.64], R8 ;  /* 0x0000000832002986 */ /* 0x0001e2000c10150a */
[----:B------:R-:W-:Y:S01]  /*57870*/  ISETP.LT.AND P2, PT, R31, UR4, !P1 ;  /* 0x000000041f007c0c */ /* 0x000fe2000cf41270 */
[----:B------:R-:W-:Y:S02]  /*57880*/  ULDC UR4, c[0x0][0x228] ;  /* 0x00008a0000047ab9 */ /* 0x000fe40000000800 */
[----:B0-----:R-:W4:Y:S01]  /*57890*/  LDL.LU R8, [R1+0xb4] ;  /* 0x0000b40001087983 */ /* 0x001f220000300800 */
[----:B------:R-:W-:-:S05]  /*578a0*/  IMAD.WIDE R50, R52, 0x2, R46 ;  /* 0x0000000234327825 */ /* 0x000fca00078e022e */
[----:B------:R0:W-:Y:S02]  /*578b0*/  @P3 STG.E.U16 desc[UR10][R50.64], R53 ;  /* 0x0000003532003986 */ /* 0x0001e4000c10150a */
[----:B0-----:R-:W-:-:S05]  /*578c0*/  IMAD.WIDE R50, R52, 0x2, R48 ;  /* 0x0000000234327825 */ /* 0x001fca00078e0230 */
[----:B--2---:R0:W-:Y:S01]  /*578d0*/  @P2 STG.E.U16 desc[UR10][R50.64], R7 ;  /* 0x0000000732002986 */ /* 0x0041e2000c10150a */
[----:B------:R-:W-:-:S03]  /*578e0*/  PRMT R53, R7, 0x7632, R53 ;  /* 0x0000763207357816 */ /* 0x000fc60000000035 */
[----:B0-----:R-:W2:Y:S01]  /*578f0*/  LDL.LU R7, [R1+0xa4] ;  /* 0x0000a40001077983 */ /* 0x001ea20000300800 */
[----:B------:R-:W-:Y:S01]  /*57900*/  ISETP.LT.AND P1, PT, R10, UR4, !P1 ;  /* 0x000000040a007c0c */ /* 0x000fe2000cf21270 */
[----:B------:R-:W-:Y:S01]  /*57910*/  IMAD.WIDE R50, R52, 0x2, R2 ;  /* 0x0000000234327825 */ /* 0x000fe200078e0202 */
[----:B------:R-:W-:-:S11]  /*57920*/  ULDC UR4, c[0x0][0x22c] ;  /* 0x00008b0000047ab9 */ /* 0x000fd60000000800 */
[----:B------:R0:W-:Y:S02]  /*57930*/  @P1 STG.E.U16 desc[UR10][R50.64], R53 ;  /* 0x0000003532001986 */ /* 0x0001e4000c10150a */
[----:B0-----:R-:W-:-:S05]  /*57940*/  VIADD R50, R30, 0x2 ;  /* 0x000000021e327836 */ /* 0x001fca0000000000 */
[----:B------:R-:W-:Y:S01]  /*57950*/  ISETP.GE.AND P1, PT, R50, UR4, PT ;  /* 0x0000000432007c0c */ /* 0x000fe2000bf26270 */
[----:B------:R-:W-:-:S03]  /*57960*/  ULDC UR4, c[0x0][0x228] ;  /* 0x00008a0000047ab9 */ /* 0x000fc60000000800 */
[----:B------:R-:W-:Y:S01]  /*57970*/  ISETP.LT.AND P2, PT, R9, UR4, !P1 ;  /* 0x0000000409007c0c */ /* 0x000fe2000cf41270 */
[----:B------:R-:W-:Y:S01]  /*57980*/  VIADD R52, R52, UR24 ;  /* 0x0000001834347c36 */ /* 0x000fe20008000000 */
[----:B------:R-:W-:Y:S02]  /*57990*/  ULDC UR4, c[0x0][0x228] ;  /* 0x00008a0000047ab9 */ /* 0x000fe40000000800 */
[----:B------:R-:W-:Y:S01]  /*579a0*/  ISETP.LT.AND P3, PT, R12, UR4, !P1 ;  /* 0x000000040c007c0c */ /* 0x000fe2000cf61270 */
[----:B------:R-:W-:Y:S01]  /*579b0*/  IMAD.WIDE R50, R52, 0x2, R16 ;  /* 0x0000000234327825 */ /* 0x000fe200078e0210 */
[----:B------:R-:W-:-:S07]  /*579c0*/  ULDC UR4, c[0x0][0x228] ;  /* 0x00008a0000047ab9 */ /* 0x000fce0000000800 */
[----:B---3--:R0:W-:Y:S01]  /*579d0*/  @P2 STG.E.U16 desc[UR10][R50.64], R55 ;  /* 0x0000003732002986 */ /* 0x0081e2000c10150a */
[----:B------:R-:W-:Y:S02]  /*579e0*/  PRMT R53, R55, 0x7632, R53 ;  /* 0x0000763237357816 */ /* 0x000fe40000000035 */
[----:B------:R-:W-:Y:S01]  /*579f0*/  ISETP.LT.AND P2, PT, R11, UR4, !P1 ;  /* 0x000000040b007c0c */ /* 0x000fe2000cf41270 */
[----:B------:R-:W-:Y:S01]  /*57a00*/  ULDC UR4, c[0x0][0x228] ;  /* 0x00008a0000047ab9 */ /* 0x000fe20000000800 */
[----:B0-----:R-:W3:Y:S01]  /*57a10*/  LDL.LU R55, [R1+0x94] ;  /* 0x0000940001377983 */ /* 0x001ee20000300800 */
[----:B------:R-:W-:-:S05]  /*57a20*/  IMAD.WIDE R50, R52, 0x2, R18 ;  /* 0x0000000234327825 */ /* 0x000fca00078e0212 */
[----:B------:R0:W-:Y:S01]  /*57a30*/  @P3 STG.E.U16 desc[UR10][R50.64], R53 ;  /* 0x0000003532003986 */ /* 0x0001e2000c10150a */
[----:B------:R-:W-:Y:S01]  /*57a40*/  ISETP.LT.AND P3, PT, R13, UR4, !P1 ;  /* 0x000000040d007c0c */ /* 0x000fe2000cf61270 */
[----:B------:R-:W-:Y:S01]  /*57a50*/  ULDC UR4, c[0x0][0x228] ;  /* 0x00008a0000047ab9 */ /* 0x000fe20000000800 */
[----:B0-----:R-:W-:Y:S01]  /*57a60*/  IMAD.WIDE R50, R52, 0x2, R40 ;  /* 0x0000000234327825 */ /* 0x001fe200078e0228 */
[----:B----4-:R-:W-:-:S04]  /*57a70*/  PRMT R53, R15, 0x7632, R53 ;  /* 0x000076320f357816 */ /* 0x010fc80000000035 */
[----:B------:R0:W-:Y:S01]  /*57a80*/  @P2 STG.E.U16 desc[UR10][R50.64], R15 ;  /* 0x0000000f32002986 */ /* 0x0001e2000c10150a */
[----:B------:R-:W-:Y:S01]  /*57a90*/  ISETP.LT.AND P2, PT, R39, UR4, !P1 ;  /* 0x0000000427007c0c */ /* 0x000fe2000cf41270 */
[----:B------:R-:W-:Y:S02]  /*57aa0*/  ULDC UR4, c[0x0][0x228] ;  /* 0x00008a0000047ab9 */ /* 0x000fe40000000800 */
[----:B0-----:R-:W4:Y:S01]  /*57ab0*/  LDL.LU R15, [R1+0x84] ;  /* 0x00008400010f7983 */ /* 0x001f220000300800 */
[----:B------:R-:W-:-:S05]  /*57ac0*/  IMAD.WIDE R50, R52, 0x2, R42 ;  /* 0x0000000234327825 */ /* 0x000fca00078e022a */
[----:B------:R0:W-:Y:S01]  /*57ad0*/  @P3 STG.E.U16 desc[UR10][R50.64], R53 ;  /* 0x0000003532003986 */ /* 0x0001e2000c10150a */
[----:B------:R-:W-:Y:S01]  /*57ae0*/  ISETP.LT.AND P3, PT, R35, UR4, !P1 ;  /* 0x0000000423007c0c */ /* 0x000fe2000cf61270 */
[----:B------:R-:W-:Y:S01]  /*57af0*/  ULDC UR4, c[0x0][0x228] ;  /* 0x00008a0000047ab9 */ /* 0x000fe20000000800 */
        /* <DEDUP_REMOVED lines=34> */
[----:B0-----:R-:W-:-:S05]  /*57d20*/  IMAD.WIDE R50, R52, 0x2, R40 ;  /* 0x0000000234327825 */ /* 0x001fca00078e0228 */
[----:B----4-:R0:W-:Y:S01]  /*57d30*/  @P2 STG.E.U16 desc[UR10][R50.64], R15 ;  /* 0x0000000f32002986 */ /* 0x0101e2000c10150a */
[----:B------:R-:W-:Y:S02]  /*57d40*/  PRMT R53, R15, 0x7632, R53 ;  /* 0x000076320f357816 */ /* 0x000fe40000000035 */
[----:B------:R-:W-:Y:S01]  /*57d50*/  ISETP.LT.AND P2, PT, R39, UR4, !P1 ;  /* 0x0000000427007c0c */ /* 0x000fe2000cf41270 */
[----:B------:R-:W-:Y:S01]  /*57d60*/  ULDC UR4, c[0x0][0x228] ;  /* 0x00008a0000047ab9 */ /* 0x000fe20000000800 */
[----:B0-----:R-:W4:Y:S01]  /*57d70*/  LDL.LU R15, [R1+0xc8] ;  /* 0x0000c800010f7983 */ /* 0x001f220000300800 */
[----:B------:R-:W-:-:S05]  /*57d80*/  IMAD.WIDE R50, R52, 0x2, R42 ;  /* 0x0000000234327825 */ /* 0x000fca00078e022a */
[----:B------:R0:W-:Y:S01]  /*57d90*/  @P3 STG.E.U16 desc[UR10][R50.64], R53 ;  /* 0x0000003532003986 */ /* 0x0001e2000c10150a */
[----:B------:R-:W-:Y:S01]  /*57da0*/  ISETP.LT.AND P3, PT, R35, UR4, !P1 ;  /* 0x0000000423007c0c */ /* 0x000fe2000cf61270 */
[----:B------:R-:W-:Y:S01]  /*57db0*/  ULDC UR4, c[0x0][0x228] ;  /* 0x00008a0000047ab9 */ /* 0x000fe20000000800 */
[----:B0-----:R-:W-:-:S05]  /*57dc0*/  IMAD.WIDE R50, R52, 0x2, R44 ;  /* 0x0000000234327825 */ /* 0x001fca00078e022c */
[----:B------:R0:W-:Y:S01]  /*57dd0*/  @P2 STG.E.U16 desc[UR10][R50.64], R8 ;  /* 0x0000000832002986 */ /* 0x0001e2000c10150a */
[----:B------:R-:W-:Y:S02]  /*57de0*/  PRMT R53, R8, 0x7632, R53 ;  /* 0x0000763208357816 */ /* 0x000fe40000000035 */
[----:B------:R-:W-:Y:S01]  /*57df0*/  ISETP.LT.AND P2, PT, R31, UR4, !P1 ;  /* 0x000000041f007c0c */ /* 0x000fe2000cf41270 */
[----:B------:R-:W-:Y:S01]  /*57e00*/  ULDC UR4, c[0x0][0x228] ;  /* 0x00008a0000047ab9 */ /* 0x000fe20000000800 */
        /* <DEDUP_REMOVED lines=21> */
[----:B------:R-:W-:Y:S01]  /*57f60*/  ISETP.LT.AND P2, PT, R11, UR4, !P1 ;  /* 0x000000040b007c0c */ /* 0x000fe2000cf41270 */
[----:B------:R-:W-:Y:S01]  /*57f70*/  ULDC UR4, c[0x0][0x228] ;  /* 0x00008a0000047ab9 */ /* 0x000fe20000000800 */
[----:B------:R-:W-:Y:S01]  /*57f80*/  PRMT R51, R55, 0x7632, R51 ;  /* 0x0000763237337816 */ /* 0x000fe20000000033 */
[----:B0-----:R-:W-:-:S05]  /*57f90*/  IMAD.WIDE R52, R50, 0x2, R18 ;  /* 0x0000000232347825 */ /* 0x001fca00078e0212 */
        /* <DEDUP_REMOVED lines=51> */
[----:B0-----:R-:W-:Y:S01]  /*582d0*/  IMAD.WIDE R52, R50, 0x2, R42 ;  /* 0x0000000232347825 */ /* 0x001fe200078e022a */
[----:B------:R-:W3:Y:S04]  /*582e0*/  LDL.LU R8, [R1+0xdc] ;  /* 0x0000dc0001087983 */ /* 0x000ee80000300800 */
[----:B------:R0:W-:Y:S01]  /*582f0*/  @P3 STG.E.U16 desc[UR10][R52.64], R51 ;  /* 0x0000003334003986 */ /* 0x0001e2000c10150a */
[----:B------:R-:W-:Y:S01]  /*58300*/  ISETP.LT.AND P3, PT, R35, UR4, !P1 ;  /* 0x0000000423007c0c */ /* 0x000fe2000cf61270 */
[----:B------:R-:W-:-:S02]  /*58310*/  ULDC UR4, c[0x0][0x228] ;  /* 0x00008a0000047ab9 */ /* 0x000fc40000000800 */
[----:B------:R-:W4:Y:S01]  /*58320*/  LDL.LU R55, [R1+0xcc] ;  /* 0x0000cc0001377983 */ /* 0x000f220000300800 */
[----:B0-----:R-:W-:-:S05]  /*58330*/  IMAD.WIDE R52, R50, 0x2, R44 ;  /* 0x0000000232347825 */ /* 0x001fca00078e022c */
[----:B--2---:R0:W-:Y:S01]  /*58340*/  @P2 STG.E.U16 desc[UR10][R52.64], R7 ;  /* 0x0000000734002986 */ /* 0x0041e2000c10150a */
[----:B------:R-:W-:Y:S01]  /*58350*/  PRMT R51, R7, 0x7632, R51 ;  /* 0x0000763207337816 */ /* 0x000fe20000000033 */
[----:B0-----:R-:W-:-:S05]  /*58360*/  IMAD.WIDE R52, R50, 0x2, R46 ;  /* 0x0000000232347825 */ /* 0x001fca00078e022e */
[----:B------:R0:W-:Y:S01]  /*58370*/  @P3 STG.E.U16 desc[UR10][R52.64], R51 ;  /* 0x0000003334003986 */ /* 0x0001e2000c10150a */
[----:B------:R-:W-:Y:S01]  /*58380*/  ISETP.LT.AND P3, PT, R31, UR4, !P1 ;  /* 0x000000041f007c0c */ /* 0x000fe2000cf61270 */
[----:B------:R-:W-:Y:S01]  /*58390*/  ULDC UR4, c[0x0][0x22c] ;  /* 0x00008b0000047ab9 */ /* 0x000fe20000000800 */
[----:B0-----:R-:W-:Y:S02]  /*583a0*/  VIADD R51, R30, 0x6 ;  /* 0x000000061e337836 */ /* 0x001fe40000000000 */
[----:B------:R-:W-:-:S03]  /*583b0*/  IMAD.WIDE R52, R50, 0x2, R48 ;  /* 0x0000000232347825 */ /* 0x000fc600078e0230 */
[----:B------:R-:W-:Y:S01]  /*583c0*/  ISETP.GE.AND P2, PT, R51, UR4, PT ;  /* 0x0000000433007c0c */ /* 0x000fe2000bf46270 */
[----:B------:R-:W-:-:S05]  /*583d0*/  ULDC UR4, c[0x0][0x228] ;  /* 0x00008a0000047ab9 */ /* 0x000fca0000000800 */
[----:B------:R0:W-:Y:S01]  /*583e0*/  @P3 STG.E.U16 desc[UR10][R52.64], R60 ;  /* 0x0000003c34003986 */ /* 0x0001e2000c10150a */
[----:B------:R-:W-:-:S03]  /*583f0*/  PRMT R51, R60, 0x7632, R51 ;  /* 0x000076323c337816 */ /* 0x000fc60000000033 */
[----:B0-----:R-:W2:Y:S04]  /*58400*/  LDL.LU R60, [R1+0x23b4] ;  /* 0x0023b400013c7983 */ /* 0x001ea80000300800 */
[----:B------:R-:W2:Y:S01]  /*58410*/  LDL.LU R7, [R1+0xbc] ;  /* 0x0000bc0001077983 */ /* 0x000ea20000300800 */
[----:B------:R-:W-:Y:S01]  /*58420*/  ISETP.LT.AND P1, PT, R10, UR6, !P1 ;  /* 0x000000060a007c0c */ /* 0x000fe2000cf21270 */
[C---:B------:R-:W-:Y:S01]  /*58430*/  IMAD.WIDE R52, R50.reuse, 0x2, R2 ;  /* 0x0000000232347825 */ /* 0x040fe200078e0202 */
[----:B------:R-:W-:Y:S01]  /*58440*/  ISETP.LT.AND P3, PT, R9, UR4, !P2 ;  /* 0x0000000409007c0c */ /* 0x000fe2000d761270 */
[----:B------:R-:W-:Y:S01]  /*58450*/  ULDC UR4, c[0x0][0x228] ;  /* 0x00008a0000047ab9 */ /* 0x000fe20000000800 */
[----:B------:R-:W2:Y:S01]  /*58460*/  LDL.LU R15, [R1+0xac] ;  /* 0x0000ac00010f7983 */ /* 0x000ea20000300800 */
[----:B------:R-:W-:Y:S01]  /*58470*/  VIADD R54, R50, UR24 ;  /* 0x0000001832367c36 */ /* 0x000fe20008000000 */
[----:B------:R-:W-:-:S07]  /*58480*/  ULDC UR6, c[0x0][0x228] ;  /* 0x00008a0000067ab9 */ /* 0x000fce0000000800 */
[----:B------:R0:W-:Y:S01]  /*58490*/  @P1 STG.E.U16 desc[UR10][R52.64], R51 ;  /* 0x0000003334001986 */ /* 0x0001e2000c10150a */
[----:B------:R-:W-:Y:S01]  /*584a0*/  ISETP.LT.AND P1, PT, R12, UR4, !P2 ;  /* 0x000000040c007c0c */ /* 0x000fe2000d721270 */
[----:B------:R-:W-:Y:S01]  /*584b0*/  ULDC UR4, c[0x0][0x228] ;  /* 0x00008a0000047ab9 */ /* 0x000fe20000000800 */
[----:B0-----:R-:W-:-:S05]  /*584c0*/  IMAD.WIDE R50, R54, 0x2, R16 ;  /* 0x0000000236327825 */ /* 0x001fca00078e0210 */
[----:B---3--:R0:W-:Y:S01]  /*584d0*/  @P3 STG.E.U16 desc[UR10][R50.64], R8 ;  /* 0x0000000832003986 */ /* 0x0081e2000c10150a */
        /* <DEDUP_REMOVED lines=8> */
[----:B------:R-:W-:Y:S01]  /*58560*/  ISETP.LT.AND P4, PT, R39, UR4, !P2 ;  /* 0x0000000427007c0c */ /* 0x000fe2000d781270 */
[----:B------:R-:W-:Y:S01]  /*58570*/  ULDC UR4, c[0x0][0x22c] ;  /* 0x00008b0000047ab9 */ /* 0x000fe20000000800 */
[----:B0-----:R-:W-:Y:S01]  /*58580*/  IMAD.WIDE R50, R54, 0x2, R40 ;  /* 0x0000000236327825 */ /* 0x001fe200078e0228 */
[----:B----4-:R-:W-:-:S04]  /*58590*/  PRMT R52, R55, 0x7632, R52 ;  /* 0x0000763237347816 */ /* 0x010fc80000000034 */
[----:B------:R0:W-:Y:S02]  /*585a0*/  @P3 STG.E.U16 desc[UR10][R50.64], R55 ;  /* 0x0000003732003986 */ /* 0x0001e4000c10150a */
[----:B0-----:R-:W-:-:S05]  /*585b0*/  IMAD.WIDE R50, R54, 0x2, R42 ;  /* 0x0000000236327825 */ /* 0x001fca00078e022a */
[----:B------:R0:W-:Y:S02]  /*585c0*/  @P1 STG.E.U16 desc[UR10][R50.64], R52 ;  /* 0x0000003432001986 */ /* 0x0001e4000c10150a */
[----:B0-----:R-:W-:Y:S02]  /*585d0*/  VIADD R52, R30, 0x7 ;  /* 0x000000071e347836 */ /* 0x001fe40000000000 */
[----:B------:R-:W-:-:S03]  /*585e0*/  IMAD.WIDE R50, R54, 0x2, R44 ;  /* 0x0000000236327825 */ /* 0x000fc600078e022c */
[----:B------:R-:W-:Y:S01]  /*585f0*/  ISETP.GE.AND P1, PT, R52, UR4, PT ;  /* 0x0000000434007c0c */ /* 0x000fe2000bf26270 */
[----:B------:R-:W-:Y:S01]  /*58600*/  ULDC UR4, c[0x0][0x228] ;  /* 0x00008a0000047ab9 */ /* 0x000fe20000000800 */
[----:B--2---:R-:W-:Y:S01]  /*58610*/  PRMT R52, R7, 0x7632, R52 ;  /* 0x0000763207347816 */ /* 0x004fe20000000034 */
[----:B------:R0:W-:Y:S04]  /*58620*/  @P4 STG.E.U16 desc[UR10][R50.64], R7 ;  /* 0x0000000732004986 */ /* 0x0001e8000c10150a */
[----:B0-----:R-:W2:Y:S01]  /*58630*/  LDL.LU R7, [R1+0x8c] ;  /* 0x00008c0001077983 */ /* 0x001ea20000300800 */
[----:B------:R-:W-:Y:S01]  /*58640*/  ISETP.LT.AND P3, PT, R35, UR6, !P2 ;  /* 0x0000000623007c0c */ /* 0x000fe2000d761270 */
[----:B------:R-:W-:Y:S01]  /*58650*/  IMAD.WIDE R50, R54, 0x2, R46 ;  /* 0x0000000236327825 */ /* 0x000fe200078e022e */
[----:B------:R-:W-:Y:S01]  /*58660*/  ISETP.LT.AND P4, PT, R31, UR4, !P2 ;  /* 0x000000041f007c0c */ /* 0x000fe2000d781270 */
[----:B------:R-:W-:Y:S01]  /*58670*/  ULDC UR4, c[0x0][0x228] ;  /* 0x00008a0000047ab9 */ /* 0x000fe20000000800 */
[----:B------:R-:W-:Y:S01]  /*58680*/  ULDC UR6, c[0x0][0x228] ;  /* 0x00008a0000067ab9 */ /* 0x000fe20000000800 */
[----:B------:R-:W-:Y:S01]  /*58690*/  ISETP.LT.AND P2, PT, R10, UR4, !P2 ;  /* 0x000000040a007c0c */ /* 0x000fe2000d741270 */
[----:B------:R-:W-:Y:S01]  /*586a0*/  ULDC UR4, c[0x0][0x228] ;  /* 0x00008a0000047ab9 */ /* 0x000fe20000000800 */
[----:B------:R-:W-:Y:S01]  /*586b0*/  ISETP.LT.AND P5, PT, R9, UR6, !P1 ;  /* 0x0000000609007c0c */ /* 0x000fe2000cfa1270 */
[----:B------:R-:W-:Y:S01]  /*586c0*/  ULDC UR6, c[0x0][0x228] ;  /* 0x00008a0000067ab9 */ /* 0x000fe20000000800 */
[----:B------:R-:W-:-:S04]  /*586d0*/  PRMT R53, R15, 0x7632, R53 ;  /* 0x000076320f357816 */ /* 0x000fc80000000035 */
[----:B------:R0:W-:Y:S02]  /*586e0*/  @P3 STG.E.U16 desc[UR10][R50.64], R52 ;  /* 0x0000003432003986 */ /* 0x0001e4000c10150a */
[----:B0-----:R-:W-:-:S04]  /*586f0*/  IMAD.WIDE R50, R54, 0x2, R48 ;  /* 0x0000000236327825 */ /* 0x001fc800078e0230 */
[C---:B------:R-:W-:Y:S02]  /*58700*/  VIADD R52, R54.reuse, UR24 ;  /* 0x0000001836347c36 */ /* 0x040fe40008000000 */
[----:B------:R-:W-:Y:S01]  /*58710*/  IMAD.WIDE R54, R54, 0x2, R2 ;  /* 0x0000000236367825 */ /* 0x000fe200078e0202 */
[----:B------:R0:W-:Y:S04]  /*58720*/  @P4 STG.E.U16 desc[UR10][R50.64], R15 ;  /* 0x0000000f32004986 */ /* 0x0001e8000c10150a */
[----:B------:R1:W-:Y:S01]  /*58730*/  @P2 STG.E.U16 desc[UR10][R54.64], R53 ;  /* 0x0000003536002986 */ /* 0x0003e2000c10150a */
[----:B------:R-:W-:Y:S01]  /*58740*/  ISETP.LT.AND P2, PT, R12, UR4, !P1 ;  /* 0x000000040c007c0c */ /* 0x000fe2000cf41270 */
[----:B------:R-:W-:Y:S01]  /*58750*/  ULDC UR4, c[0x0][0x228] ;  /* 0x00008a0000047ab9 */ /* 0x000fe20000000800 */
[----:B0-----:R-:W-:Y:S01]  /*58760*/  IMAD.WIDE R50, R52, 0x2, R16 ;  /* 0x0000000234327825 */ /* 0x001fe200078e0210 */
[----:B------:R-:W-:Y:S01]  /*58770*/  ISETP.LT.AND P6, PT, R13, UR4, !P1 ;  /* 0x000000040d007c0c */ /* 0x000fe2000cfc1270 */
[----:B------:R-:W-:-:S02]  /*58780*/  ULDC UR4, c[0x0][0x22c] ;  /* 0x00008b0000047ab9 */ /* 0x000fc40000000800 */
[----:B-1----:R-:W-:Y:S02]  /*58790*/  VIADD R53, R30, 0x8 ;  /* 0x000000081e357836 */ /* 0x002fe40000000000 */
[----:B------:R-:W-:-:S03]  /*587a0*/  IMAD.WIDE R54, R52, 0x2, R40 ;  /* 0x0000000234367825 */ /* 0x000fc600078e0228 */
[----:B------:R-:W-:Y:S01]  /*587b0*/  ISETP.GE.AND P3, PT, R53, UR4, PT ;  /* 0x0000000435007c0c */ /* 0x000fe2000bf66270 */
[----:B------:R-:W-:Y:S01]  /*587c0*/  IMAD.WIDE R56, R52, 0x2, R42 ;  /* 0x0000000234387825 */ /* 0x000fe200078e022a */
[----:B------:R-:W-:Y:S01]  /*587d0*/  ULDC UR4, c[0x0][0x228] ;  /* 0x00008a0000047ab9 */ /* 0x000fe20000000800 */
[----:B---3--:R0:W-:Y:S01]  /*587e0*/  @P5 STG.E.U16 desc[UR10][R50.64], R8 ;  /* 0x0000000832005986 */ /* 0x0081e2000c10150a */
[----:B------:R-:W-:Y:S01]  /*587f0*/  ISETP.LT.AND P5, PT, R11, UR6, !P1 ;  /* 0x000000060b007c0c */ /* 0x000fe2000cfa1270 */
[----:B------:R-:W-:Y:S02]  /*58800*/  ULDC UR6, c[0x0][0x228] ;  /* 0x00008a0000067ab9 */ /* 0x000fe40000000800 */
[----:B------:R-:W-:Y:S01]  /*58810*/  ISETP.LT.AND P4, PT, R39, UR6, !P1 ;  /* 0x0000000627007c0c */ /* 0x000fe2000cf81270 */
[----:B------:R-:W-:Y:S01]  /*58820*/  ULDC UR6, c[0x0][0x228] ;  /* 0x00008a0000067ab9 */ /* 0x000fe20000000800 */
[----:B------:R-:W-:Y:S01]  /*58830*/  PRMT R58, R8, 0x7632, R58 ;  /* 0x00007632083a7816 */ /* 0x000fe2000000003a */
[C---:B0-----:R-:W-:Y:S01]  /*58840*/  IMAD.WIDE R50, R52.reuse, 0x2, R18 ;  /* 0x0000000234327825 */ /* 0x041fe200078e0212 */
[----:B------:R-:W3:Y:S04]  /*58850*/  LDL.LU R8, [R1+0x6c] ;  /* 0x00006c0001087983 */ /* 0x000ee80000300800 */
[----:B------:R0:W-:Y:S02]  /*58860*/  @P2 STG.E.U16 desc[UR10][R50.64], R58 ;  /* 0x0000003a32002986 */ /* 0x0001e4000c10150a */
[----:B0-----:R-:W-:Y:S01]  /*58870*/  IMAD.WIDE R50, R52, 0x2, R44 ;  /* 0x0000000234327825 */ /* 0x001fe200078e022c */
[----:B--2---:R-:W-:Y:S01]  /*58880*/  PRMT R53, R7, 0x7632, R53 ;  /* 0x0000763207357816 */ /* 0x004fe20000000035 */
[----:B------:R0:W-:Y:S04]  /*58890*/  @P5 STG.E.U16 desc[UR10][R54.64], R7 ;  /* 0x0000000736005986 */ /* 0x0001e8000c10150a */
[----:B------:R1:W-:Y:S04]  /*588a0*/  @P6 STG.E.U16 desc[UR10][R56.64], R53 ;  /* 0x0000003538006986 */ /* 0x0003e8000c10150a */
[----:B------:R2:W-:Y:S04]  /*588b0*/  @P4 STG.E.U16 desc[UR10][R50.64], R60 ;  /* 0x0000003c32004986 */ /* 0x0005e8000c10150a */
[----:B0-----:R-:W4:Y:S01]  /*588c0*/  LDL.LU R7, [R1+0x40] ;  /* 0x0000400001077983 */ /* 0x001f220000300800 */
[----:B-1----:R-:W-:-:S03]  /*588d0*/  PRMT R53, R60, 0x7632, R53 ;  /* 0x000076323c357816 */ /* 0x002fc60000000035 */
[----:B--2---:R-:W2:Y:S01]  /*588e0*/  LDL.LU R60, [R1+0x23b0] ;  /* 0x0023b000013c7983 */ /* 0x004ea20000300800 */
[----:B------:R-:W-:Y:S01]  /*588f0*/  ISETP.LT.AND P2, PT, R35, UR4, !P1 ;  /* 0x0000000423007c0c */ /* 0x000fe2000cf41270 */
[----:B------:R-:W-:Y:S02]  /*58900*/  ULDC UR4, c[0x0][0x228] ;  /* 0x00008a0000047ab9 */ /* 0x000fe40000000800 */
[----:B------:R-:W-:Y:S01]  /*58910*/  ISETP.LT.AND P4, PT, R31, UR4, !P1 ;  /* 0x000000041f007c0c */ /* 0x000fe2000cf81270 */
[----:B------:R-:W-:Y:S01]  /*58920*/  IMAD.WIDE R50, R52, 0x2, R46 ;  /* 0x0000000234327825 */ /* 0x000fe200078e022e */
[----:B------:R-:W-:Y:S01]  /*58930*/  ISETP.LT.AND P1, PT, R10, UR6, !P1 ;  /* 0x000000060a007c0c */ /* 0x000fe2000cf21270 */
[----:B------:R-:W4:Y:S01]  /*58940*/  LDL.LU R15, [R1+0x30] ;  /* 0x00003000010f7983 */ /* 0x000f220000300800 */
[----:B------:R-:W-:Y:S01]  /*58950*/  ISETP.LT.AND P6, PT, R9, UR8, !P3 ;  /* 0x0000000809007c0c */ /* 0x000fe2000dfc1270 */
[----:B------:R-:W-:Y:S01]  /*58960*/  VIADD R58, R52, UR24 ;  /* 0x00000018343a7c36 */ /* 0x000fe20008000000 */
[----:B------:R-:W-:Y:S01]  /*58970*/  ISETP.LT.AND P5, PT, R12, UR12, !P3 ;  /* 0x0000000c0c007c0c */ /* 0x000fe2000dfa1270 */
[----:B------:R-:W-:Y:S01]  /*58980*/  ULDC UR4, c[0x0][0x228] ;  /* 0x00008a0000047ab9 */ /* 0x000fe20000000800 */
[----:B------:R-:W-:-:S02]  /*58990*/  ULDC UR6, c[0x0][0x228] ;  /* 0x00008a0000067ab9 */ /* 0x000fc40000000800 */
[----:B------:R0:W-:Y:S01]  /*589a0*/  @P2 STG.E.U16 desc[UR10][R50.64], R53 ;  /* 0x0000003532002986 */ /* 0x0001e2000c10150a */
[----:B------:R-:W-:Y:S01]  /*589b0*/  IMAD.WIDE R54, R58, 0x2, R16 ;  /* 0x000000023a367825 */ /* 0x000fe200078e0210 */
[----:B------:R-:W-:Y:S01]  /*589c0*/  ULDC UR8, c[0x0][0x228] ;  /* 0x00008a0000087ab9 */ /* 0x000fe20000000800 */
[----:B------:R-:W-:Y:S02]  /*589d0*/  ULDC UR12, c[0x0][0x228] ;  /* 0x00008a00000c7ab9 */ /* 0x000fe40000000800 */
[----:B0-----:R-:W-:-:S04]  /*589e0*/  IMAD.WIDE R50, R52, 0x2, R48 ;  /* 0x0000000234327825 */ /* 0x001fc800078e0230 */
[----:B------:R-:W-:Y:S01]  /*589f0*/  IMAD.WIDE R52, R52, 0x2, R2 ;  /* 0x0000000234347825 */ /* 0x000fe200078e0202 */
[----:B---3--:R-:W-:Y:S01]  /*58a00*/  @P4 STG.E.U16 desc[UR10][R50.64], R8 ;  /* 0x0000000832004986 */ /* 0x008fe2000c10150a */
[----:B--2---:R-:W-:-:S05]  /*58a10*/  PRMT R60, R8, 0x7632, R60 ;  /* 0x00007632083c7816 */ /* 0x004fca000000003c */
[----:B------:R-:W-:Y:S04]  /*58a20*/  @P1 STG.E.U16 desc[UR10][R52.64], R60 ;  /* 0x0000003c34001986 */ /* 0x000fe8000c10150a */
[----:B------:R0:W-:Y:S04]  /*58a30*/  @P6 STG.E.U16 desc[UR10][R54.64], R61 ;  /* 0x0000003d36006986 */ /* 0x0001e8000c10150a */
[----:B0-----:R-:W2:Y:S01]  /*58a40*/  LDL.LU R61, [R1+0x23ac] ;  /* 0x0023ac00013d7983 */ /* 0x001ea20000300800 */
[----:B------:R-:W-:Y:S01]  /*58a50*/  ISETP.LT.AND P2, PT, R11, UR14, !P3 ;  /* 0x0000000e0b007c0c */ /* 0x000fe2000df41270 */
[C---:B------:R-:W-:Y:S01]  /*58a60*/  IMAD.WIDE R56, R58.reuse, 0x2, R18 ;  /* 0x000000023a387825 */ /* 0x040fe200078e0212 */
[----:B------:R-:W-:Y:S01]  /*58a70*/  ISETP.LT.AND P1, PT, R13, UR4, !P3 ;  /* 0x000000040d007c0c */ /* 0x000fe2000df21270 */
[----:B------:R-:W-:Y:S01]  /*58a80*/  ULDC UR4, c[0x0][0x22c] ;  /* 0x00008b0000047ab9 */ /* 0x000fe20000000800 */
[----:B------:R-:W3:Y:S01]  /*58a90*/  LDL.LU R8, [R1+0x10] ;  /* 0x0000100001087983 */ /* 0x000ee20000300800 */
[C---:B------:R-:W-:Y:S01]  /*58aa0*/  IMAD.WIDE R50, R58.reuse, 0x2, R40 ;  /* 0x000000023a327825 */ /* 0x040fe200078e0228 */
[----:B------:R-:W-:Y:S01]  /*58ab0*/  ISETP.LT.AND P4, PT, R39, UR6, !P3 ;  /* 0x0000000627007c0c */ /* 0x000fe2000df81270 */
[----:B------:R-:W-:Y:S01]  /*58ac0*/  ULDC UR6, c[0x0][0x228] ;  /* 0x00008a0000067ab9 */ /* 0x000fe20000000800 */
[----:B------:R0:W-:Y:S01]  /*58ad0*/  @P5 STG.E.U16 desc[UR10][R56.64], R59 ;  /* 0x0000003b38005986 */ /* 0x0001e2000c10150a */
[----:B------:R-:W-:Y:S01]  /*58ae0*/  IMAD.WIDE R52, R58, 0x2, R44 ;  /* 0x000000023a347825 */ /* 0x000fe200078e022c */
[----:B----4-:R-:W-:Y:S01]  /*58af0*/  PRMT R60, R15, 0x7632, R60 ;  /* 0x000076320f3c7816 */ /* 0x010fe2000000003c */
[----:B------:R-:W-:-:S02]  /*58b00*/  ULDC UR14, c[0x0][0x228] ;  /* 0x00008a00000e7ab9 */ /* 0x000fc40000000800 */
[----:B------:R1:W-:Y:S01]  /*58b10*/  @P2 STG.E.U16 desc[UR10][R50.64], R7 ;  /* 0x0000000732002986 */ /* 0x0003e2000c10150a */
[----:B0-----:R-:W-:-:S05]  /*58b20*/  VIADD R59, R30, 0x9 ;  /* 0x000000091e3b7836 */ /* 0x001fca0000000000 */
[----:B------:R-:W-:Y:S02]  /*58b30*/  ISETP.GE.AND P2, PT, R59, UR4, PT ;  /* 0x000000043b007c0c */ /* 0x000fe4000bf46270 */
[----:B--2---:R-:W-:Y:S01]  /*58b40*/  PRMT R61, R7, 0x7632, R61 ;  /* 0x00007632073d7816 */ /* 0x004fe2000000003d */
[C---:B-1----:R-:W-:Y:S01]  /*58b50*/  IMAD.WIDE R50, R58.reuse, 0x2, R42 ;  /* 0x000000023a327825 */ /* 0x042fe200078e022a */
[----:B------:R-:W2:Y:S01]  /*58b60*/  LDL.LU R7, [R1+0x1d0] ;  /* 0x0001d00001077983 */ /* 0x000ea20000300800 */
[----:B------:R-:W-:Y:S01]  /*58b70*/  ISETP.LT.AND P5, PT, R35, UR8, !P3 ;  /* 0x0000000823007c0c */ /* 0x000fe2000dfa1270 */
[----:B------:R-:W-:Y:S01]  /*58b80*/  ULDC UR4, c[0x0][0x228] ;  /* 0x00008a0000047ab9 */ /* 0x000fe20000000800 */
[----:B------:R-:W-:Y:S01]  /*58b90*/  ISETP.LT.AND P6, PT, R31, UR12, !P3 ;  /* 0x0000000c1f007c0c */ /* 0x000fe2000dfc1270 */
[----:B------:R-:W4:Y:S04]  /*58ba0*/  LDL.LU R59, [R1+0x20] ;  /* 0x00002000013b7983 */ /* 0x000f280000300800 */
[----:B------:R-:W-:Y:S01]  /*58bb0*/  @P1 STG.E.U16 desc[UR10][R50.64], R61 ;  /* 0x0000003d32001986 */ /* 0x000fe2000c10150a */
[----:B------:R-:W-:Y:S01]  /*58bc0*/  IMAD.WIDE R54, R58, 0x2, R46 ;  /* 0x000000023a367825 */ /* 0x000fe200078e022e */
[----:B------:R-:W-:Y:S01]  /*58bd0*/  ULDC UR8, c[0x0][0x228] ;  /* 0x00008a0000087ab9 */ /* 0x000fe20000000800 */
[----:B------:R-:W-:Y:S01]  /*58be0*/  ULDC UR12, c[0x0][0x228] ;  /* 0x00008a00000c7ab9 */ /* 0x000fe20000000800 */
[----:B------:R0:W-:Y:S01]  /*58bf0*/  @P4 STG.E.U16 desc[UR10][R52.64], R15 ;  /* 0x0000000f34004986 */ /* 0x0001e2000c10150a */
[----:B------:R-:W-:Y:S01]  /*58c00*/  ISETP.LT.AND P3, PT, R10, UR4, !P3 ;  /* 0x000000040a007c0c */ /* 0x000fe2000df61270 */
[----:B------:R-:W-:-:S02]  /*58c10*/  IMAD.WIDE R56, R58, 0x2, R48 ;  /* 0x000000023a387825 */ /* 0x000fc400078e0230 */
[----:B0-----:R-:W2:Y:S01]  /*58c20*/  LDL.LU R15, [R1] ;  /* 0x00000000010f7983 */ /* 0x001ea20000300800 */
[----:B------:R-:W-:Y:S01]  /*58c30*/  ISETP.LT.AND P4, PT, R9, UR6, !P2 ;  /* 0x0000000609007c0c */ /* 0x000fe2000d781270 */
[----:B------:R-:W-:Y:S01]  /*58c40*/  IMAD.WIDE R50, R58, 0x2, R2 ;  /* 0x000000023a327825 */ /* 0x000fe200078e0202 */
[----:B------:R-:W-:Y:S01]  /*58c50*/  ULDC UR4, c[0x0][0x22c] ;  /* 0x00008b0000047ab9 */ /* 0x000fe20000000800 */
[----:B------:R0:W-:Y:S01]  /*58c60*/  @P5 STG.E.U16 desc[UR10][R54.64], R60 ;  /* 0x0000003c36005986 */ /* 0x0001e2000c10150a */
[----:B------:R-:W-:Y:S01]  /*58c70*/  ISETP.LT.AND P5, PT, R12, UR8, !P2 ;  /* 0x000000080c007c0c */ /* 0x000fe2000d7a1270 */
[----:B------:R-:W-:Y:S01]  /*58c80*/  ULDC UR6, c[0x0][0x228] ;  /* 0x00008a0000067ab9 */ /* 0x000fe20000000800 */
[----:B------:R-:W-:Y:S01]  /*58c90*/  ULDC UR8, c[0x0][0x228] ;  /* 0x00008a0000087ab9 */ /* 0x000fe20000000800 */
[----:B0-----:R-:W-:-:S04]  /*58ca0*/  VIADD R60, R58, UR24 ;  /* 0x000000183a3c7c36 */ /* 0x001fc80008000000 */
[----:B------:R-:W-:Y:S01]  /*58cb0*/  IMAD.WIDE R52, R60, 0x2, R16 ;  /* 0x000000023c347825 */ /* 0x000fe200078e0210 */
[----:B---3--:R-:W-:-:S03]  /*58cc0*/  PRMT R58, R8, 0x7632, R58 ;  /* 0x00007632083a7816 */ /* 0x008fc6000000003a */
[C---:B------:R-:W-:Y:S01]  /*58cd0*/  IMAD.WIDE R54, R60.reuse, 0x2, R18 ;  /* 0x000000023c367825 */ /* 0x040fe200078e0212 */
[----:B----4-:R-:W-:Y:S01]  /*58ce0*/  PRMT R61, R59, 0x7632, R61 ;  /* 0x000076323b3d7816 */ /* 0x010fe2000000003d */
[----:B------:R0:W-:Y:S01]  /*58cf0*/  @P6 STG.E.U16 desc[UR10][R56.64], R59 ;  /* 0x0000003b38006986 */ /* 0x0001e2000c10150a */
[----:B------:R-:W-:Y:S01]  /*58d00*/  ISETP.LT.AND P6, PT, R11, UR12, !P2 ;  /* 0x0000000c0b007c0c */ /* 0x000fe2000d7c1270 */
[----:B------:R-:W-:Y:S02]  /*58d10*/  ULDC UR12, c[0x0][0x228] ;  /* 0x00008a00000c7ab9 */ /* 0x000fe40000000800 */
[----:B------:R-:W-:Y:S04]  /*58d20*/  @P3 STG.E.U16 desc[UR10][R50.64], R61 ;  /* 0x0000003d32003986 */ /* 0x000fe8000c10150a */
[----:B------:R1:W-:Y:S01]  /*58d30*/  @P4 STG.E.U16 desc[UR10][R52.64], R8 ;  /* 0x0000000834004986 */ /* 0x0003e2000c10150a */
[----:B0-----:R-:W-:-:S03]  /*58d40*/  IMAD.WIDE R56, R60, 0x2, R40 ;  /* 0x000000023c387825 */ /* 0x001fc600078e0228 */
[----:B-1----:R-:W3:Y:S01]  /*58d50*/  LDL.LU R8, [R1+0x54] ;  /* 0x0000540001087983 */ /* 0x002ee20000300800 */
[----:B--2---:R-:W-:-:S03]  /*58d60*/  PRMT R14, R7, 0x7632, R14 ;  /* 0x00007632070e7816 */ /* 0x004fc6000000000e */
[----:B------:R-:W-:Y:S04]  /*58d70*/  @P5 STG.E.U16 desc[UR10][R54.64], R58 ;  /* 0x0000003a36005986 */ /* 0x000fe8000c10150a */
[----:B------:R0:W-:Y:S04]  /*58d80*/  @P6 STG.E.U16 desc[UR10][R56.64], R7 ;  /* 0x0000000738006986 */ /* 0x0001e8000c10150a */
[----:B0-----:R-:W2:Y:S01]  /*58d90*/  LDL.LU R7, [R1+0x44] ;  /* 0x0000440001077983 */ /* 0x001ea20000300800 */
[----:B------:R-:W-:Y:S01]  /*58da0*/  VIADD R59, R30, 0xa ;  /* 0x0000000a1e3b7836 */ /* 0x000fe20000000000 */
[----:B------:R-:W-:-:S02]  /*58db0*/  ISETP.LT.AND P5, PT, R39, UR6, !P2 ;  /* 0x0000000627007c0c */ /* 0x000fc4000d7a1270 */
[----:B------:R-:W-:Y:S01]  /*58dc0*/  ISETP.LT.AND P4, PT, R35, UR8, !P2 ;  /* 0x0000000823007c0c */ /* 0x000fe2000d781270 */
[C---:B------:R-:W-:Y:S01]  /*58dd0*/  IMAD.WIDE R50, R60.reuse, 0x2, R42 ;  /* 0x000000023c327825 */ /* 0x040fe200078e022a */
[----:B------:R-:W-:Y:S01]  /*58de0*/  ISETP.GE.AND P1, PT, R59, UR4, PT ;  /* 0x000000043b007c0c */ /* 0x000fe2000bf26270 */
[----:B------:R-:W-:Y:S01]  /*58df0*/  ULDC UR4, c[0x0][0x228] ;  /* 0x00008a0000047ab9 */ /* 0x000fe20000000800 */
[----:B------:R-:W-:Y:S01]  /*58e00*/  ISETP.LT.AND P3, PT, R31, UR12, !P2 ;  /* 0x0000000c1f007c0c */ /* 0x000fe2000d761270 */
[C---:B------:R-:W-:Y:S01]  /*58e10*/  IMAD.WIDE R52, R60.reuse, 0x2, R44 ;  /* 0x000000023c347825 */ /* 0x040fe200078e022c */
[----:B------:R-:W-:Y:S01]  /*58e20*/  ISETP.LT.AND P6, PT, R13, UR4, !P2 ;  /* 0x000000040d007c0c */ /* 0x000fe2000d7c1270 */
[----:B------:R-:W-:Y:S01]  /*58e30*/  ULDC UR4, c[0x0][0x228] ;  /* 0x00008a0000047ab9 */ /* 0x000fe20000000800 */
[----:B------:R-:W-:Y:S01]  /*58e40*/  PRMT R6, R15, 0x7632, R6 ;  /* 0x000076320f067816 */ /* 0x000fe20000000006 */
[----:B------:R-:W-:-:S04]  /*58e50*/  IMAD.WIDE R54, R60, 0x2, R46 ;  /* 0x000000023c367825 */ /* 0x000fc800078e022e */
[----:B------:R-:W-:Y:S01]  /*58e60*/  IMAD.WIDE R56, R60, 0x2, R48 ;  /* 0x000000023c387825 */ /* 0x000fe200078e0230 */
[----:B------:R-:W-:Y:S01]  /*58e70*/  PRMT R61, R4, 0x7632, R61 ;  /* 0x00007632043d7816 */ /* 0x000fe2000000003d */
[----:B------:R-:W-:Y:S01]  /*58e80*/  ULDC UR6, c[0x0][0x228] ;  /* 0x00008a0000067ab9 */ /* 0x000fe20000000800 */
[----:B------:R-:W-:Y:S01]  /*58e90*/  ULDC UR8, c[0x0][0x228] ;  /* 0x00008a0000087ab9 */ /* 0x000fe20000000800 */
[----:B------:R-:W-:Y:S01]  /*58ea0*/  IMAD.WIDE R58, R60, 0x2, R2 ;  /* 0x000000023c3a7825 */ /* 0x000fe200078e0202 */
[----:B------:R-:W-:Y:S01]  /*58eb0*/  ULDC UR12, c[0x0][0x228] ;  /* 0x00008a00000c7ab9 */ /* 0x000fe20000000800 */
[----:B------:R-:W-:Y:S04]  /*58ec0*/  @P6 STG.E.U16 desc[UR10][R50.64], R14 ;  /* 0x0000000e32006986 */ /* 0x000fe8000c10150a */
[----:B------:R-:W-:Y:S04]  /*58ed0*/  @P5 STG.E.U16 desc[UR10][R52.64], R15 ;  /* 0x0000000f34005986 */ /* 0x000fe8000c10150a */
[----:B------:R0:W-:Y:S01]  /*58ee0*/  @P4 STG.E.U16 desc[UR10][R54.64], R6 ;  /* 0x0000000636004986 */ /* 0x0001e2000c10150a */
[----:B------:R-:W-:Y:S01]  /*58ef0*/  ISETP.LT.AND P2, PT, R10, UR14, !P2 ;  /* 0x0000000e0a007c0c */ /* 0x000fe2000d741270 */
[----:B------:R-:W-:-:S02]  /*58f00*/  ULDC UR14, c[0x0][0x228] ;  /* 0x00008a00000e7ab9 */ /* 0x000fc40000000800 */
[----:B------:R1:W-:Y:S01]  /*58f10*/  @P3 STG.E.U16 desc[UR10][R56.64], R4 ;  /* 0x0000000438003986 */ /* 0x0003e2000c10150a */
[----:B------:R-:W-:Y:S01]  /*58f20*/  ISETP.LT.AND P3, PT, R9, UR4, !P1 ;  /* 0x0000000409007c0c */ /* 0x000fe2000cf61270 */
[----:B------:R-:W-:Y:S02]  /*58f30*/  ULDC UR4, c[0x0][0x22c] ;  /* 0x00008b0000047ab9 */ /* 0x000fe40000000800 */
[----:B0-----:R-:W4:Y:S04]  /*58f40*/  LDL.LU R6, [R1+0x34] ;  /* 0x0000340001067983 */ /* 0x001f280000300800 */
[----:B------:R-:W4:Y:S01]  /*58f50*/  LDL.LU R14, [R1+0x24] ;  /* 0x00002400010e7983 */ /* 0x000f220000300800 */
[----:B-1----:R-:W-:Y:S01]  /*58f60*/  VIADD R4, R60, UR24 ;  /* 0x000000183c047c36 */ /* 0x002fe20008000000 */
[----:B------:R-:W-:Y:S01]  /*58f70*/  ISETP.LT.AND P4, PT, R12, UR6, !P1 ;  /* 0x000000060c007c0c */ /* 0x000fe2000cf81270 */
[----:B------:R-:W-:Y:S01]  /*58f80*/  ULDC UR6, c[0x0][0x228] ;  /* 0x00008a0000067ab9 */ /* 0x000fe20000000800 */
[----:B------:R-:W4:Y:S01]  /*58f90*/  LDL.LU R15, [R1+0x14] ;  /* 0x00001400010f7983 */ /* 0x000f220000300800 */
[C---:B------:R-:W-:Y:S01]  /*58fa0*/  IMAD.WIDE R50, R4.reuse, 0x2, R16 ;  /* 0x0000000204327825 */ /* 0x040fe200078e0210 */
[----:B------:R-:W-:Y:S01]  /*58fb0*/  ISETP.LT.AND P5, PT, R11, UR8, !P1 ;  /* 0x000000080b007c0c */ /* 0x000fe2000cfa1270 */
[----:B------:R-:W-:Y:S01]  /*58fc0*/  ULDC UR8, c[0x0][0x228] ;  /* 0x00008a0000087ab9 */ /* 0x000fe20000000800 */
[----:B------:R-:W-:Y:S01]  /*58fd0*/  @P2 STG.E.U16 desc[UR10][R58.64], R61 ;  /* 0x0000003d3a002986 */ /* 0x000fe2000c10150a */
[----:B------:R-:W-:-:S04]  /*58fe0*/  IMAD.WIDE R52, R4, 0x2, R18 ;  /* 0x0000000204347825 */ /* 0x000fc800078e0212 */
[----:B------:R-:W-:Y:S01]  /*58ff0*/  IMAD.WIDE R54, R4, 0x2, R40 ;  /* 0x0000000204367825 */ /* 0x000fe200078e0228 */
[----:B---3--:R-:W-:Y:S01]  /*59000*/  PRMT R60, R8, 0x7632, R60 ;  /* 0x00007632083c7816 */ /* 0x008fe2000000003c */
[----:B------:R0:W-:Y:S04]  /*59010*/  @P3 STG.E.U16 desc[UR10][R50.64], R8 ;  /* 0x0000000832003986 */ /* 0x0001e8000c10150a */
[----:B------:R-:W-:Y:S04]  /*59020*/  @P4 STG.E.U16 desc[UR10][R52.64], R60 ;  /* 0x0000003c34004986 */ /* 0x000fe8000c10150a */
[----:B0-----:R-:W3:Y:S01]  /*59030*/  LDL.LU R8, [R1+0x1d4] ;  /* 0x0001d40001087983 */ /* 0x001ee20000300800 */
[----:B--2---:R-:W-:-:S03]  /*59040*/  PRMT R59, R7, 0x7632, R59 ;  /* 0x00007632073b7816 */ /* 0x004fc6000000003b */
[----:B------:R0:W-:Y:S04]  /*59050*/  @P5 STG.E.U16 desc[UR10][R54.64], R7 ;  /* 0x0000000736005986 */ /* 0x0001e8000c10150a */
[----:B0-----:R-:W2:Y:S01]  /*59060*/  LDL.LU R7, [R1+0x4] ;  /* 0x0000040001077983 */ /* 0x001ea20000300800 */
[----:B------:R-:W-:Y:S01]  /*59070*/  ISETP.LT.AND P6, PT, R13, UR12, !P1 ;  /* 0x0000000c0d007c0c */ /* 0x000fe2000cfc1270 */
[----:B------:R-:W-:Y:S01]  /*59080*/  ULDC UR12, c[0x0][0x228] ;  /* 0x00008a00000c7ab9 */ /* 0x000fe20000000800 */
[----:B------:R-:W-:Y:S01]  /*59090*/  ISETP.LT.AND P5, PT, R39, UR6, !P1 ;  /* 0x0000000627007c0c */ /* 0x000fe2000cfa1270 */
[----:B------:R-:W-:Y:S01]  /*590a0*/  VIADD R58, R30, 0xb ;  /* 0x0000000b1e3a7836 */ /* 0x000fe20000000000 */
[----:B------:R-:W-:Y:S01]  /*590b0*/  ISETP.LT.AND P4, PT, R35, UR8, !P1 ;  /* 0x0000000823007c0c */ /* 0x000fe2000cf81270 */
[----:B------:R-:W-:Y:S01]  /*590c0*/  IMAD.WIDE R56, R4, 0x2, R42 ;  /* 0x0000000204387825 */ /* 0x000fe200078e022a */
[----:B------:R-:W-:Y:S01]  /*590d0*/  ISETP.LT.AND P3, PT, R31, UR12, !P1 ;  /* 0x0000000c1f007c0c */ /* 0x000fe2000cf61270 */
[----:B------:R-:W-:Y:S01]  /*590e0*/  ULDC UR6, c[0x0][0x228] ;  /* 0x00008a0000067ab9 */ /* 0x000fe20000000800 */
[----:B------:R-:W-:Y:S01]  /*590f0*/  ISETP.GE.AND P2, PT, R58, UR4, PT ;  /* 0x000000043a007c0c */ /* 0x000fe2000bf46270 */
[----:B------:R-:W-:Y:S01]  /*59100*/  IMAD.WIDE R54, R4, 0x2, R44 ;  /* 0x0000000204367825 */ /* 0x000fe200078e022c */
[----:B------:R-:W-:Y:S01]  /*59110*/  ISETP.LT.AND P1, PT, R10, UR14, !P1 ;  /* 0x0000000e0a007c0c */ /* 0x000fe2000cf21270 */
[----:B------:R-:W-:Y:S01]  /*59120*/  ULDC UR4, c[0x0][0x248] ;  /* 0x0000920000047ab9 */ /* 0x000fe20000000800 */
[----:B------:R-:W-:Y:S01]  /*59130*/  ULDC UR8, c[0x0][0x228] ;  /* 0x00008a0000087ab9 */ /* 0x000fe20000000800 */
[----:B------:R0:W-:Y:S01]  /*59140*/  @P6 STG.E.U16 desc[UR10][R56.64], R59 ;  /* 0x0000003b38006986 */ /* 0x0001e2000c10150a */
[C---:B------:R-:W-:Y:S01]  /*59150*/  IMAD.WIDE R52, R4.reuse, 0x2, R46 ;  /* 0x0000000204347825 */ /* 0x040fe200078e022e */
[----:B------:R-:W-:Y:S01]  /*59160*/  ISETP.LT.AND P6, PT, R9, UR6, !P2 ;  /* 0x0000000609007c0c */ /* 0x000fe2000d7c1270 */
[----:B------:R-:W-:Y:S01]  /*59170*/  ULDC UR6, c[0x0][0x228] ;  /* 0x00008a0000067ab9 */ /* 0x000fe20000000800 */
[----:B------:R-:W-:Y:S01]  /*59180*/  ULDC UR12, c[0x0][0x228] ;  /* 0x00008a00000c7ab9 */ /* 0x000fe20000000800 */
[C---:B------:R-:W-:Y:S01]  /*59190*/  VIADD R50, R4.reuse, UR4 ;  /* 0x0000000404327c36 */ /* 0x040fe20008000000 */
[----:B------:R-:W-:Y:S01]  /*591a0*/  ULDC UR4, c[0x0][0x228] ;  /* 0x00008a0000047ab9 */ /* 0x000fe20000000800 */
[----:B------:R-:W-:Y:S01]  /*591b0*/  ULDC UR14, c[0x0][0x228] ;  /* 0x00008a00000e7ab9 */ /* 0x000fe20000000800 */
[----:B0-----:R-:W-:Y:S01]  /*591c0*/  IMAD.WIDE R56, R4, 0x2, R48 ;  /* 0x0000000204387825 */ /* 0x001fe200078e0230 */
[----:B----4-:R-:W-:Y:S01]  /*591d0*/  PRMT R51, R6, 0x7632, R51 ;  /* 0x0000763206337816 */ /* 0x010fe20000000033 */
[----:B------:R0:W-:Y:S02]  /*591e0*/  @P5 STG.E.U16 desc[UR10][R54.64], R6 ;  /* 0x0000000636005986 */ /* 0x0001e4000c10150a */
[----:B------:R-:W-:-:S02]  /*591f0*/  IMAD.WIDE R58, R4, 0x2, R2 ;  /* 0x00000002043a7825 */ /* 0x000fc400078e0202 */
[----:B------:R1:W-:Y:S01]  /*59200*/  @P4 STG.E.U16 desc[UR10][R52.64], R51 ;  /* 0x0000003334004986 */ /* 0x0003e2000c10150a */
[----:B------:R-:W-:Y:S01]  /*59210*/  ISETP.LT.AND P4, PT, R11, UR6, !P2 ;  /* 0x000000060b007c0c */ /* 0x000fe2000d781270 */
[----:B------:R-:W-:Y:S02]  /*59220*/  ULDC UR6, c[0x0][0x228] ;  /* 0x00008a0000067ab9 */ /* 0x000fe40000000800 */
[----:B------:R4:W-:Y:S01]  /*59230*/  @P3 STG.E.U16 desc[UR10][R56.64], R14 ;  /* 0x0000000e38003986 */ /* 0x0009e2000c10150a */
[----:B------:R-:W-:Y:S01]  /*59240*/  ISETP.LT.AND P3, PT, R12, UR4, !P2 ;  /* 0x000000040c007c0c */ /* 0x000fe2000d761270 */
[----:B------:R-:W-:Y:S01]  /*59250*/  ULDC UR4, c[0x0][0x22c] ;  /* 0x00008b0000047ab9 */ /* 0x000fe20000000800 */
[----:B------:R-:W-:Y:S01]  /*59260*/  PRMT R4, R14, 0x7632, R4 ;  /* 0x000076320e047816 */ /* 0x000fe20000000004 */
[----:B0-----:R-:W-:Y:S01]  /*59270*/  IMAD.WIDE R54, R50, 0x2, R16 ;  /* 0x0000000232367825 */ /* 0x001fe200078e0210 */
[----:B------:R-:W2:Y:S01]  /*59280*/  LDL.LU R6, [R1+0x23a8] ;  /* 0x0023a80001067983 */ /* 0x000ea20000300800 */
[----:B------:R-:W-:-:S02]  /*59290*/  PRMT R60, R15, 0x7632, R60 ;  /* 0x000076320f3c7816 */ /* 0x000fc4000000003c */
[C---:B-1----:R-:W-:Y:S01]  /*592a0*/  IMAD.WIDE R52, R50.reuse, 0x2, R18 ;  /* 0x0000000232347825 */ /* 0x042fe200078e0212 */
[----:B------:R-:W-:Y:S01]  /*592b0*/  @P1 STG.E.U16 desc[UR10][R58.64], R4 ;  /* 0x000000043a001986 */ /* 0x000fe2000c10150a */
[----:B------:R-:W-:Y:S01]  /*592c0*/  ISETP.LT.AND P5, PT, R13, UR8, !P2 ;  /* 0x000000080d007c0c */ /* 0x000fe2000d7a1270 */
[----:B------:R-:W-:Y:S02]  /*592d0*/  ULDC UR8, c[0x0][0x228] ;  /* 0x00008a0000087ab9 */ /* 0x000fe40000000800 */
[----:B------:R0:W-:Y:S01]  /*592e0*/  @P6 STG.E.U16 desc[UR10][R54.64], R15 ;  /* 0x0000000f36006986 */ /* 0x0001e2000c10150a */
[----:B------:R-:W-:Y:S01]  /*592f0*/  ISETP.LT.AND P6, PT, R39, UR12, !P2 ;  /* 0x0000000c27007c0c */ /* 0x000fe2000d7c1270 */
[C---:B----4-:R-:W-:Y:S01]  /*59300*/  IMAD.WIDE R56, R50.reuse, 0x2, R42 ;  /* 0x0000000232387825 */ /* 0x050fe200078e022a */
[----:B------:R-:W-:Y:S01]  /*59310*/  ULDC UR12, c[0x0][0x228] ;  /* 0x00008a00000c7ab9 */ /* 0x000fe20000000800 */
[----:B------:R-:W-:Y:S04]  /*59320*/  @P3 STG.E.U16 desc[UR10][R52.64], R60 ;  /* 0x0000003c34003986 */ /* 0x000fe8000c10150a */
[----:B0-----:R-:W4:Y:S01]  /*59330*/  LDL.LU R15, [R1+0x58] ;  /* 0x00005800010f7983 */ /* 0x001f220000300800 */
[----:B------:R-:W-:-:S04]  /*59340*/  IMAD.WIDE R54, R50, 0x2, R40 ;  /* 0x0000000232367825 */ /* 0x000fc800078e0228 */
[----:B------:R-:W-:Y:S01]  /*59350*/  IMAD.WIDE R58, R50, 0x2, R44 ;  /* 0x00000002323a7825 */ /* 0x000fe200078e022c */
[----:B---3--:R-:W-:Y:S01]  /*59360*/  PRMT R51, R8, 0x7632, R51 ;  /* 0x0000763208337816 */ /* 0x008fe20000000033 */
[----:B------:R0:W-:Y:S04]  /*59370*/  @P4 STG.E.U16 desc[UR10][R54.64], R8 ;  /* 0x0000000836004986 */ /* 0x0001e8000c10150a */
[----:B------:R1:W-:Y:S04]  /*59380*/  @P5 STG.E.U16 desc[UR10][R56.64], R51 ;  /* 0x0000003338005986 */ /* 0x0003e8000c10150a */
[----:B0-----:R-:W3:Y:S04]  /*59390*/  LDL.LU R8, [R1+0x48] ;  /* 0x0000480001087983 */ /* 0x001ee80000300800 */
[----:B--2---:R0:W-:Y:S01]  /*593a0*/  @P6 STG.E.U16 desc[UR10][R58.64], R7 ;  /* 0x000000073a006986 */ /* 0x0041e2000c10150a */
[----:B-1----:R-:W-:-:S03]  /*593b0*/  PRMT R51, R7, 0x7632, R51 ;  /* 0x0000763207337816 */ /* 0x002fc60000000033 */
[----:B0-----:R-:W2:Y:S01]  /*593c0*/  LDL.LU R7, [R1+0x38] ;  /* 0x0000380001077983 */ /* 0x001ea20000300800 */
[----:B------:R-:W-:Y:S01]  /*593d0*/  VIADD R4, R30, 0xc ;  /* 0x0000000c1e047836 */ /* 0x000fe20000000000 */
[----:B------:R-:W-:Y:S01]  /*593e0*/  ISETP.LT.AND P3, PT, R31, UR6, !P2 ;  /* 0x000000061f007c0c */ /* 0x000fe2000d761270 */
[----:B------:R-:W-:Y:S01]  /*593f0*/  IMAD.WIDE R52, R50, 0x2, R46 ;  /* 0x0000000232347825 */ /* 0x000fe200078e022e */
[----:B------:R-:W2:Y:S01]  /*59400*/  LDL.LU R14, [R1+0x28] ;  /* 0x00002800010e7983 */ /* 0x000ea20000300800 */
[----:B------:R-:W-:Y:S01]  /*59410*/  PRMT R59, R5, 0x7632, R59 ;  /* 0x00007632053b7816 */ /* 0x000fe2000000003b */
[----:B------:R-:W-:Y:S01]  /*59420*/  ULDC UR6, c[0x0][0x228] ;  /* 0x00008a0000067ab9 */ /* 0x000fe20000000800 */
[----:B------:R-:W-:Y:S01]  /*59430*/  ISETP.GE.AND P1, PT, R4, UR4, PT ;  /* 0x0000000404007c0c */ /* 0x000fe2000bf26270 */
[----:B------:R-:W-:Y:S02]  /*59440*/  ULDC UR4, c[0x0][0x228] ;  /* 0x00008a0000047ab9 */ /* 0x000fe40000000800 */
[----:B------:R-:W-:Y:S01]  /*59450*/  ISETP.LT.AND P4, PT, R35, UR4, !P2 ;  /* 0x0000000423007c0c */ /* 0x000fe2000d781270 */
[----:B------:R-:W-:Y:S01]  /*59460*/  ULDC UR4, c[0x0][0x248] ;  /* 0x0000920000047ab9 */ /* 0x000fe20000000800 */
[----:B------:R-:W-:-:S02]  /*59470*/  ISETP.LT.AND P2, PT, R10, UR8, !P2 ;  /* 0x000000080a007c0c */ /* 0x000fc4000d741270 */
[----:B------:R-:W-:Y:S02]  /*59480*/  ISETP.LT.AND P6, PT, R9, UR12, !P1 ;  /* 0x0000000c09007c0c */ /* 0x000fe4000cfc1270 */
[----:B------:R-:W-:Y:S01]  /*59490*/  ISETP.LT.AND P5, PT, R12, UR14, !P1 ;  /* 0x0000000e0c007c0c */ /* 0x000fe2000cfa1270 */
[----:B------:R-:W-:Y:S01]  /*594a0*/  VIADD R4, R50, UR4 ;  /* 0x0000000432047c36 */ /* 0x000fe20008000000 */
[----:B------:R-:W-:Y:S01]  /*594b0*/  ULDC UR4, c[0x0][0x228] ;  /* 0x00008a0000047ab9 */ /* 0x000fe20000000800 */
[----:B------:R-:W-:Y:S01]  /*594c0*/  ULDC UR8, c[0x0][0x228] ;  /* 0x00008a0000087ab9 */ /* 0x000fe20000000800 */
[----:B------:R-:W-:-:S03]  /*594d0*/  ULDC UR12, c[0x0][0x228] ;  /* 0x00008a00000c7ab9 */ /* 0x000fc60000000800 */
[----:B------:R0:W-:Y:S01]  /*594e0*/  @P4 STG.E.U16 desc[UR10][R52.64], R51 ;  /* 0x0000003334004986 */ /* 0x0001e2000c10150a */
[----:B------:R-:W-:Y:S01]  /*594f0*/  ISETP.LT.AND P4, PT, R11, UR16, !P1 ;  /* 0x000000100b007c0c */ /* 0x000fe2000cf81270 */
[C---:B------:R-:W-:Y:S01]  /*59500*/  IMAD.WIDE R54, R4.reuse, 0x2, R16 ;  /* 0x0000000204367825 */ /* 0x040fe200078e0210 */
[----:B------:R-:W-:Y:S01]  /*59510*/  ULDC UR14, c[0x0][0x228] ;  /* 0x00008a00000e7ab9 */ /* 0x000fe20000000800 */
[----:B------:R-:W-:Y:S02]  /*59520*/  ULDC UR16, c[0x0][0x228] ;  /* 0x00008a0000107ab9 */ /* 0x000fe40000000800 */
[----:B------:R-:W-:-:S04]  /*59530*/  IMAD.WIDE R56, R4, 0x2, R18 ;  /* 0x0000000204387825 */ /* 0x000fc800078e0212 */
[----:B0-----:R-:W-:-:S04]  /*59540*/  IMAD.WIDE R52, R50, 0x2, R48 ;  /* 0x0000000232347825 */ /* 0x001fc800078e0230 */
[----:B------:R-:W-:Y:S01]  /*59550*/  IMAD.WIDE R50, R50, 0x2, R2 ;  /* 0x0000000232327825 */ /* 0x000fe200078e0202 */
[----:B------:R0:W-:Y:S04]  /*59560*/  @P3 STG.E.U16 desc[UR10][R52.64], R5 ;  /* 0x0000000534003986 */ /* 0x0001e8000c10150a */
[----:B------:R-:W-:Y:S01]  /*59570*/  @P2 STG.E.U16 desc[UR10][R50.64], R59 ;  /* 0x0000003b32002986 */ /* 0x000fe2000c10150a */
[----:B------:R-:W-:Y:S01]  /*59580*/  ISETP.LT.AND P3, PT, R13, UR4, !P1 ;  /* 0x000000040d007c0c */ /* 0x000fe2000cf61270 */
[----:B------:R-:W-:Y:S01]  /*59590*/  ULDC UR4, c[0x0][0x22c] ;  /* 0x00008b0000047ab9 */ /* 0x000fe20000000800 */
[----:B----4-:R-:W-:Y:S01]  /*595a0*/  PRMT R58, R15, 0x7632, R58 ;  /* 0x000076320f3a7816 */ /* 0x010fe2000000003a */
[----:B0-----:R-:W-:Y:S01]  /*595b0*/  IMAD.WIDE R52, R4, 0x2, R40 ;  /* 0x0000000204347825 */ /* 0x001fe200078e0228 */
[----:B------:R0:W-:Y:S04]  /*595c0*/  @P6 STG.E.U16 desc[UR10][R54.64], R15 ;  /* 0x0000000f36006986 */ /* 0x0001e8000c10150a */
[----:B------:R2:W-:Y:S01]  /*595d0*/  @P5 STG.E.U16 desc[UR10][R56.64], R58 ;  /* 0x0000003a38005986 */ /* 0x0005e2000c10150a */
[----:B------:R-:W-:Y:S01]  /*595e0*/  ISETP.LT.AND P5, PT, R35, UR8, !P1 ;  /* 0x0000000823007c0c */ /* 0x000fe2000cfa1270 */
[----:B------:R-:W-:-:S02]  /*595f0*/  VIADD R5, R30, 0xd ;  /* 0x0000000d1e057836 */ /* 0x000fc40000000000 */
[----:B0-----:R-:W4:Y:S01]  /*59600*/  LDL.LU R15, [R1+0x18] ;  /* 0x00001800010f7983 */ /* 0x001f220000300800 */
[C---:B------:R-:W-:Y:S02]  /*59610*/  IMAD.WIDE R50, R4.reuse, 0x2, R42 ;  /* 0x0000000204327825 */ /* 0x040fe400078e022a */
[----:B------:R-:W-:Y:S01]  /*59620*/  ISETP.GE.AND P2, PT, R5, UR4, PT ;  /* 0x0000000405007c0c */ /* 0x000fe2000bf46270 */
[----:B------:R-:W-:Y:S01]  /*59630*/  ULDC UR8, c[0x0][0x228] ;  /* 0x00008a0000087ab9 */ /* 0x000fe20000000800 */
[----:B------:R-:W-:Y:S01]  /*59640*/  IMAD.WIDE R54, R4, 0x2, R46 ;  /* 0x0000000204367825 */ /* 0x000fe200078e022e */
[----:B------:R-:W-:Y:S01]  /*59650*/  ISETP.LT.AND P6, PT, R31, UR12, !P1 ;  /* 0x0000000c1f007c0c */ /* 0x000fe2000cfc1270 */
[----:B------:R-:W-:Y:S01]  /*59660*/  ULDC UR12, c[0x0][0x228] ;  /* 0x00008a00000c7ab9 */ /* 0x000fe20000000800 */
[----:B------:R-:W-:Y:S01]  /*59670*/  ULDC UR4, c[0x0][0x248] ;  /* 0x0000920000047ab9 */ /* 0x000fe20000000800 */
[----:B---3--:R0:W-:Y:S01]  /*59680*/  @P4 STG.E.U16 desc[UR10][R52.64], R8 ;  /* 0x0000000834004986 */ /* 0x0081e2000c10150a */
[----:B------:R-:W-:-:S02]  /*59690*/  ISETP.LT.AND P4, PT, R39, UR6, !P1 ;  /* 0x0000000627007c0c */ /* 0x000fc4000cf81270 */
[----:B------:R-:W-:Y:S02]  /*596a0*/  PRMT R59, R8, 0x7632, R59 ;  /* 0x00007632083b7816 */ /* 0x000fe4000000003b */
[----:B--2---:R-:W-:Y:S01]  /*596b0*/  PRMT R58, R7, 0x7632, R58 ;  /* 0x00007632073a7816 */ /* 0x004fe2000000003a */
[----:B0-----:R-:W2:Y:S01]  /*596c0*/  LDL.LU R8, [R1+0x1d8] ;  /* 0x0001d80001087983 */ /* 0x001ea20000300800 */
[----:B------:R-:W-:Y:S01]  /*596d0*/  IMAD.WIDE R52, R4, 0x2, R44 ;  /* 0x0000000204347825 */ /* 0x000fe200078e022c */
[----:B------:R-:W-:Y:S02]  /*596e0*/  ULDC UR6, c[0x0][0x228] ;  /* 0x00008a0000067ab9 */ /* 0x000fe40000000800 */
[----:B------:R-:W-:Y:S04]  /*596f0*/  @P3 STG.E.U16 desc[UR10][R50.64], R59 ;  /* 0x0000003b32003986 */ /* 0x000fe8000c10150a */
[----:B------:R0:W-:Y:S04]  /*59700*/  @P4 STG.E.U16 desc[UR10][R52.64], R7 ;  /* 0x0000000734004986 */ /* 0x0001e8000c10150a */
[----:B------:R1:W-:Y:S01]  /*59710*/  @P5 STG.E.U16 desc[UR10][R54.64], R58 ;  /* 0x0000003a36005986 */ /* 0x0003e2000c10150a */
[----:B------:R-:W-:Y:S01]  /*59720*/  ISETP.LT.AND P5, PT, R12, UR12, !P2 ;  /* 0x0000000c0c007c0c */ /* 0x000fe2000d7a1270 */
[----:B------:R-:W-:-:S02]  /*59730*/  IMAD.WIDE R56, R4, 0x2, R48 ;  /* 0x0000000204387825 */ /* 0x000fc400078e0230 */
[----:B0-----:R-:W3:Y:S01]  /*59740*/  LDL.LU R7, [R1+0x23a4] ;  /* 0x0023a40001077983 */ /* 0x001ee20000300800 */
[----:B------:R-:W-:Y:S01]  /*59750*/  ISETP.LT.AND P3, PT, R10, UR6, !P1 ;  /* 0x000000060a007c0c */ /* 0x000fe2000cf61270 */
[----:B------:R-:W-:Y:S01]  /*59760*/  ULDC UR6, c[0x0][0x228] ;  /* 0x00008a0000067ab9 */ /* 0x000fe20000000800 */
[----:B------:R-:W-:Y:S01]  /*59770*/  ISETP.LT.AND P4, PT, R9, UR8, !P2 ;  /* 0x0000000809007c0c */ /* 0x000fe2000d781270 */
[----:B------:R-:W3:Y:S01]  /*59780*/  LDL.LU R12, [R1+0x8] ;  /* 0x00000800010c7983 */ /* 0x000ee20000300800 */
[----:B-1----:R-:W-:Y:S01]  /*59790*/  VIADD R58, R4, UR4 ;  /* 0x00000004043a7c36 */ /* 0x002fe20008000000 */
[----:B------:R-:W-:Y:S01]  /*597a0*/  PRMT R59, R14, 0x7632, R59 ;  /* 0x000076320e3b7816 */ /* 0x000fe2000000003b */
[----:B------:R-:W-:Y:S01]  /*597b0*/  ULDC UR12, c[0x0][0x228] ;  /* 0x00008a00000c7ab9 */ /* 0x000fe20000000800 */
[----:B------:R0:W-:Y:S01]  /*597c0*/  @P6 STG.E.U16 desc[UR10][R56.64], R14 ;  /* 0x0000000e38006986 */ /* 0x0001e2000c10150a */
[----:B------:R-:W-:Y:S01]  /*597d0*/  ISETP.LT.AND P6, PT, R11, UR14, !P2 ;  /* 0x0000000e0b007c0c */ /* 0x000fe2000d7c1270 */
[----:B------:R-:W-:Y:S01]  /*597e0*/  IMAD.WIDE R4, R4, 0x2, R2 ;  /* 0x0000000204047825 */ /* 0x000fe200078e0202 */
[----:B------:R-:W-:Y:S01]  /*597f0*/  ULDC UR4, c[0x0][0x22c] ;  /* 0x00008b0000047ab9 */ /* 0x000fe20000000800 */
[----:B------:R-:W-:Y:S01]  /*59800*/  ULDC UR8, c[0x0][0x228] ;  /* 0x00008a0000087ab9 */ /* 0x000fe20000000800 */
[----:B------:R-:W-:Y:S01]  /*59810*/  ULDC UR14, c[0x0][0x228] ;  /* 0x00008a00000e7ab9 */ /* 0x000fe20000000800 */
[C---:B------:R-:W-:Y:S01]  /*59820*/  IMAD.WIDE R50, R58.reuse, 0x2, R16 ;  /* 0x000000023a327825 */ /* 0x040fe200078e0210 */
[----:B------:R1:W-:Y:S03]  /*59830*/  @P3 STG.E.U16 desc[UR10][R4.64], R59 ;  /* 0x0000003b04003986 */ /* 0x0003e6000c10150a */
[----:B------:R-:W-:-:S04]  /*59840*/  IMAD.WIDE R52, R58, 0x2, R18 ;  /* 0x000000023a347825 */ /* 0x000fc800078e0212 */
[----:B0-----:R-:W-:Y:S02]  /*59850*/  VIADD R56, R30, 0xe ;  /* 0x0000000e1e387836 */ /* 0x001fe40000000000 */
[----:B------:R-:W-:-:S03]  /*59860*/  IMAD.WIDE R54, R58, 0x2, R40 ;  /* 0x000000023a367825 */ /* 0x000fc600078e0228 */
[----:B------:R-:W-:Y:S01]  /*59870*/  ISETP.GE.AND P1, PT, R56, UR4, PT ;  /* 0x0000000438007c0c */ /* 0x000fe2000bf26270 */
[----:B------:R-:W-:Y:S01]  /*59880*/  ULDC UR4, c[0x0][0x228] ;  /* 0x00008a0000047ab9 */ /* 0x000fe20000000800 */
[C---:B-1----:R-:W-:Y:S01]  /*59890*/  IMAD.WIDE R4, R58.reuse, 0x2, R42 ;  /* 0x000000023a047825 */ /* 0x042fe200078e022a */
[----:B----4-:R-:W-:Y:S01]  /*598a0*/  PRMT R57, R15, 0x7632, R57 ;  /* 0x000076320f397816 */ /* 0x010fe20000000039 */
[----:B------:R0:W-:Y:S04]  /*598b0*/  @P4 STG.E.U16 desc[UR10][R50.64], R15 ;  /* 0x0000000f32004986 */ /* 0x0001e8000c10150a */
[----:B------:R1:W-:Y:S01]  /*598c0*/  @P5 STG.E.U16 desc[UR10][R52.64], R57 ;  /* 0x0000003934005986 */ /* 0x0003e2000c10150a */
[----:B------:R-:W-:Y:S01]  /*598d0*/  ISETP.LT.AND P5, PT, R39, UR6, !P2 ;  /* 0x0000000627007c0c */ /* 0x000fe2000d7a1270 */
[----:B------:R-:W-:Y:S01]  /*598e0*/  ULDC UR6, c[0x0][0x228] ;  /* 0x00008a0000067ab9 */ /* 0x000fe20000000800 */
[----:B------:R-:W-:Y:S01]  /*598f0*/  ISETP.LT.AND P4, PT, R35, UR8, !P2 ;  /* 0x0000000823007c0c */ /* 0x000fe2000d781270 */
[----:B------:R-:W-:Y:S01]  /*59900*/  ULDC UR8, c[0x0][0x228] ;  /* 0x00008a0000087ab9 */ /* 0x000fe20000000800 */
[----:B------:R-:W-:Y:S01]  /*59910*/  ISETP.LT.AND P3, PT, R31, UR12, !P2 ;  /* 0x0000000c1f007c0c */ /* 0x000fe2000d761270 */
[----:B------:R-:W-:Y:S01]  /*59920*/  ULDC UR12, c[0x0][0x228] ;  /* 0x00008a00000c7ab9 */ /* 0x000fe20000000800 */
[----:B0-----:R-:W-:-:S04]  /*59930*/  IMAD.WIDE R50, R58, 0x2, R44 ;  /* 0x000000023a327825 */ /* 0x001fc800078e022c */
[----:B-1----:R-:W-:Y:S01]  /*59940*/  IMAD.WIDE R52, R58, 0x2, R46 ;  /* 0x000000023a347825 */ /* 0x002fe200078e022e */
[----:B--2---:R0:W-:Y:S01]  /*59950*/  @P6 STG.E.U16 desc[UR10][R54.64], R8 ;  /* 0x0000000836006986 */ /* 0x0041e2000c10150a */
[----:B------:R-:W-:Y:S01]  /*59960*/  ISETP.LT.AND P6, PT, R13, UR4, !P2 ;  /* 0x000000040d007c0c */ /* 0x000fe2000d7c1270 */
[----:B------:R-:W-:Y:S01]  /*59970*/  ULDC UR4, c[0x0][0x248] ;  /* 0x0000920000047ab9 */ /* 0x000fe20000000800 */
[----:B------:R-:W-:Y:S02]  /*59980*/  PRMT R61, R8, 0x7632, R61 ;  /* 0x00007632083d7816 */ /* 0x000fe4000000003d */
[----:B------:R-:W-:Y:S02]  /*59990*/  ISETP.LT.AND P2, PT, R10, UR14, !P2 ;  /* 0x0000000e0a007c0c */ /* 0x000fe4000d741270 */
[----:B---3--:R-:W-:Y:S01]  /*599a0*/  PRMT R60, R12, 0x7632, R60 ;  /* 0x000076320c3c7816 */ /* 0x008fe2000000003c */
[----:B------:R-:W2:Y:S01]  /*599b0*/  LDL.LU R10, [R1+0x5c] ;  /* 0x00005c00010a7983 */ /* 0x000ea20000300800 */
[----:B0-----:R-:W-:Y:S01]  /*599c0*/  IMAD.WIDE R54, R58, 0x2, R48 ;  /* 0x000000023a367825 */ /* 0x001fe200078e0230 */
[----:B------:R-:W-:Y:S01]  /*599d0*/  PRMT R59, R6, 0x7632, R59 ;  /* 0x00007632063b7816 */ /* 0x000fe2000000003b */
[----:B------:R-:W-:Y:S01]  /*599e0*/  ULDC UR14, c[0x0][0x228] ;  /* 0x00008a00000e7ab9 */ /* 0x000fe20000000800 */
[----:B------:R-:W3:Y:S04]  /*599f0*/  LDL.LU R8, [R1+0x4c] ;  /* 0x00004c0001087983 */ /* 0x000ee80000300800 */
[----:B------:R0:W-:Y:S04]  /*59a00*/  @P6 STG.E.U16 desc[UR10][R4.64], R61 ;  /* 0x0000003d04006986 */ /* 0x0001e8000c10150a */
[----:B------:R1:W-:Y:S04]  /*59a10*/  @P5 STG.E.U16 desc[UR10][R50.64], R12 ;  /* 0x0000000c32005986 */ /* 0x0003e8000c10150a */
[----:B------:R4:W-:Y:S04]  /*59a20*/  @P4 STG.E.U16 desc[UR10][R52.64], R60 ;  /* 0x0000003c34004986 */ /* 0x0009e8000c10150a */
[----:B0-----:R-:W3:Y:S04]  /*59a30*/  LDL.LU R61, [R1+0xf80] ;  /* 0x000f8000013d7983 */ /* 0x001ee80000300800 */
[----:B------:R-:W3:Y:S04]  /*59a40*/  LDL.LU R14, [R1+0x3c] ;  /* 0x00003c00010e7983 */ /* 0x000ee80000300800 */
[----:B------:R-:W3:Y:S04]  /*59a50*/  LDL.LU R15, [R1+0x2c] ;  /* 0x00002c00010f7983 */ /* 0x000ee80000300800 */
[----:B-1----:R-:W3:Y:S04]  /*59a60*/  LDL.LU R12, [R1+0x1c] ;  /* 0x00001c00010c7983 */ /* 0x002ee80000300800 */
[----:B----4-:R-:W4:Y:S01]  /*59a70*/  LDL.LU R60, [R1+0xf7c] ;  /* 0x000f7c00013c7983 */ /* 0x010f220000300800 */
[----:B------:R-:W-:Y:S01]  /*59a80*/  ISETP.LT.AND P5, PT, R11, UR12, !P1 ;  /* 0x0000000c0b007c0c */ /* 0x000fe2000cfa1270 */
[C---:B------:R-:W-:Y:S01]  /*59a90*/  IMAD.WIDE R56, R58.reuse, 0x2, R2 ;  /* 0x000000023a387825 */ /* 0x040fe200078e0202 */
[----:B------:R-:W-:Y:S01]  /*59aa0*/  ISETP.LT.AND P6, PT, R13, UR14, !P1 ;  /* 0x0000000e0d007c0c */ /* 0x000fe2000cfc1270 */
[----:B------:R0:W-:Y:S01]  /*59ab0*/  @P3 STG.E.U16 desc[UR10][R54.64], R6 ;  /* 0x0000000636003986 */ /* 0x0001e2000c10150a */
[----:B------:R-:W-:Y:S01]  /*59ac0*/  ISETP.LT.AND P3, PT, R9, UR6, !P1 ;  /* 0x0000000609007c0c */ /* 0x000fe2000cf61270 */
[----:B------:R-:W-:Y:S01]  /*59ad0*/  ULDC UR6, c[0x0][0x228] ;  /* 0x00008a0000067ab9 */ /* 0x000fe20000000800 */
[----:B------:R-:W-:Y:S01]  /*59ae0*/  ULDC UR12, c[0x0][0x228] ;  /* 0x00008a00000c7ab9 */ /* 0x000fe20000000800 */
[----:B------:R3:W-:Y:S01]  /*59af0*/  @P2 STG.E.U16 desc[UR10][R56.64], R59 ;  /* 0x0000003b38002986 */ /* 0x0007e2000c10150a */
[----:B------:R-:W-:Y:S01]  /*59b00*/  ULDC UR14, c[0x0][0x228] ;  /* 0x00008a00000e7ab9 */ /* 0x000fe20000000800 */
[----:B0-----:R-:W-:Y:S01]  /*59b10*/  VIADD R6, R58, UR4 ;  /* 0x000000043a067c36 */ /* 0x001fe20008000000 */
[----:B------:R-:W-:-:S03]  /*59b20*/  ULDC UR4, c[0x0][0x22c] ;  /* 0x00008b0000047ab9 */ /* 0x000fc60000000800 */
[----:B------:R-:W-:-:S04]  /*59b30*/  IMAD.WIDE R4, R6, 0x2, R16 ;  /* 0x0000000206047825 */ /* 0x000fc800078e0210 */
[----:B------:R-:W-:-:S04]  /*59b40*/  IMAD.WIDE R50, R6, 0x2, R18 ;  /* 0x0000000206327825 */ /* 0x000fc800078e0212 */
[----:B------:R-:W-:Y:S01]  /*59b50*/  IMAD.WIDE R52, R6, 0x2, R40 ;  /* 0x0000000206347825 */ /* 0x000fe200078e0228 */
[----:B--2---:R-:W-:Y:S01]  /*59b60*/  PRMT R58, R10, 0x7632, R58 ;  /* 0x000076320a3a7816 */ /* 0x004fe2000000003a */
[----:B------:R-:W-:Y:S01]  /*59b70*/  @P3 STG.E.U16 desc[UR10][R4.64], R10 ;  /* 0x0000000a04003986 */ /* 0x000fe2000c10150a */
[----:B---3--:R-:W-:Y:S02]  /*59b80*/  PRMT R57, R8, 0x7632, R57 ;  /* 0x0000763208397816 */ /* 0x008fe40000000039 */
[----:B----4-:R-:W-:Y:S01]  /*59b90*/  ISETP.LT.AND P4, PT, R60, UR8, !P1 ;  /* 0x000000083c007c0c */ /* 0x010fe2000cf81270 */
[----:B------:R-:W-:-:S12]  /*59ba0*/  ULDC UR8, c[0x0][0x228] ;  /* 0x00008a0000087ab9 */ /* 0x000fd80000000800 */
[----:B------:R-:W-:Y:S04]  /*59bb0*/  @P4 STG.E.U16 desc[UR10][R50.64], R58 ;  /* 0x0000003a32004986 */ /* 0x000fe8000c10150a */
[----:B------:R0:W-:Y:S04]  /*59bc0*/  @P5 STG.E.U16 desc[UR10][R52.64], R8 ;  /* 0x0000000834005986 */ /* 0x0001e8000c10150a */
[----:B0-----:R-:W2:Y:S01]  /*59bd0*/  LDL.LU R8, [R1+0x1dc] ;  /* 0x0001dc0001087983 */ /* 0x001ea20000300800 */
[----:B------:R-:W-:Y:S01]  /*59be0*/  ISETP.LT.AND P5, PT, R39, UR6, !P1 ;  /* 0x0000000627007c0c */ /* 0x000fe2000cfa1270 */
[----:B------:R-:W-:Y:S01]  /*59bf0*/  VIADD R56, R30, 0xf ;  /* 0x0000000f1e387836 */ /* 0x000fe20000000000 */
[----:B------:R-:W-:Y:S01]  /*59c00*/  ISETP.LT.AND P4, PT, R35, UR8, !P1 ;  /* 0x0000000823007c0c */ /* 0x000fe2000cf81270 */
[----:B------:R-:W-:Y:S01]  /*59c10*/  IMAD.WIDE R54, R6, 0x2, R42 ;  /* 0x0000000206367825 */ /* 0x000fe200078e022a */
[----:B------:R-:W-:Y:S01]  /*59c20*/  ISETP.LT.AND P3, PT, R31, UR12, !P1 ;  /* 0x0000000c1f007c0c */ /* 0x000fe2000cf61270 */
[----:B------:R-:W-:Y:S01]  /*59c30*/  ULDC UR6, c[0x0][0x228] ;  /* 0x00008a0000067ab9 */ /* 0x000fe20000000800 */
[----:B------:R-:W-:Y:S01]  /*59c40*/  ISETP.GE.AND P2, PT, R56, UR4, PT ;  /* 0x0000000438007c0c */ /* 0x000fe2000bf46270 */
[C---:B------:R-:W-:Y:S01]  /*59c50*/  IMAD.WIDE R50, R6.reuse, 0x2, R44 ;  /* 0x0000000206327825 */ /* 0x040fe200078e022c */
[----:B------:R0:W-:Y:S01]  /*59c60*/  @P6 STG.E.U16 desc[UR10][R54.64], R57 ;  /* 0x0000003936006986 */ /* 0x0001e2000c10150a */
[----:B------:R-:W-:Y:S01]  /*59c70*/  ISETP.LT.AND P1, PT, R61, UR14, !P1 ;  /* 0x0000000e3d007c0c */ /* 0x000fe2000cf21270 */
[----:B------:R-:W-:Y:S01]  /*59c80*/  ULDC UR4, c[0x0][0x248] ;  /* 0x0000920000047ab9 */ /* 0x000fe20000000800 */
[C---:B------:R-:W-:Y:S01]  /*59c90*/  IMAD.WIDE R4, R6.reuse, 0x2, R46 ;  /* 0x0000000206047825 */ /* 0x040fe200078e022e */
[----:B------:R-:W3:Y:S01]  /*59ca0*/  LDL.LU R10, [R1+0xc] ;  /* 0x00000c00010a7983 */ /* 0x000ee20000300800 */
[----:B------:R-:W-:Y:S01]  /*59cb0*/  ISETP.LT.AND P6, PT, R9, UR6, !P2 ;  /* 0x0000000609007c0c */ /* 0x000fe2000d7c1270 */
[----:B------:R-:W-:Y:S01]  /*59cc0*/  ULDC UR6, c[0x0][0x228] ;  /* 0x00008a0000067ab9 */ /* 0x000fe20000000800 */
[----:B------:R-:W-:Y:S01]  /*59cd0*/  IMAD.WIDE R52, R6, 0x2, R48 ;  /* 0x0000000206347825 */ /* 0x000fe200078e0230 */
[----:B------:R1:W-:Y:S01]  /*59ce0*/  @P5 STG.E.U16 desc[UR10][R50.64], R14 ;  /* 0x0000000e32005986 */ /* 0x0003e2000c10150a */
[----:B------:R-:W-:Y:S01]  /*59cf0*/  ULDC UR8, c[0x0][0x228] ;  /* 0x00008a0000087ab9 */ /* 0x000fe20000000800 */
[----:B------:R-:W-:Y:S01]  /*59d00*/  ULDC UR12, c[0x0][0x228] ;  /* 0x00008a00000c7ab9 */ /* 0x000fe20000000800 */
[----:B0-----:R-:W-:Y:S01]  /*59d10*/  PRMT R57, R14, 0x7632, R57 ;  /* 0x000076320e397816 */ /* 0x001fe20000000039 */
[C---:B------:R-:W-:Y:S01]  /*59d20*/  VIADD R56, R6.reuse, UR4 ;  /* 0x0000000406387c36 */ /* 0x040fe20008000000 */
[----:B------:R-:W-:Y:S01]  /*59d30*/  ULDC UR4, c[0x0][0x228] ;  /* 0x00008a0000047ab9 */ /* 0x000fe20000000800 */
[----:B------:R-:W-:Y:S01]  /*59d40*/  IMAD.WIDE R54, R6, 0x2, R2 ;  /* 0x0000000206367825 */ /* 0x000fe200078e0202 */
[----:B------:R-:W-:Y:S01]  /*59d50*/  ULDC UR14, c[0x0][0x228] ;  /* 0x00008a00000e7ab9 */ /* 0x000fe20000000800 */
[----:B------:R-:W-:Y:S01]  /*59d60*/  @P4 STG.E.U16 desc[UR10][R4.64], R57 ;  /* 0x0000003904004986 */ /* 0x000fe2000c10150a */
[----:B------:R-:W-:Y:S01]  /*59d70*/  ISETP.LT.AND P4, PT, R11, UR6, !P2 ;  /* 0x000000060b007c0c */ /* 0x000fe2000d781270 */
[----:B------:R-:W-:-:S02]  /*59d80*/  ULDC UR6, c[0x0][0x228] ;  /* 0x00008a0000067ab9 */ /* 0x000fc40000000800 */
[----:B------:R0:W-:Y:S01]  /*59d90*/  @P3 STG.E.U16 desc[UR10][R52.64], R15 ;  /* 0x0000000f34003986 */ /* 0x0001e2000c10150a */
[----:B------:R-:W-:Y:S01]  /*59da0*/  ISETP.LT.AND P3, PT, R60, UR4, !P2 ;  /* 0x000000043c007c0c */ /* 0x000fe2000d761270 */
[----:B-1----:R-:W-:Y:S01]  /*59db0*/  IMAD.WIDE R50, R56, 0x2, R16 ;  /* 0x0000000238327825 */ /* 0x002fe200078e0210 */
[----:B------:R-:W-:Y:S01]  /*59dc0*/  PRMT R6, R15, 0x7632, R6 ;  /* 0x000076320f067816 */ /* 0x000fe20000000006 */
[----:B------:R-:W-:-:S04]  /*59dd0*/  ULDC UR4, c[0x0][0x228] ;  /* 0x00008a0000047ab9 */ /* 0x000fc80000000800 */
[----:B------:R1:W-:Y:S04]  /*59de0*/  @P1 STG.E.U16 desc[UR10][R54.64], R6 ;  /* 0x0000000636001986 */ /* 0x0003e8000c10150a */
[----:B------:R4:W-:Y:S01]  /*59df0*/  @P6 STG.E.U16 desc[UR10][R50.64], R12 ;  /* 0x0000000c32006986 */ /* 0x0009e2000c10150a */
[----:B0-----:R-:W-:Y:S01]  /*59e00*/  IMAD.WIDE R52, R56, 0x2, R18 ;  /* 0x0000000238347825 */ /* 0x001fe200078e0212 */
[----:B-1----:R-:W-:Y:S02]  /*59e10*/  PRMT R55, R12, 0x7632, R55 ;  /* 0x000076320c377816 */ /* 0x002fe40000000037 */
[----:B----4-:R-:W4:Y:S01]  /*59e20*/  LDL.LU R12, [R1+0x1c0] ;  /* 0x0001c000010c7983 */ /* 0x010f220000300800 */
[----:B------:R-:W-:-:S03]  /*59e30*/  IMAD.WIDE R50, R56, 0x2, R40 ;  /* 0x0000000238327825 */ /* 0x000fc600078e0228 */
[----:B------:R-:W-:Y:S01]  /*59e40*/  @P3 STG.E.U16 desc[UR10][R52.64], R55 ;  /* 0x0000003734003986 */ /* 0x000fe2000c10150a */
[----:B--2---:R-:W-:-:S03]  /*59e50*/  PRMT R54, R8, 0x7632, R54 ;  /* 0x0000763208367816 */ /* 0x004fc60000000036 */
[----:B------:R0:W-:Y:S04]  /*59e60*/  @P4 STG.E.U16 desc[UR10][R50.64], R8 ;  /* 0x0000000832004986 */ /* 0x0001e8000c10150a */
[----:B0-----:R-:W2:Y:S01]  /*59e70*/  LDL.LU R8, [R1+0x1b0] ;  /* 0x0001b00001087983 */ /* 0x001ea20000300800 */
[----:B------:R-:W-:Y:S01]  /*59e80*/  VIADD R6, R30, 0x10 ;  /* 0x000000101e067836 */ /* 0x000fe20000000000 */
[----:B------:R-:W-:Y:S01]  /*59e90*/  ISETP.LT.AND P5, PT, R13, UR4, !P2 ;  /* 0x000000040d007c0c */ /* 0x000fe2000d7a1270 */
[----:B------:R-:W-:Y:S01]  /*59ea0*/  ULDC UR4, c[0x0][0x22c] ;  /* 0x00008b0000047ab9 */ /* 0x000fe20000000800 */
[----:B------:R-:W-:Y:S01]  /*59eb0*/  ISETP.LT.AND P6, PT, R39, UR6, !P2 ;  /* 0x0000000627007c0c */ /* 0x000fe2000d7c1270 */
[----:B------:R-:W-:Y:S01]  /*59ec0*/  IMAD.WIDE R4, R56, 0x2, R42 ;  /* 0x0000000238047825 */ /* 0x000fe200078e022a */
[----:B------:R-:W-:Y:S01]  /*59ed0*/  ISETP.GE.AND P1, PT, R6, UR4, PT ;  /* 0x0000000406007c0c */ /* 0x000fe2000bf26270 */
[----:B------:R-:W-:Y:S01]  /*59ee0*/  ULDC UR4, c[0x0][0x228] ;  /* 0x00008a0000047ab9 */ /* 0x000fe20000000800 */
[----:B------:R-:W-:Y:S01]  /*59ef0*/  ULDC UR6, c[0x0][0x228] ;  /* 0x00008a0000067ab9 */ /* 0x000fe20000000800 */
[----:B------:R-:W-:Y:S01]  /*59f00*/  ISETP.LT.AND P4, PT, R35, UR4, !P2 ;  /* 0x0000000423007c0c */ /* 0x000fe2000d781270 */
[C---:B------:R-:W-:Y:S01]  /*59f10*/  IMAD.WIDE R52, R56.reuse, 0x2, R44 ;  /* 0x0000000238347825 */ /* 0x040fe200078e022c */
[----:B------:R-:W2:Y:S01]  /*59f20*/  LDL.LU R15, [R1+0x1a0] ;  /* 0x0001a000010f7983 */ /* 0x000ea20000300800 */
[----:B------:R-:W-:Y:S01]  /*59f30*/  ISETP.LT.AND P3, PT, R31, UR6, !P2 ;  /* 0x000000061f007c0c */ /* 0x000fe2000d761270 */
[----:B------:R-:W-:Y:S01]  /*59f40*/  ULDC UR4, c[0x0][0x248] ;  /* 0x0000920000047ab9 */ /* 0x000fe20000000800 */
[----:B------:R-:W-:Y:S01]  /*59f50*/  ISETP.LT.AND P2, PT, R61, UR8, !P2 ;  /* 0x000000083d007c0c */ /* 0x000fe2000d741270 */
[----:B------:R0:W-:Y:S01]  /*59f60*/  @P5 STG.E.U16 desc[UR10][R4.64], R54 ;  /* 0x0000003604005986 */ /* 0x0001e2000c10150a */
[----:B------:R-:W-:Y:S01]  /*59f70*/  IMAD.WIDE R50, R56, 0x2, R46 ;  /* 0x0000000238327825 */ /* 0x000fe200078e022e */
[----:B------:R-:W-:Y:S01]  /*59f80*/  PRMT R58, R7, 0x7632, R58 ;  /* 0x00007632073a7816 */ /* 0x000fe2000000003a */
[----:B------:R-:W-:Y:S01]  /*59f90*/  ULDC UR6, c[0x0][0x228] ;  /* 0x00008a0000067ab9 */ /* 0x000fe20000000800 */
[----:B---3--:R1:W-:Y:S01]  /*59fa0*/  @P6 STG.E.U16 desc[UR10][R52.64], R10 ;  /* 0x0000000a34006986 */ /* 0x0083e2000c10150a */
[----:B------:R-:W-:Y:S01]  /*59fb0*/  ISETP.LT.AND P6, PT, R9, UR12, !P1 ;  /* 0x0000000c09007c0c */ /* 0x000fe2000cfc1270 */
[----:B------:R-:W-:Y:S01]  /*59fc0*/  ULDC UR8, c[0x0][0x228] ;  /* 0x00008a0000087ab9 */ /* 0x000fe20000000800 */
[----:B------:R-:W-:Y:S01]  /*59fd0*/  ISETP.LT.AND P5, PT, R60, UR14, !P1 ;  /* 0x0000000e3c007c0c */ /* 0x000fe2000cfa1270 */
[----:B------:R-:W-:Y:S01]  /*59fe0*/  ULDC UR12, c[0x0][0x228] ;  /* 0x00008a00000c7ab9 */ /* 0x000fe20000000800 */
[----:B------:R-:W-:Y:S01]  /*59ff0*/  ULDC UR14, c[0x0][0x228] ;  /* 0x00008a00000e7ab9 */ /* 0x000fe20000000800 */
[----:B0-----:R-:W-:Y:S01]  /*5a000*/  PRMT R5, R10, 0x7632, R5 ;  /* 0x000076320a057816 */ /* 0x001fe20000000005 */
[----:B------:R-:W-:Y:S01]  /*5a010*/  VIADD R4, R56, UR4 ;  /* 0x0000000438047c36 */ /* 0x000fe20008000000 */
[----:B------:R-:W-:Y:S01]  /*5a020*/  ULDC UR4, c[0x0][0x228] ;  /* 0x00008a0000047ab9 */ /* 0x000fe20000000800 */
[----:B-1----:R-:W3:Y:S02]  /*5a030*/  LDL.LU R10, [R1+0x190] ;  /* 0x00019000010a7983 */ /* 0x002ee40000300800 */
[----:B------:R-:W-:-:S02]  /*5a040*/  IMAD.WIDE R54, R4, 0x2, R16 ;  /* 0x0000000204367825 */ /* 0x000fc400078e0210 */
[----:B------:R0:W-:Y:S01]  /*5a050*/  @P4 STG.E.U16 desc[UR10][R50.64], R5 ;  /* 0x0000000532004986 */ /* 0x0001e2000c10150a */
[----:B------:R-:W-:Y:S01]  /*5a060*/  ISETP.LT.AND P4, PT, R11, UR16, !P1 ;  /* 0x000000100b007c0c */ /* 0x000fe2000cf81270 */
[----:B------:R-:W-:Y:S01]  /*5a070*/  IMAD.WIDE R52, R4, 0x2, R18 ;  /* 0x0000000204347825 */ /* 0x000fe200078e0212 */
[----:B------:R-:W-:-:S03]  /*5a080*/  ULDC UR16, c[0x0][0x228] ;  /* 0x00008a0000107ab9 */ /* 0x000fc60000000800 */
[----:B0-----:R-:W-:-:S04]  /*5a090*/  IMAD.WIDE R50, R56, 0x2, R48 ;  /* 0x0000000238327825 */ /* 0x001fc800078e0230 */
[----:B------:R-:W-:Y:S01]  /*5a0a0*/  IMAD.WIDE R56, R56, 0x2, R2 ;  /* 0x0000000238387825 */ /* 0x000fe200078e0202 */
[----:B------:R0:W-:Y:S01]  /*5a0b0*/  @P3 STG.E.U16 desc[UR10][R50.64], R7 ;  /* 0x0000000732003986 */ /* 0x0001e2000c10150a */
[----:B----4-:R-:W-:-:S03]  /*5a0c0*/  PRMT R5, R12, 0x7632, R5 ;  /* 0x000076320c057816 */ /* 0x010fc60000000005 */
[----:B------:R-:W-:Y:S04]  /*5a0d0*/  @P2 STG.E.U16 desc[UR10][R56.64], R58 ;  /* 0x0000003a38002986 */ /* 0x000fe8000c10150a */
[----:B------:R1:W-:Y:S01]  /*5a0e0*/  @P6 STG.E.U16 desc[UR10][R54.64], R12 ;  /* 0x0000000c36006986 */ /* 0x0003e2000c10150a */
[----:B0-----:R-:W-:-:S03]  /*5a0f0*/  IMAD.WIDE R6, R4, 0x2, R40 ;  /* 0x0000000204067825 */ /* 0x001fc600078e0228 */
[----:B------:R-:W-:Y:S04]  /*5a100*/  @P5 STG.E.U16 desc[UR10][R52.64], R5 ;  /* 0x0000000534005986 */ /* 0x000fe8000c10150a */
[----:B-1----:R-:W4:Y:S04]  /*5a110*/  LDL.LU R12, [R1+0x180] ;  /* 0x00018000010c7983 */ /* 0x002f280000300800 */
[----:B--2---:R0:W-:Y:S01]  /*5a120*/  @P4 STG.E.U16 desc[UR10][R6.64], R8 ;  /* 0x0000000806004986 */ /* 0x0041e2000c10150a */
[----:B------:R-:W-:-:S03]  /*5a130*/  PRMT R57, R8, 0x7632, R57 ;  /* 0x0000763208397816 */ /* 0x000fc60000000039 */
[----:B0-----:R-:W2:Y:S01]  /*5a140*/  LDL.LU R8, [R1+0x170] ;  /* 0x0001700001087983 */ /* 0x001ea20000300800 */
[----:B------:R-:W-:Y:S02]  /*5a150*/  ISETP.LT.AND P3, PT, R13, UR4, !P1 ;  /* 0x000000040d007c0c */ /* 0x000fe4000cf61270 */
[----:B------:R-:W-:Y:S02]  /*5a160*/  ISETP.LT.AND P5, PT, R35, UR8, !P1 ;  /* 0x0000000823007c0c */ /* 0x000fe4000cfa1270 */
[----:B------:R-:W-:Y:S01]  /*5a170*/  ISETP.LT.AND P6, PT, R31, UR12, !P1 ;  /* 0x0000000c1f007c0c */ /* 0x000fe2000cfc1270 */
[----:B------:R-:W-:Y:S01]  /*5a180*/  VIADD R5, R30, 0x11 ;  /* 0x000000111e057836 */ /* 0x000fe20000000000 */
[----:B------:R-:W-:Y:S01]  /*5a190*/  ISETP.LT.AND P4, PT, R39, UR6, !P1 ;  /* 0x0000000627007c0c */ /* 0x000fe2000cf81270 */
[----:B------:R-:W-:Y:S01]  /*5a1a0*/  IMAD.WIDE R6, R4, 0x2, R42 ;  /* 0x0000000204067825 */ /* 0x000fe200078e022a */
[----:B------:R-:W-:-:S03]  /*5a1b0*/  ULDC UR4, c[0x0][0x22c] ;  /* 0x00008b0000047ab9 */ /* 0x000fc60000000800 */
[C---:B------:R-:W-:Y:S01]  /*5a1c0*/  IMAD.WIDE R50, R4.reuse, 0x2, R44 ;  /* 0x0000000204327825 */ /* 0x040fe200078e022c */
[----:B------:R-:W-:Y:S01]  /*5a1d0*/  PRMT R56, R15, 0x7632, R56 ;  /* 0x000076320f387816 */ /* 0x000fe20000000038 */
[----:B------:R3:W-:Y:S01]  /*5a1e0*/  @P3 STG.E.U16 desc[UR10][R6.64], R57 ;  /* 0x0000003906003986 */ /* 0x0007e2000c10150a */
[----:B------:R-:W-:Y:S01]  /*5a1f0*/  ISETP.GE.AND P2, PT, R5, UR4, PT ;  /* 0x0000000405007c0c */ /* 0x000fe2000bf46270 */
[C---:B------:R-:W-:Y:S01]  /*5a200*/  IMAD.WIDE R52, R4.reuse, 0x2, R46 ;  /* 0x0000000204347825 */ /* 0x040fe200078e022e */
[----:B------:R-:W-:Y:S01]  /*5a210*/  ULDC UR6, c[0x0][0x228] ;  /* 0x00008a0000067ab9 */ /* 0x000fe20000000800 */
[----:B------:R-:W-:Y:S01]  /*5a220*/  ULDC UR8, c[0x0][0x228] ;  /* 0x00008a0000087ab9 */ /* 0x000fe20000000800 */
[----:B------:R-:W-:Y:S01]  /*5a230*/  ULDC UR12, c[0x0][0x228] ;  /* 0x00008a00000c7ab9 */ /* 0x000fe20000000800 */
[----:B------:R-:W-:Y:S01]  /*5a240*/  IMAD.WIDE R54, R4, 0x2, R48 ;  /* 0x0000000204367825 */ /* 0x000fe200078e0230 */
[----:B------:R0:W-:Y:S01]  /*5a250*/  @P4 STG.E.U16 desc[UR10][R50.64], R15 ;  /* 0x0000000f32004986 */ /* 0x0001e2000c10150a */
[----:B------:R-:W-:Y:S01]  /*5a260*/  ISETP.LT.AND P3, PT, R61, UR6, !P1 ;  /* 0x000000063d007c0c */ /* 0x000fe2000cf61270 */
[----:B------:R-:W-:Y:S01]  /*5a270*/  ULDC UR4, c[0x0][0x248] ;  /* 0x0000920000047ab9 */ /* 0x000fe20000000800 */
[----:B------:R-:W-:Y:S01]  /*5a280*/  ISETP.LT.AND P4, PT, R9, UR8, !P2 ;  /* 0x0000000809007c0c */ /* 0x000fe2000d781270 */
[----:B------:R-:W-:Y:S01]  /*5a290*/  @P5 STG.E.U16 desc[UR10][R52.64], R56 ;  /* 0x0000003834005986 */ /* 0x000fe2000c10150a */
[----:B---3--:R-:W-:Y:S01]  /*5a2a0*/  PRMT R57, R10, 0x7632, R57 ;  /* 0x000076320a397816 */ /* 0x008fe20000000039 */
[----:B------:R-:W-:-:S02]  /*5a2b0*/  VIADD R5, R4, UR4 ;  /* 0x0000000404057c36 */ /* 0x000fc40008000000 */
[----:B0-----:R-:W3:Y:S01]  /*5a2c0*/  LDL.LU R15, [R1+0x160] ;  /* 0x00016000010f7983 */ /* 0x001ee20000300800 */
[----:B------:R-:W-:Y:S01]  /*5a2d0*/  ISETP.LT.AND P5, PT, R60, UR12, !P2 ;  /* 0x0000000c3c007c0c */ /* 0x000fe2000d7a1270 */
[----:B------:R-:W-:Y:S01]  /*5a2e0*/  IMAD.WIDE R6, R4, 0x2, R2 ;  /* 0x0000000204067825 */ /* 0x000fe200078e0202 */
[----:B------:R-:W-:Y:S01]  /*5a2f0*/  ULDC UR4, c[0x0][0x22c] ;  /* 0x00008b0000047ab9 */ /* 0x000fe20000000800 */
[----:B------:R0:W-:Y:S01]  /*5a300*/  @P6 STG.E.U16 desc[UR10][R54.64], R10 ;  /* 0x0000000a36006986 */ /* 0x0001e2000c10150a */
[----:B------:R-:W-:Y:S01]  /*5a310*/  ISETP.LT.AND P6, PT, R11, UR14, !P2 ;  /* 0x0000000e0b007c0c */ /* 0x000fe2000d7c1270 */
[C---:B------:R-:W-:Y:S01]  /*5a320*/  IMAD.WIDE R50, R5.reuse, 0x2, R16 ;  /* 0x0000000205327825 */ /* 0x040fe200078e0210 */
[----:B------:R-:W-:Y:S01]  /*5a330*/  ULDC UR6, c[0x0][0x228] ;  /* 0x00008a0000067ab9 */ /* 0x000fe20000000800 */
[----:B------:R-:W-:Y:S01]  /*5a340*/  ULDC UR8, c[0x0][0x228] ;  /* 0x00008a0000087ab9 */ /* 0x000fe20000000800 */
[----:B------:R-:W-:Y:S01]  /*5a350*/  ULDC UR12, c[0x0][0x228] ;  /* 0x00008a00000c7ab9 */ /* 0x000fe20000000800 */
[----:B0-----:R-:W3:Y:S01]  /*5a360*/  LDL.LU R10, [R1+0x150] ;  /* 0x00015000010a7983 */ /* 0x001ee20000300800 */
[----:B------:R-:W-:Y:S01]  /*5a370*/  IMAD.WIDE R52, R5, 0x2, R18 ;  /* 0x0000000205347825 */ /* 0x000fe200078e0212 */
[----:B------:R-:W-:-:S02]  /*5a380*/  ULDC UR14, c[0x0][0x228] ;  /* 0x00008a00000e7ab9 */ /* 0x000fc40000000800 */
[----:B------:R-:W-:Y:S01]  /*5a390*/  @P3 STG.E.U16 desc[UR10][R6.64], R57 ;  /* 0x0000003906003986 */ /* 0x000fe2000c10150a */
[----:B------:R-:W-:Y:S01]  /*5a3a0*/  IMAD.WIDE R54, R5, 0x2, R40 ;  /* 0x0000000205367825 */ /* 0x000fe200078e0228 */
[----:B----4-:R-:W-:Y:S02]  /*5a3b0*/  PRMT R4, R12, 0x7632, R4 ;  /* 0x000076320c047816 */ /* 0x010fe40000000004 */
[----:B------:R0:W-:Y:S04]  /*5a3c0*/  @P4 STG.E.U16 desc[UR10][R50.64], R12 ;  /* 0x0000000c32004986 */ /* 0x0001e8000c10150a */
[----:B------:R-:W-:Y:S04]  /*5a3d0*/  @P5 STG.E.U16 desc[UR10][R52.64], R4 ;  /* 0x0000000434005986 */ /* 0x000fe8000c10150a */
[----:B0-----:R-:W4:Y:S04]  /*5a3e0*/  LDL.LU R12, [R1+0x1c4] ;  /* 0x0001c400010c7983 */ /* 0x001f280000300800 */
[----:B--2---:R0:W-:Y:S01]  /*5a3f0*/  @P6 STG.E.U16 desc[UR10][R54.64], R8 ;  /* 0x0000000836006986 */ /* 0x0041e2000c10150a */
[----:B------:R-:W-:-:S03]  /*5a400*/  PRMT R59, R8, 0x7632, R59 ;  /* 0x00007632083b7816 */ /* 0x000fc6000000003b */
[----:B0-----:R-:W2:Y:S01]  /*5a410*/  LDL.LU R8, [R1+0x1b4] ;  /* 0x0001b40001087983 */ /* 0x001ea20000300800 */
[----:B------:R-:W-:Y:S01]  /*5a420*/  VIADD R56, R30, 0x12 ;  /* 0x000000121e387836 */ /* 0x000fe20000000000 */
[----:B------:R-:W-:Y:S02]  /*5a430*/  ISETP.LT.AND P5, PT, R39, UR6, !P2 ;  /* 0x0000000627007c0c */ /* 0x000fe4000d7a1270 */
[----:B------:R-:W-:Y:S02]  /*5a440*/  ISETP.LT.AND P4, PT, R35, UR8, !P2 ;  /* 0x0000000823007c0c */ /* 0x000fe4000d781270 */
[----:B------:R-:W-:Y:S01]  /*5a450*/  ISETP.LT.AND P3, PT, R31, UR12, !P2 ;  /* 0x0000000c1f007c0c */ /* 0x000fe2000d761270 */
[----:B------:R-:W-:Y:S01]  /*5a460*/  IMAD.WIDE R6, R5, 0x2, R42 ;  /* 0x0000000205067825 */ /* 0x000fe200078e022a */
[----:B------:R-:W-:Y:S01]  /*5a470*/  ISETP.GE.AND P1, PT, R56, UR4, PT ;  /* 0x0000000438007c0c */ /* 0x000fe2000bf26270 */
[----:B------:R-:W-:Y:S01]  /*5a480*/  ULDC UR4, c[0x0][0x228] ;  /* 0x00008a0000047ab9 */ /* 0x000fe20000000800 */
[----:B------:R-:W2:Y:S01]  /*5a490*/  LDL.LU R14, [R1+0x1a4] ;  /* 0x0001a400010e7983 */ /* 0x000ea20000300800 */
[----:B------:R-:W-:Y:S01]  /*5a4a0*/  ISETP.LT.AND P6, PT, R13, UR4, !P2 ;  /* 0x000000040d007c0c */ /* 0x000fe2000d7c1270 */
[----:B------:R-:W-:Y:S01]  /*5a4b0*/  IMAD.WIDE R50, R5, 0x2, R44 ;  /* 0x0000000205327825 */ /* 0x000fe200078e022c */
[----:B------:R-:W-:Y:S01]  /*5a4c0*/  ISETP.LT.AND P2, PT, R61, UR14, !P2 ;  /* 0x0000000e3d007c0c */ /* 0x000fe2000d741270 */
[----:B------:R-:W-:Y:S01]  /*5a4d0*/  ULDC UR6, c[0x0][0x228] ;  /* 0x00008a0000067ab9 */ /* 0x000fe20000000800 */
[----:B------:R-:W-:Y:S01]  /*5a4e0*/  ULDC UR8, c[0x0][0x228] ;  /* 0x00008a0000087ab9 */ /* 0x000fe20000000800 */
[C---:B------:R-:W-:Y:S01]  /*5a4f0*/  IMAD.WIDE R52, R5.reuse, 0x2, R46 ;  /* 0x0000000205347825 */ /* 0x040fe200078e022e */
[----:B------:R-:W-:Y:S01]  /*5a500*/  ULDC UR12, c[0x0][0x228] ;  /* 0x00008a00000c7ab9 */ /* 0x000fe20000000800 */
[----:B------:R-:W-:Y:S01]  /*5a510*/  ULDC UR4, c[0x0][0x248] ;  /* 0x0000920000047ab9 */ /* 0x000fe20000000800 */
[----:B------:R-:W-:Y:S01]  /*5a520*/  ULDC UR14, c[0x0][0x228] ;  /* 0x00008a00000e7ab9 */ /* 0x000fe20000000800 */
[----:B------:R-:W-:Y:S01]  /*5a530*/  IMAD.WIDE R54, R5, 0x2, R48 ;  /* 0x0000000205367825 */ /* 0x000fe200078e0230 */
[----:B---3--:R-:W-:-:S03]  /*5a540*/  PRMT R58, R15, 0x7632, R58 ;  /* 0x000076320f3a7816 */ /* 0x008fc6000000003a */
[----:B------:R-:W-:Y:S01]  /*5a550*/  @P6 STG.E.U16 desc[UR10][R6.64], R59 ;  /* 0x0000003b06006986 */ /* 0x000fe2000c10150a */
[----:B------:R-:W-:-:S03]  /*5a560*/  IMAD.WIDE R56, R5, 0x2, R2 ;  /* 0x0000000205387825 */ /* 0x000fc600078e0202 */
[----:B------:R0:W-:Y:S04]  /*5a570*/  @P5 STG.E.U16 desc[UR10][R50.64], R15 ;  /* 0x0000000f32005986 */ /* 0x0001e8000c10150a */
[----:B------:R-:W-:Y:S01]  /*5a580*/  @P4 STG.E.U16 desc[UR10][R52.64], R58 ;  /* 0x0000003a34004986 */ /* 0x000fe2000c10150a */
[----:B------:R-:W-:Y:S01]  /*5a590*/  ISETP.LT.AND P4, PT, R60, UR8, !P1 ;  /* 0x000000083c007c0c */ /* 0x000fe2000cf81270 */
[----:B------:R-:W-:Y:S01]  /*5a5a0*/  ULDC UR8, c[0x0][0x228] ;  /* 0x00008a0000087ab9 */ /* 0x000fe20000000800 */
[----:B------:R-:W-:Y:S01]  /*5a5b0*/  PRMT R4, R10, 0x7632, R4 ;  /* 0x000076320a047816 */ /* 0x000fe20000000004 */
[----:B0-----:R-:W3:Y:S01]  /*5a5c0*/  LDL.LU R15, [R1+0x194] ;  /* 0x00019400010f7983 */ /* 0x001ee20000300800 */
[----:B------:R-:W-:Y:S01]  /*5a5d0*/  ISETP.LT.AND P5, PT, R11, UR12, !P1 ;  /* 0x0000000c0b007c0c */ /* 0x000fe2000cfa1270 */
[----:B------:R-:W-:-:S02]  /*5a5e0*/  ULDC UR12, c[0x0][0x228] ;  /* 0x00008a00000c7ab9 */ /* 0x000fc40000000800 */
[----:B------:R0:W-:Y:S01]  /*5a5f0*/  @P3 STG.E.U16 desc[UR10][R54.64], R10 ;  /* 0x0000000a36003986 */ /* 0x0001e2000c10150a */
[----:B------:R-:W-:Y:S01]  /*5a600*/  ISETP.LT.AND P3, PT, R9, UR6, !P1 ;  /* 0x0000000609007c0c */ /* 0x000fe2000cf61270 */
[----:B------:R-:W-:Y:S02]  /*5a610*/  ULDC UR6, c[0x0][0x228] ;  /* 0x00008a0000067ab9 */ /* 0x000fe40000000800 */
[----:B------:R1:W-:Y:S04]  /*5a620*/  @P2 STG.E.U16 desc[UR10][R56.64], R4 ;  /* 0x0000000438002986 */ /* 0x0003e8000c10150a */
[----:B0-----:R-:W3:Y:S01]  /*5a630*/  LDL.LU R10, [R1+0x184] ;  /* 0x00018400010a7983 */ /* 0x001ee20000300800 */
[----:B-1----:R-:W-:Y:S01]  /*5a640*/  VIADD R4, R5, UR4 ;  /* 0x0000000405047c36 */ /* 0x002fe20008000000 */
[----:B----4-:R-:W-:-:S02]  /*5a650*/  PRMT R57, R12, 0x7632, R57 ;  /* 0x000076320c397816 */ /* 0x010fc40000000039 */
[----:B--2---:R-:W-:Y:S01]  /*5a660*/  PRMT R56, R8, 0x7632, R56 ;  /* 0x0000763208387816 */ /* 0x004fe20000000038 */
[C---:B------:R-:W-:Y:S01]  /*5a670*/  IMAD.WIDE R6, R4.reuse, 0x2, R16 ;  /* 0x0000000204067825 */ /* 0x040fe200078e0210 */
[----:B------:R-:W-:Y:S01]  /*5a680*/  ISETP.LT.AND P6, PT, R13, UR14, !P1 ;  /* 0x0000000e0d007c0c */ /* 0x000fe2000cfc1270 */
[----:B------:R-:W-:Y:S01]  /*5a690*/  ULDC UR4, c[0x0][0x22c] ;  /* 0x00008b0000047ab9 */ /* 0x000fe20000000800 */
[----:B------:R-:W-:Y:S01]  /*5a6a0*/  ULDC UR14, c[0x0][0x228] ;  /* 0x00008a00000e7ab9 */ /* 0x000fe20000000800 */
[C---:B------:R-:W-:Y:S01]  /*5a6b0*/  IMAD.WIDE R50, R4.reuse, 0x2, R18 ;  /* 0x0000000204327825 */ /* 0x040fe200078e0212 */
[----:B------:R-:W-:Y:S03]  /*5a6c0*/  @P3 STG.E.U16 desc[UR10][R6.64], R12 ;  /* 0x0000000c06003986 */ /* 0x000fe6000c10150a */
[----:B------:R-:W-:Y:S01]  /*5a6d0*/  IMAD.WIDE R52, R4, 0x2, R40 ;  /* 0x0000000204347825 */ /* 0x000fe200078e0228 */
[----:B------:R-:W-:Y:S04]  /*5a6e0*/  @P4 STG.E.U16 desc[UR10][R50.64], R57 ;  /* 0x0000003932004986 */ /* 0x000fe8000c10150a */
[----:B------:R0:W-:Y:S04]  /*5a6f0*/  @P5 STG.E.U16 desc[UR10][R52.64], R8 ;  /* 0x0000000834005986 */ /* 0x0001e8000c10150a */
[----:B0-----:R-:W2:Y:S01]  /*5a700*/  LDL.LU R8, [R1+0x174] ;  /* 0x0001740001087983 */ /* 0x001ea20000300800 */
[----:B------:R-:W-:Y:S01]  /*5a710*/  VIADD R5, R30, 0x13 ;  /* 0x000000131e057836 */ /* 0x000fe20000000000 */
[----:B------:R-:W-:Y:S01]  /*5a720*/  ISETP.LT.AND P5, PT, R39, UR6, !P1 ;  /* 0x0000000627007c0c */ /* 0x000fe2000cfa1270 */
[C---:B------:R-:W-:Y:S01]  /*5a730*/  IMAD.WIDE R54, R4.reuse, 0x2, R42 ;  /* 0x0000000204367825 */ /* 0x040fe200078e022a */
[----:B------:R-:W-:Y:S01]  /*5a740*/  ISETP.LT.AND P4, PT, R35, UR8, !P1 ;  /* 0x0000000823007c0c */ /* 0x000fe2000cf81270 */
[----:B------:R-:W-:Y:S01]  /*5a750*/  ULDC UR6, c[0x0][0x228] ;  /* 0x00008a0000067ab9 */ /* 0x000fe20000000800 */
[----:B------:R-:W-:Y:S01]  /*5a760*/  ISETP.GE.AND P2, PT, R5, UR4, PT ;  /* 0x0000000405007c0c */ /* 0x000fe2000bf46270 */
[----:B------:R-:W4:Y:S01]  /*5a770*/  LDL.LU R12, [R1+0x164] ;  /* 0x00016400010c7983 */ /* 0x000f220000300800 */
[----:B------:R-:W-:Y:S01]  /*5a780*/  ISETP.LT.AND P3, PT, R31, UR12, !P1 ;  /* 0x0000000c1f007c0c */ /* 0x000fe2000cf61270 */
[----:B------:R-:W-:Y:S01]  /*5a790*/  ULDC UR4, c[0x0][0x248] ;  /* 0x0000920000047ab9 */ /* 0x000fe20000000800 */
[----:B------:R-:W-:Y:S01]  /*5a7a0*/  ISETP.LT.AND P1, PT, R61, UR14, !P1 ;  /* 0x0000000e3d007c0c */ /* 0x000fe2000cf21270 */
[----:B------:R0:W-:Y:S01]  /*5a7b0*/  @P6 STG.E.U16 desc[UR10][R54.64], R56 ;  /* 0x0000003836006986 */ /* 0x0001e2000c10150a */
[----:B------:R-:W-:Y:S01]  /*5a7c0*/  ISETP.LT.AND P6, PT, R9, UR6, !P2 ;  /* 0x0000000609007c0c */ /* 0x000fe2000d7c1270 */
[C---:B------:R-:W-:Y:S01]  /*5a7d0*/  IMAD.WIDE R52, R4.reuse, 0x2, R44 ;  /* 0x0000000204347825 */ /* 0x040fe200078e022c */
[----:B------:R-:W-:Y:S01]  /*5a7e0*/  ULDC UR6, c[0x0][0x228] ;  /* 0x00008a0000067ab9 */ /* 0x000fe20000000800 */
[----:B------:R-:W-:Y:S01]  /*5a7f0*/  ULDC UR8, c[0x0][0x228] ;  /* 0x00008a0000087ab9 */ /* 0x000fe20000000800 */
[----:B------:R-:W-:Y:S01]  /*5a800*/  ULDC UR12, c[0x0][0x228] ;  /* 0x00008a00000c7ab9 */ /* 0x000fe20000000800 */
[----:B------:R-:W-:-:S02]  /*5a810*/  VIADD R5, R4, UR4 ;  /* 0x0000000404057c36 */ /* 0x000fc40008000000 */
[----:B------:R-:W-:Y:S01]  /*5a820*/  IMAD.WIDE R50, R4, 0x2, R46 ;  /* 0x0000000204327825 */ /* 0x000fe200078e022e */
[----:B------:R1:W-:Y:S01]  /*5a830*/  @P5 STG.E.U16 desc[UR10][R52.64], R14 ;  /* 0x0000000e34005986 */ /* 0x0003e2000c10150a */
[----:B------:R-:W-:Y:S01]  /*5a840*/  ULDC UR4, c[0x0][0x228] ;  /* 0x00008a0000047ab9 */ /* 0x000fe20000000800 */
[----:B------:R-:W-:Y:S01]  /*5a850*/  ULDC UR14, c[0x0][0x228] ;  /* 0x00008a00000e7ab9 */ /* 0x000fe20000000800 */
[----:B0-----:R-:W-:Y:S01]  /*5a860*/  PRMT R56, R14, 0x7632, R56 ;  /* 0x000076320e387816 */ /* 0x001fe20000000038 */
[----:B------:R-:W-:-:S04]  /*5a870*/  IMAD.WIDE R6, R4, 0x2, R48 ;  /* 0x0000000204067825 */ /* 0x000fc800078e0230 */
[----:B------:R-:W-:Y:S01]  /*5a880*/  IMAD.WIDE R54, R4, 0x2, R2 ;  /* 0x0000000204367825 */ /* 0x000fe200078e0202 */
[----:B---3--:R-:W-:Y:S01]  /*5a890*/  PRMT R4, R15, 0x7632, R4 ;  /* 0x000076320f047816 */ /* 0x008fe20000000004 */
[----:B------:R0:W-:Y:S02]  /*5a8a0*/  @P4 STG.E.U16 desc[UR10][R50.64], R56 ;  /* 0x0000003832004986 */ /* 0x0001e4000c10150a */
[----:B-1----:R-:W-:Y:S02]  /*5a8b0*/  IMAD.WIDE R52, R5, 0x2, R16 ;  /* 0x0000000205347825 */ /* 0x002fe400078e0210 */
[----:B------:R-:W3:Y:S01]  /*5a8c0*/  LDL.LU R14, [R1+0x154] ;  /* 0x00015400010e7983 */ /* 0x000ee20000300800 */
[----:B------:R-:W-:-:S03]  /*5a8d0*/  PRMT R57, R10, 0x7632, R57 ;  /* 0x000076320a397816 */ /* 0x000fc60000000039 */
[----:B------:R1:W-:Y:S01]  /*5a8e0*/  @P3 STG.E.U16 desc[UR10][R6.64], R15 ;  /* 0x0000000f06003986 */ /* 0x0003e2000c10150a */
[----:B------:R-:W-:Y:S01]  /*5a8f0*/  ISETP.LT.AND P3, PT, R60, UR4, !P2 ;  /* 0x000000043c007c0c */ /* 0x000fe2000d761270 */
[----:B------:R-:W-:Y:S02]  /*5a900*/  ULDC UR4, c[0x0][0x22c] ;  /* 0x00008b0000047ab9 */ /* 0x000fe40000000800 */
[----:B------:R-:W-:Y:S01]  /*5a910*/  @P1 STG.E.U16 desc[UR10][R54.64], R4 ;  /* 0x0000000436001986 */ /* 0x000fe2000c10150a */
[----:B------:R-:W-:Y:S01]  /*5a920*/  ISETP.LT.AND P4, PT, R11, UR6, !P2 ;  /* 0x000000060b007c0c */ /* 0x000fe2000d781270 */
[----:B0-----:R-:W-:Y:S01]  /*5a930*/  IMAD.WIDE R50, R5, 0x2, R40 ;  /* 0x0000000205327825 */ /* 0x001fe200078e0228 */
[----:B------:R-:W-:Y:S01]  /*5a940*/  ISETP.LT.AND P5, PT, R13, UR8, !P2 ;  /* 0x000000080d007c0c */ /* 0x000fe2000d7a1270 */
[----:B------:R0:W-:Y:S01]  /*5a950*/  @P6 STG.E.U16 desc[UR10][R52.64], R10 ;  /* 0x0000000a34006986 */ /* 0x0001e2000c10150a */
[----:B------:R-:W-:Y:S01]  /*5a960*/  ULDC UR6, c[0x0][0x228] ;  /* 0x00008a0000067ab9 */ /* 0x000fe20000000800 */
[----:B------:R-:W-:Y:S01]  /*5a970*/  ULDC UR8, c[0x0][0x228] ;  /* 0x00008a0000087ab9 */ /* 0x000fe20000000800 */
[----:B-1----:R-:W-:Y:S01]  /*5a980*/  IMAD.WIDE R6, R5, 0x2, R18 ;  /* 0x0000000205067825 */ /* 0x002fe200078e0212 */
[----:B0-----:R-:W3:Y:S04]  /*5a990*/  LDL.LU R10, [R1+0x1c8] ;  /* 0x0001c800010a7983 */ /* 0x001ee80000300800 */
[----:B------:R-:W-:Y:S01]  /*5a9a0*/  @P3 STG.E.U16 desc[UR10][R6.64], R57 ;  /* 0x0000003906003986 */ /* 0x000fe2000c10150a */
[----:B--2---:R-:W-:-:S03]  /*5a9b0*/  PRMT R56, R8, 0x7632, R56 ;  /* 0x0000763208387816 */ /* 0x004fc60000000038 */
[----:B------:R0:W-:Y:S04]  /*5a9c0*/  @P4 STG.E.U16 desc[UR10][R50.64], R8 ;  /* 0x0000000832004986 */ /* 0x0001e8000c10150a */
[----:B0-----:R-:W2:Y:S01]  /*5a9d0*/  LDL.LU R8, [R1+0x1b8] ;  /* 0x0001b80001087983 */ /* 0x001ea20000300800 */
[----:B------:R-:W-:Y:S01]  /*5a9e0*/  VIADD R4, R30, 0x14 ;  /* 0x000000141e047836 */ /* 0x000fe20000000000 */
[----:B------:R-:W-:Y:S01]  /*5a9f0*/  ISETP.LT.AND P6, PT, R39, UR12, !P2 ;  /* 0x0000000c27007c0c */ /* 0x000fe2000d7c1270 */
[----:B------:R-:W-:Y:S01]  /*5aa00*/  IMAD.WIDE R52, R5, 0x2, R42 ;  /* 0x0000000205347825 */ /* 0x000fe200078e022a */
[----:B------:R-:W2:Y:S01]  /*5aa10*/  LDL.LU R15, [R1+0x1a8] ;  /* 0x0001a800010f7983 */ /* 0x000ea20000300800 */
[----:B------:R-:W-:Y:S01]  /*5aa20*/  ULDC UR12, c[0x0][0x228] ;  /* 0x00008a00000c7ab9 */ /* 0x000fe20000000800 */
[----:B------:R-:W-:Y:S01]  /*5aa30*/  ISETP.GE.AND P1, PT, R4, UR4, PT ;  /* 0x0000000404007c0c */ /* 0x000fe2000bf26270 */
[----:B------:R-:W-:-:S02]  /*5aa40*/  ULDC UR4, c[0x0][0x228] ;  /* 0x00008a0000047ab9 */ /* 0x000fc40000000800 */
[----:B------:R-:W-:Y:S01]  /*5aa50*/  ISETP.LT.AND P4, PT, R35, UR4, !P2 ;  /* 0x0000000423007c0c */ /* 0x000fe2000d781270 */
[----:B------:R-:W-:Y:S01]  /*5aa60*/  IMAD.WIDE R54, R5, 0x2, R44 ;  /* 0x0000000205367825 */ /* 0x000fe200078e022c */
[----:B------:R3:W-:Y:S01]  /*5aa70*/  @P5 STG.E.U16 desc[UR10][R52.64], R56 ;  /* 0x0000003834005986 */ /* 0x0007e2000c10150a */
[----:B------:R-:W-:Y:S01]  /*5aa80*/  ISETP.LT.AND P3, PT, R31, UR6, !P2 ;  /* 0x000000061f007c0c */ /* 0x000fe2000d761270 */
[----:B------:R-:W-:Y:S01]  /*5aa90*/  ULDC UR4, c[0x0][0x248] ;  /* 0x0000920000047ab9 */ /* 0x000fe20000000800 */
[----:B----4-:R-:W-:Y:S01]  /*5aaa0*/  PRMT R4, R12, 0x7632, R4 ;  /* 0x000076320c047816 */ /* 0x010fe20000000004 */
[----:B------:R0:W-:Y:S01]  /*5aab0*/  @P6 STG.E.U16 desc[UR10][R54.64], R12 ;  /* 0x0000000c36006986 */ /* 0x0001e2000c10150a */
[----:B------:R-:W-:Y:S01]  /*5aac0*/  ISETP.LT.AND P2, PT, R61, UR8, !P2 ;  /* 0x000000083d007c0c */ /* 0x000fe2000d741270 */
[----:B------:R-:W-:Y:S01]  /*5aad0*/  IMAD.WIDE R6, R5, 0x2, R46 ;  /* 0x0000000205067825 */ /* 0x000fe200078e022e */
[----:B------:R-:W-:Y:S01]  /*5aae0*/  ISETP.LT.AND P6, PT, R9, UR12, !P1 ;  /* 0x0000000c09007c0c */ /* 0x000fe2000cfc1270 */
[----:B------:R-:W-:Y:S01]  /*5aaf0*/  ULDC UR6, c[0x0][0x228] ;  /* 0x00008a0000067ab9 */ /* 0x000fe20000000800 */
[----:B---3--:R-:W-:Y:S01]  /*5ab00*/  PRMT R56, R14, 0x7632, R56 ;  /* 0x000076320e387816 */ /* 0x008fe20000000038 */
[----:B0-----:R-:W3:Y:S01]  /*5ab10*/  LDL.LU R12, [R1+0x198] ;  /* 0x00019800010c7983 */ /* 0x001ee20000300800 */
[----:B------:R-:W-:Y:S01]  /*5ab20*/  VIADD R54, R5, UR4 ;  /* 0x0000000405367c36 */ /* 0x000fe20008000000 */
[----:B------:R-:W-:Y:S01]  /*5ab30*/  ISETP.LT.AND P5, PT, R60, UR14, !P1 ;  /* 0x0000000e3c007c0c */ /* 0x000fe2000cfa1270 */
[----:B------:R-:W-:Y:S01]  /*5ab40*/  ULDC UR4, c[0x0][0x228] ;  /* 0x00008a0000047ab9 */ /* 0x000fe20000000800 */
[----:B------:R0:W-:Y:S01]  /*5ab50*/  @P4 STG.E.U16 desc[UR10][R6.64], R4 ;  /* 0x0000000406004986 */ /* 0x0001e2000c10150a */
[C---:B------:R-:W-:Y:S01]  /*5ab60*/  IMAD.WIDE R50, R54.reuse, 0x2, R16 ;  /* 0x0000000236327825 */ /* 0x040fe200078e0210 */
[----:B------:R-:W-:Y:S01]  /*5ab70*/  ISETP.LT.AND P4, PT, R11, UR16, !P1 ;  /* 0x000000100b007c0c */ /* 0x000fe2000cf81270 */
[----:B------:R-:W-:Y:S01]  /*5ab80*/  ULDC UR8, c[0x0][0x228] ;  /* 0x00008a0000087ab9 */ /* 0x000fe20000000800 */
[----:B------:R-:W-:Y:S01]  /*5ab90*/  ULDC UR12, c[0x0][0x228] ;  /* 0x00008a00000c7ab9 */ /* 0x000fe20000000800 */
[----:B------:R-:W-:Y:S01]  /*5aba0*/  IMAD.WIDE R52, R54, 0x2, R18 ;  /* 0x0000000236347825 */ /* 0x000fe200078e0212 */
[----:B------:R-:W-:Y:S01]  /*5abb0*/  ULDC UR14, c[0x0][0x228] ;  /* 0x00008a00000e7ab9 */ /* 0x000fe20000000800 */
[----:B------:R-:W-:-:S02]  /*5abc0*/  ULDC UR16, c[0x0][0x228] ;  /* 0x00008a0000107ab9 */ /* 0x000fc40000000800 */
[----:B0-----:R-:W-:-:S04]  /*5abd0*/  IMAD.WIDE R6, R5, 0x2, R48 ;  /* 0x0000000205067825 */ /* 0x001fc800078e0230 */
[----:B------:R-:W-:Y:S01]  /*5abe0*/  IMAD.WIDE R4, R5, 0x2, R2 ;  /* 0x0000000205047825 */ /* 0x000fe200078e0202 */
[----:B------:R0:W-:Y:S01]  /*5abf0*/  @P3 STG.E.U16 desc[UR10][R6.64], R14 ;  /* 0x0000000e06003986 */ /* 0x0001e2000c10150a */
[----:B------:R-:W-:-:S03]  /*5ac00*/  PRMT R55, R10, 0x7632, R55 ;  /* 0x000076320a377816 */ /* 0x000fc60000000037 */
[----:B------:R-:W-:Y:S04]  /*5ac10*/  @P2 STG.E.U16 desc[UR10][R4.64], R56 ;  /* 0x0000003804002986 */ /* 0x000fe8000c10150a */
[----:B------:R1:W-:Y:S01]  /*5ac20*/  @P6 STG.E.U16 desc[UR10][R50.64], R10 ;  /* 0x0000000a32006986 */ /* 0x0003e2000c10150a */
[----:B0-----:R-:W-:-:S03]  /*5ac30*/  IMAD.WIDE R6, R54, 0x2, R40 ;  /* 0x0000000236067825 */ /* 0x001fc600078e0228 */
[----:B-1----:R-:W4:Y:S04]  /*5ac40*/  LDL.LU R10, [R1+0x188] ;  /* 0x00018800010a7983 */ /* 0x002f280000300800 */
[----:B------:R0:W-:Y:S04]  /*5ac50*/  @P5 STG.E.U16 desc[UR10][R52.64], R55 ;  /* 0x0000003734005986 */ /* 0x0001e8000c10150a */
[----:B--2---:R1:W-:Y:S01]  /*5ac60*/  @P4 STG.E.U16 desc[UR10][R6.64], R8 ;  /* 0x0000000806004986 */ /* 0x0043e2000c10150a */
[----:B0-----:R-:W-:-:S03]  /*5ac70*/  PRMT R55, R8, 0x7632, R55 ;  /* 0x0000763208377816 */ /* 0x001fc60000000037 */
[----:B-1----:R-:W2:Y:S01]  /*5ac80*/  LDL.LU R8, [R1+0x178] ;  /* 0x0001780001087983 */ /* 0x002ea20000300800 */
[----:B------:R-:W-:Y:S02]  /*5ac90*/  ISETP.LT.AND P3, PT, R13, UR4, !P1 ;  /* 0x000000040d007c0c */ /* 0x000fe4000cf61270 */
[----:B------:R-:W-:Y:S01]  /*5aca0*/  ISETP.LT.AND P5, PT, R35, UR8, !P1 ;  /* 0x0000000823007c0c */ /* 0x000fe2000cfa1270 */
[C---:B------:R-:W-:Y:S01]  /*5acb0*/  IMAD.WIDE R4, R54.reuse, 0x2, R42 ;  /* 0x0000000236047825 */ /* 0x040fe200078e022a */
[----:B------:R-:W-:Y:S01]  /*5acc0*/  ISETP.LT.AND P4, PT, R39, UR6, !P1 ;  /* 0x0000000627007c0c */ /* 0x000fe2000cf81270 */
[----:B------:R-:W-:Y:S01]  /*5acd0*/  ULDC UR4, c[0x0][0x22c] ;  /* 0x00008b0000047ab9 */ /* 0x000fe20000000800 */
[----:B------:R-:W-:Y:S01]  /*5ace0*/  ISETP.LT.AND P6, PT, R31, UR12, !P1 ;  /* 0x0000000c1f007c0c */ /* 0x000fe2000cfc1270 */
[----:B------:R-:W-:Y:S01]  /*5acf0*/  IMAD.WIDE R6, R54, 0x2, R44 ;  /* 0x0000000236067825 */ /* 0x000fe200078e022c */
[----:B------:R-:W-:Y:S01]  /*5ad00*/  PRMT R57, R15, 0x7632, R57 ;  /* 0x000076320f397816 */ /* 0x000fe20000000039 */
[----:B------:R-:W-:Y:S01]  /*5ad10*/  ULDC UR6, c[0x0][0x228] ;  /* 0x00008a0000067ab9 */ /* 0x000fe20000000800 */
[----:B------:R-:W-:Y:S01]  /*5ad20*/  ULDC UR8, c[0x0][0x228] ;  /* 0x00008a0000087ab9 */ /* 0x000fe20000000800 */
[----:B------:R-:W-:Y:S01]  /*5ad30*/  VIADD R56, R30, 0x15 ;  /* 0x000000151e387836 */ /* 0x000fe20000000000 */
[----:B------:R-:W-:Y:S01]  /*5ad40*/  ULDC UR12, c[0x0][0x228] ;  /* 0x00008a00000c7ab9 */ /* 0x000fe20000000800 */
[----:B------:R-:W-:Y:S01]  /*5ad50*/  @P3 STG.E.U16 desc[UR10][R4.64], R55 ;  /* 0x0000003704003986 */ /* 0x000fe2000c10150a */
[----:B------:R-:W-:-:S03]  /*5ad60*/  IMAD.WIDE R50, R54, 0x2, R46 ;  /* 0x0000000236327825 */ /* 0x000fc600078e022e */
[----:B------:R0:W-:Y:S01]  /*5ad70*/  @P4 STG.E.U16 desc[UR10][R6.64], R15 ;  /* 0x0000000f06004986 */ /* 0x0001e2000c10150a */
[----:B------:R-:W-:Y:S01]  /*5ad80*/  IMAD.WIDE R52, R54, 0x2, R48 ;  /* 0x0000000236347825 */ /* 0x000fe200078e0230 */
[----:B------:R-:W-:Y:S01]  /*5ad90*/  ISETP.GE.AND P2, PT, R56, UR4, PT ;  /* 0x0000000438007c0c */ /* 0x000fe2000bf46270 */
[----:B------:R-:W-:Y:S01]  /*5ada0*/  ULDC UR4, c[0x0][0x248] ;  /* 0x0000920000047ab9 */ /* 0x000fe20000000800 */
[----:B------:R-:W-:Y:S01]  /*5adb0*/  @P5 STG.E.U16 desc[UR10][R50.64], R57 ;  /* 0x0000003932005986 */ /* 0x000fe2000c10150a */
[----:B------:R-:W-:-:S03]  /*5adc0*/  ISETP.LT.AND P3, PT, R61, UR6, !P1 ;  /* 0x000000063d007c0c */ /* 0x000fc6000cf61270 */
[----:B0-----:R-:W2:Y:S01]  /*5add0*/  LDL.LU R15, [R1+0x168] ;  /* 0x00016800010f7983 */ /* 0x001ea20000300800 */
[----:B---3--:R-:W-:Y:S02]  /*5ade0*/  PRMT R5, R12, 0x7632, R5 ;  /* 0x000076320c057816 */ /* 0x008fe40000000005 */
[----:B------:R-:W-:Y:S01]  /*5adf0*/  ISETP.LT.AND P4, PT, R9, UR8, !P2 ;  /* 0x0000000809007c0c */ /* 0x000fe2000d781270 */
[----:B------:R0:W-:Y:S01]  /*5ae00*/  @P6 STG.E.U16 desc[UR10][R52.64], R12 ;  /* 0x0000000c34006986 */ /* 0x0001e2000c10150a */
[C---:B------:R-:W-:Y:S02]  /*5ae10*/  VIADD R4, R54.reuse, UR4 ;  /* 0x0000000436047c36 */ /* 0x040fe40008000000 */
[----:B------:R-:W-:Y:S01]  /*5ae20*/  IMAD.WIDE R6, R54, 0x2, R2 ;  /* 0x0000000236067825 */ /* 0x000fe200078e0202 */
[----:B------:R-:W-:Y:S01]  /*5ae30*/  ISETP.LT.AND P5, PT, R60, UR12, !P2 ;  /* 0x0000000c3c007c0c */ /* 0x000fe2000d7a1270 */
[----:B------:R-:W-:Y:S01]  /*5ae40*/  ULDC UR4, c[0x0][0x22c] ;  /* 0x00008b0000047ab9 */ /* 0x000fe20000000800 */
[----:B------:R-:W-:Y:S01]  /*5ae50*/  ULDC UR6, c[0x0][0x228] ;  /* 0x00008a0000067ab9 */ /* 0x000fe20000000800 */
[----:B------:R-:W-:Y:S01]  /*5ae60*/  VIADD R56, R30, 0x16 ;  /* 0x000000161e387836 */ /* 0x000fe20000000000 */
[----:B------:R-:W-:Y:S01]  /*5ae70*/  ULDC UR8, c[0x0][0x228] ;  /* 0x00008a0000087ab9 */ /* 0x000fe20000000800 */
[----:B0-----:R-:W3:Y:S01]  /*5ae80*/  LDL.LU R12, [R1+0x158] ;  /* 0x00015800010c7983 */ /* 0x001ee20000300800 */
[----:B------:R-:W-:Y:S01]  /*5ae90*/  IMAD.WIDE R50, R4, 0x2, R16 ;  /* 0x0000000204327825 */ /* 0x000fe200078e0210 */
[----:B------:R-:W-:Y:S01]  /*5aea0*/  ISETP.LT.AND P6, PT, R11, UR14, !P2 ;  /* 0x0000000e0b007c0c */ /* 0x000fe2000d7c1270 */
[----:B------:R-:W-:Y:S01]  /*5aeb0*/  ULDC UR12, c[0x0][0x228] ;  /* 0x00008a00000c7ab9 */ /* 0x000fe20000000800 */
[----:B------:R-:W-:Y:S01]  /*5aec0*/  @P3 STG.E.U16 desc[UR10][R6.64], R5 ;  /* 0x0000000506003986 */ /* 0x000fe2000c10150a */
[----:B----4-:R-:W-:-:S03]  /*5aed0*/  PRMT R57, R10, 0x7632, R57 ;  /* 0x000076320a397816 */ /* 0x010fc60000000039 */
[----:B------:R0:W-:Y:S01]  /*5aee0*/  @P4 STG.E.U16 desc[UR10][R50.64], R10 ;  /* 0x0000000a32004986 */ /* 0x0001e2000c10150a */
[----:B------:R-:W-:-:S04]  /*5aef0*/  IMAD.WIDE R52, R4, 0x2, R18 ;  /* 0x0000000204347825 */ /* 0x000fc800078e0212 */
[----:B------:R-:W-:Y:S01]  /*5af00*/  IMAD.WIDE R54, R4, 0x2, R40 ;  /* 0x0000000204367825 */ /* 0x000fe200078e0228 */
[----:B------:R-:W-:Y:S01]  /*5af10*/  ISETP.GE.AND P1, PT, R56, UR4, PT ;  /* 0x0000000438007c0c */ /* 0x000fe2000bf26270 */
[----:B------:R-:W-:Y:S01]  /*5af20*/  ULDC UR14, c[0x0][0x228] ;  /* 0x00008a00000e7ab9 */ /* 0x000fe20000000800 */
[----:B0-----:R-:W4:Y:S01]  /*5af30*/  LDL.LU R10, [R1+0x1cc] ;  /* 0x0001cc00010a7983 */ /* 0x001f220000300800 */
[----:B------:R-:W-:-:S03]  /*5af40*/  ULDC UR4, c[0x0][0x228] ;  /* 0x00008a0000047ab9 */ /* 0x000fc60000000800 */
[----:B------:R-:W-:Y:S04]  /*5af50*/  @P5 STG.E.U16 desc[UR10][R52.64], R57 ;  /* 0x0000003934005986 */ /* 0x000fe8000c10150a */
[----:B--2---:R0:W-:Y:S01]  /*5af60*/  @P6 STG.E.U16 desc[UR10][R54.64], R8 ;  /* 0x0000000836006986 */ /* 0x0041e2000c10150a */
[----:B------:R-:W-:-:S03]  /*5af70*/  PRMT R5, R8, 0x7632, R5 ;  /* 0x0000763208057816 */ /* 0x000fc60000000005 */
[----:B0-----:R-:W2:Y:S01]  /*5af80*/  LDL.LU R8, [R1+0x1bc] ;  /* 0x0001bc0001087983 */ /* 0x001ea20000300800 */
[----:B------:R-:W-:Y:S02]  /*5af90*/  ISETP.LT.AND P6, PT, R13, UR4, !P2 ;  /* 0x000000040d007c0c */ /* 0x000fe4000d7c1270 */
[----:B------:R-:W-:Y:S02]  /*5afa0*/  ISETP.LT.AND P5, PT, R39, UR6, !P2 ;  /* 0x0000000627007c0c */ /* 0x000fe4000d7a1270 */
[----:B------:R-:W-:Y:S02]  /*5afb0*/  ISETP.LT.AND P4, PT, R35, UR8, !P2 ;  /* 0x0000000823007c0c */ /* 0x000fe4000d781270 */
[----:B------:R-:W-:Y:S01]  /*5afc0*/  ISETP.LT.AND P3, PT, R31, UR12, !P2 ;  /* 0x0000000c1f007c0c */ /* 0x000fe2000d761270 */
[----:B------:R-:W-:Y:S01]  /*5afd0*/  IMAD.WIDE R6, R4, 0x2, R42 ;  /* 0x0000000204067825 */ /* 0x000fe200078e022a */
[----:B------:R-:W2:Y:S01]  /*5afe0*/  LDL.LU R14, [R1+0x1ac] ;  /* 0x0001ac00010e7983 */ /* 0x000ea20000300800 */
[----:B------:R-:W-:-:S02]  /*5aff0*/  ULDC UR6, c[0x0][0x228] ;  /* 0x00008a0000067ab9 */ /* 0x000fc40000000800 */
[----:B------:R-:W-:Y:S01]  /*5b000*/  IMAD.WIDE R50, R4, 0x2, R44 ;  /* 0x0000000204327825 */ /* 0x000fe200078e022c */
[----:B------:R-:W-:-:S03]  /*5b010*/  ULDC UR4, c[0x0][0x248] ;  /* 0x0000920000047ab9 */ /* 0x000fc60000000800 */
[----:B------:R-:W-:Y:S01]  /*5b020*/  IMAD.WIDE R52, R4, 0x2, R46 ;  /* 0x0000000204347825 */ /* 0x000fe200078e022e */
[----:B------:R-:W-:-:S03]  /*5b030*/  PRMT R58, R15, 0x7632, R58 ;  /* 0x000076320f3a7816 */ /* 0x000fc6000000003a */
[C---:B------:R-:W-:Y:S01]  /*5b040*/  IMAD.WIDE R54, R4.reuse, 0x2, R48 ;  /* 0x0000000204367825 */ /* 0x040fe200078e0230 */
[----:B------:R-:W-:Y:S01]  /*5b050*/  @P6 STG.E.U16 desc[UR10][R6.64], R5 ;  /* 0x0000000506006986 */ /* 0x000fe2000c10150a */
[----:B------:R-:W-:Y:S01]  /*5b060*/  ISETP.LT.AND P2, PT, R61, UR14, !P2 ;  /* 0x0000000e3d007c0c */ /* 0x000fe2000d741270 */
[----:B------:R-:W-:Y:S01]  /*5b070*/  ULDC UR8, c[0x0][0x228] ;  /* 0x00008a0000087ab9 */ /* 0x000fe20000000800 */
[----:B------:R-:W-:Y:S01]  /*5b080*/  IMAD.WIDE R56, R4, 0x2, R2 ;  /* 0x0000000204387825 */ /* 0x000fe200078e0202 */
[----:B------:R0:W-:Y:S01]  /*5b090*/  @P5 STG.E.U16 desc[UR10][R50.64], R15 ;  /* 0x0000000f32005986 */ /* 0x0001e2000c10150a */
[----:B------:R-:W-:Y:S01]  /*5b0a0*/  ULDC UR12, c[0x0][0x228] ;  /* 0x00008a00000c7ab9 */ /* 0x000fe20000000800 */
[----:B------:R-:W-:Y:S02]  /*5b0b0*/  ULDC UR14, c[0x0][0x228] ;  /* 0x00008a00000e7ab9 */ /* 0x000fe40000000800 */
[----:B------:R-:W-:Y:S04]  /*5b0c0*/  @P4 STG.E.U16 desc[UR10][R52.64], R58 ;  /* 0x0000003a34004986 */ /* 0x000fe8000c10150a */
[----:B---3--:R1:W-:Y:S01]  /*5b0d0*/  @P3 STG.E.U16 desc[UR10][R54.64], R12 ;  /* 0x0000000c36003986 */ /* 0x0083e2000c10150a */
[----:B------:R-:W-:Y:S01]  /*5b0e0*/  ISETP.LT.AND P3, PT, R9, UR6, !P1 ;  /* 0x0000000609007c0c */ /* 0x000fe2000cf61270 */
[----:B------:R-:W-:-:S02]  /*5b0f0*/  ULDC UR6, c[0x0][0x228] ;  /* 0x00008a0000067ab9 */ /* 0x000fc40000000800 */
[----:B0-----:R-:W3:Y:S01]  /*5b100*/  LDL.LU R15, [R1+0x19c] ;  /* 0x00019c00010f7983 */ /* 0x001ee20000300800 */
[----:B------:R-:W-:Y:S01]  /*5b110*/  PRMT R59, R12, 0x7632, R59 ;  /* 0x000076320c3b7816 */ /* 0x000fe2000000003b */
[----:B-1----:R-:W-:Y:S02]  /*5b120*/  VIADD R54, R4, UR4 ;  /* 0x0000000404367c36 */ /* 0x002fe40008000000 */
[----:B------:R-:W3:Y:S01]  /*5b130*/  LDL.LU R12, [R1+0x18c] ;  /* 0x00018c00010c7983 */ /* 0x000ee20000300800 */
[----:B------:R-:W-:Y:S01]  /*5b140*/  ISETP.LT.AND P4, PT, R60, UR8, !P1 ;  /* 0x000000083c007c0c */ /* 0x000fe2000cf81270 */
[----:B------:R-:W-:Y:S01]  /*5b150*/  ULDC UR8, c[0x0][0x228] ;  /* 0x00008a0000087ab9 */ /* 0x000fe20000000800 */
[C---:B------:R-:W-:Y:S01]  /*5b160*/  IMAD.WIDE R4, R54.reuse, 0x2, R16 ;  /* 0x0000000236047825 */ /* 0x040fe200078e0210 */
[----:B------:R0:W-:Y:S01]  /*5b170*/  @P2 STG.E.U16 desc[UR10][R56.64], R59 ;  /* 0x0000003b38002986 */ /* 0x0001e2000c10150a */
[----:B------:R-:W-:Y:S01]  /*5b180*/  ISETP.LT.AND P5, PT, R11, UR12, !P1 ;  /* 0x0000000c0b007c0c */ /* 0x000fe2000cfa1270 */
[----:B------:R-:W-:Y:S01]  /*5b190*/  ULDC UR12, c[0x0][0x228] ;  /* 0x00008a00000c7ab9 */ /* 0x000fe20000000800 */
[----:B------:R-:W-:Y:S01]  /*5b1a0*/  ISETP.LT.AND P6, PT, R13, UR14, !P1 ;  /* 0x0000000e0d007c0c */ /* 0x000fe2000cfc1270 */
[----:B------:R-:W-:Y:S01]  /*5b1b0*/  IMAD.WIDE R6, R54, 0x2, R18 ;  /* 0x0000000236067825 */ /* 0x000fe200078e0212 */
[----:B------:R-:W-:Y:S01]  /*5b1c0*/  ULDC UR4, c[0x0][0x22c] ;  /* 0x00008b0000047ab9 */ /* 0x000fe20000000800 */
[----:B----4-:R1:W-:Y:S01]  /*5b1d0*/  @P3 STG.E.U16 desc[UR10][R4.64], R10 ;  /* 0x0000000a04003986 */ /* 0x0103e2000c10150a */
[----:B0-----:R-:W-:Y:S01]  /*5b1e0*/  PRMT R56, R10, 0x7632, R56 ;  /* 0x000076320a387816 */ /* 0x001fe20000000038 */
[----:B------:R-:W-:Y:S01]  /*5b1f0*/  IMAD.WIDE R50, R54, 0x2, R40 ;  /* 0x0000000236327825 */ /* 0x000fe200078e0228 */
[----:B------:R-:W-:Y:S01]  /*5b200*/  ULDC UR14, c[0x0][0x228] ;  /* 0x00008a00000e7ab9 */ /* 0x000fe20000000800 */
[----:B-1----:R-:W4:Y:S04]  /*5b210*/  LDL.LU R10, [R1+0x17c] ;  /* 0x00017c00010a7983 */ /* 0x002f280000300800 */
[----:B------:R-:W-:Y:S01]  /*5b220*/  @P4 STG.E.U16 desc[UR10][R6.64], R56 ;  /* 0x0000003806004986 */ /* 0x000fe2000c10150a */
[----:B--2---:R-:W-:-:S03]  /*5b230*/  PRMT R57, R8, 0x7632, R57 ;  /* 0x0000763208397816 */ /* 0x004fc60000000039 */
[----:B------:R0:W-:Y:S04]  /*5b240*/  @P5 STG.E.U16 desc[UR10][R50.64], R8 ;  /* 0x0000000832005986 */ /* 0x0001e8000c10150a */
[----:B0-----:R-:W2:Y:S01]  /*5b250*/  LDL.LU R8, [R1+0x16c] ;  /* 0x00016c0001087983 */ /* 0x001ea20000300800 */
[----:B------:R-:W-:Y:S01]  /*5b260*/  ISETP.LT.AND P5, PT, R39, UR6, !P1 ;  /* 0x0000000627007c0c */ /* 0x000fe2000cfa1270 */
[----:B------:R-:W-:Y:S01]  /*5b270*/  VIADD R55, R30, 0x17 ;  /* 0x000000171e377836 */ /* 0x000fe20000000000 */
[----:B------:R-:W-:Y:S01]  /*5b280*/  ISETP.LT.AND P4, PT, R35, UR8, !P1 ;  /* 0x0000000823007c0c */ /* 0x000fe2000cf81270 */
[C---:B------:R-:W-:Y:S01]  /*5b290*/  IMAD.WIDE R52, R54.reuse, 0x2, R42 ;  /* 0x0000000236347825 */ /* 0x040fe200078e022a */
[----:B------:R-:W-:Y:S01]  /*5b2a0*/  ISETP.LT.AND P3, PT, R31, UR12, !P1 ;  /* 0x0000000c1f007c0c */ /* 0x000fe2000cf61270 */
[----:B------:R-:W-:Y:S01]  /*5b2b0*/  ULDC UR6, c[0x0][0x228] ;  /* 0x00008a0000067ab9 */ /* 0x000fe20000000800 */
[----:B------:R-:W-:Y:S01]  /*5b2c0*/  ISETP.GE.AND P2, PT, R55, UR4, PT ;  /* 0x0000000437007c0c */ /* 0x000fe2000bf46270 */
[C---:B------:R-:W-:Y:S01]  /*5b2d0*/  IMAD.WIDE R6, R54.reuse, 0x2, R44 ;  /* 0x0000000236067825 */ /* 0x040fe200078e022c */
[----:B------:R0:W-:Y:S01]  /*5b2e0*/  @P6 STG.E.U16 desc[UR10][R52.64], R57 ;  /* 0x0000003934006986 */ /* 0x0001e2000c10150a */
[----:B------:R-:W-:Y:S01]  /*5b2f0*/  ISETP.LT.AND P1, PT, R61, UR14, !P1 ;  /* 0x0000000e3d007c0c */ /* 0x000fe2000cf21270 */
[----:B------:R-:W-:Y:S01]  /*5b300*/  ULDC UR4, c[0x0][0x248] ;  /* 0x0000920000047ab9 */ /* 0x000fe20000000800 */
[----:B------:R-:W-:Y:S01]  /*5b310*/  IMAD.WIDE R4, R54, 0x2, R46 ;  /* 0x0000000236047825 */ /* 0x000fe200078e022e */
[----:B------:R-:W-:-:S03]  /*5b320*/  ISETP.LT.AND P6, PT, R9, UR6, !P2 ;  /* 0x0000000609007c0c */ /* 0x000fc6000d7c1270 */
[----:B------:R-:W-:Y:S01]  /*5b330*/  IMAD.WIDE R50, R54, 0x2, R48 ;  /* 0x0000000236327825 */ /* 0x000fe200078e0230 */
[----:B------:R1:W-:Y:S01]  /*5b340*/  @P5 STG.E.U16 desc[UR10][R6.64], R14 ;  /* 0x0000000e06005986 */ /* 0x0003e2000c10150a */
[----:B------:R-:W-:Y:S01]  /*5b350*/  ULDC UR6, c[0x0][0x228] ;  /* 0x00008a0000067ab9 */ /* 0x000fe20000000800 */
[----:B------:R-:W-:Y:S01]  /*5b360*/  ULDC UR8, c[0x0][0x228] ;  /* 0x00008a0000087ab9 */ /* 0x000fe20000000800 */
[----:B------:R-:W-:Y:S01]  /*5b370*/  ULDC UR12, c[0x0][0x228] ;  /* 0x00008a00000c7ab9 */ /* 0x000fe20000000800 */
[----:B0-----:R-:W-:Y:S01]  /*5b380*/  PRMT R53, R14, 0x7632, R53 ;  /* 0x000076320e357816 */ /* 0x001fe20000000035 */
[C---:B------:R-:W-:Y:S01]  /*5b390*/  VIADD R52, R54.reuse, UR4 ;  /* 0x0000000436347c36 */ /* 0x040fe20008000000 */
[----:B------:R-:W-:Y:S01]  /*5b3a0*/  ULDC UR4, c[0x0][0x228] ;  /* 0x00008a0000047ab9 */ /* 0x000fe20000000800 */
[----:B------:R-:W-:Y:S02]  /*5b3b0*/  ULDC UR14, c[0x0][0x228] ;  /* 0x00008a00000e7ab9 */ /* 0x000fe40000000800 */
[----:B------:R0:W-:Y:S01]  /*5b3c0*/  @P4 STG.E.U16 desc[UR10][R4.64], R53 ;  /* 0x0000003504004986 */ /* 0x0001e2000c10150a */
[----:B------:R-:W-:Y:S01]  /*5b3d0*/  ISETP.LT.AND P4, PT, R11, UR6, !P2 ;  /* 0x000000060b007c0c */ /* 0x000fe2000d781270 */
[----:B------:R-:W-:Y:S01]  /*5b3e0*/  IMAD.WIDE R54, R54, 0x2, R2 ;  /* 0x0000000236367825 */ /* 0x000fe200078e0202 */
[----:B---3--:R-:W-:Y:S01]  /*5b3f0*/  PRMT R56, R15, 0x7632, R56 ;  /* 0x000076320f387816 */ /* 0x008fe20000000038 */
[----:B------:R3:W-:Y:S01]  /*5b400*/  @P3 STG.E.U16 desc[UR10][R50.64], R15 ;  /* 0x0000000f32003986 */ /* 0x0007e2000c10150a */
[----:B------:R-:W-:Y:S01]  /*5b410*/  ISETP.LT.AND P3, PT, R60, UR4, !P2 ;  /* 0x000000043c007c0c */ /* 0x000fe2000d761270 */
[----:B-1----:R-:W-:Y:S01]  /*5b420*/  IMAD.WIDE R6, R52, 0x2, R16 ;  /* 0x0000000234067825 */ /* 0x002fe200078e0210 */
[----:B------:R-:W-:Y:S01]  /*5b430*/  ULDC UR4, c[0x0][0x228] ;  /* 0x00008a0000047ab9 */ /* 0x000fe20000000800 */
[----:B------:R-:W-:Y:S01]  /*5b440*/  @P1 STG.E.U16 desc[UR10][R54.64], R56 ;  /* 0x0000003836001986 */ /* 0x000fe2000c10150a */
[----:B------:R-:W-:Y:S01]  /*5b450*/  ULDC UR6, c[0x0][0x228] ;  /* 0x00008a0000067ab9 */ /* 0x000fe20000000800 */
[----:B0-----:R-:W-:-:S02]  /*5b460*/  PRMT R53, R12, 0x7632, R53 ;  /* 0x000076320c357816 */ /* 0x001fc40000000035 */
[----:B------:R0:W-:Y:S01]  /*5b470*/  @P6 STG.E.U16 desc[UR10][R6.64], R12 ;  /* 0x0000000c06006986 */ /* 0x0001e2000c10150a */
[----:B---3--:R-:W-:-:S03]  /*5b480*/  IMAD.WIDE R50, R52, 0x2, R18 ;  /* 0x0000000234327825 */ /* 0x008fc600078e0212 */
[----:B------:R-:W3:Y:S01]  /*5b490*/  LDL.LU R15, [R1+0x15c] ;  /* 0x00015c00010f7983 */ /* 0x000ee20000300800 */
[----:B------:R-:W-:Y:S01]  /*5b4a0*/  ISETP.LT.AND P5, PT, R13, UR4, !P2 ;  /* 0x000000040d007c0c */ /* 0x000fe2000d7a1270 */
[----:B------:R-:W-:Y:S02]  /*5b4b0*/  ULDC UR4, c[0x0][0x22c] ;  /* 0x00008b0000047ab9 */ /* 0x000fe40000000800 */
[----:B------:R-:W-:Y:S04]  /*5b4c0*/  @P3 STG.E.U16 desc[UR10][R50.64], R53 ;  /* 0x0000003532003986 */ /* 0x000fe8000c10150a */
[----:B0-----:R-:W3:Y:S01]  /*5b4d0*/  LDL.LU R12, [R1+0x140] ;  /* 0x00014000010c7983 */ /* 0x001ee20000300800 */
[----:B------:R-:W-:Y:S01]  /*5b4e0*/  IMAD.WIDE R6, R52, 0x2, R40 ;  /* 0x0000000234067825 */ /* 0x000fe200078e0228 */
[----:B------:R-:W-:Y:S01]  /*5b4f0*/  ISETP.LT.AND P6, PT, R39, UR6, !P2 ;  /* 0x0000000627007c0c */ /* 0x000fe2000d7c1270 */
[----:B------:R-:W-:Y:S01]  /*5b500*/  ULDC UR6, c[0x0][0x228] ;  /* 0x00008a0000067ab9 */ /* 0x000fe20000000800 */
[----:B----4-:R-:W-:-:S02]  /*5b510*/  PRMT R54, R10, 0x7632, R54 ;  /* 0x000076320a367816 */ /* 0x010fc40000000036 */
[----:B------:R0:W-:Y:S01]  /*5b520*/  @P4 STG.E.U16 desc[UR10][R6.64], R10 ;  /* 0x0000000a06004986 */ /* 0x0001e2000c10150a */
[----:B------:R-:W-:-:S03]  /*5b530*/  IMAD.WIDE R4, R52, 0x2, R42 ;  /* 0x0000000234047825 */ /* 0x000fc600078e022a */
[----:B0-----:R-:W4:Y:S01]  /*5b540*/  LDL.LU R10, [R1+0x130] ;  /* 0x00013000010a7983 */ /* 0x001f220000300800 */
[----:B------:R-:W-:-:S03]  /*5b550*/  IMAD.WIDE R50, R52, 0x2, R44 ;  /* 0x0000000234327825 */ /* 0x000fc600078e022c */
[----:B------:R2:W-:Y:S02]  /*5b560*/  @P5 STG.E.U16 desc[UR10][R4.64], R54 ;  /* 0x0000003604005986 */ /* 0x0005e4000c10150a */
[----:B--2---:R-:W-:Y:S02]  /*5b570*/  PRMT R5, R8, 0x7632, R5 ;  /* 0x0000763208057816 */ /* 0x004fe40000000005 */
        /* <DEDUP_REMOVED lines=10> */
[----:B------:R-:W-:Y:S01]  /*5b620*/  ULDC UR4, c[0x0][0x248] ;  /* 0x0000920000047ab9 */ /* 0x000fe20000000800 */
[----:B------:R-:W-:Y:S02]  /*5b630*/  ISETP.LT.AND P2, PT, R61, UR8, !P2 ;  /* 0x000000083d007c0c */ /* 0x000fe4000d741270 */
[----:B------:R-:W-:Y:S02]  /*5b640*/  ISETP.LT.AND P6, PT, R9, UR12, !P1 ;  /* 0x0000000c09007c0c */ /* 0x000fe4000cfc1270 */
[----:B------:R-:W-:Y:S01]  /*5b650*/  ISETP.LT.AND P5, PT, R60, UR14, !P1 ;  /* 0x0000000e3c007c0c */ /* 0x000fe2000cfa1270 */
[C---:B------:R-:W-:Y:S01]  /*5b660*/  VIADD R4, R52.reuse, UR4 ;  /* 0x0000000434047c36 */ /* 0x040fe20008000000 */
[----:B------:R-:W-:Y:S01]  /*5b670*/  ULDC UR4, c[0x0][0x228] ;  /* 0x00008a0000047ab9 */ /* 0x000fe20000000800 */
[----:B------:R-:W-:Y:S01]  /*5b680*/  IMAD.WIDE R50, R52, 0x2, R2 ;  /* 0x0000000234327825 */ /* 0x000fe200078e0202 */
[----:B------:R-:W-:Y:S01]  /*5b690*/  ULDC UR8, c[0x0][0x228] ;  /* 0x00008a0000087ab9 */ /* 0x000fe20000000800 */
[----:B------:R-:W-:Y:S01]  /*5b6a0*/  ULDC UR12, c[0x0][0x228] ;  /* 0x00008a00000c7ab9 */ /* 0x000fe20000000800 */
[----:B------:R-:W-:Y:S01]  /*5b6b0*/  ULDC UR14, c[0x0][0x228] ;  /* 0x00008a00000e7ab9 */ /* 0x000fe20000000800 */
[----:B------:R0:W-:Y:S01]  /*5b6c0*/  @P4 STG.E.U16 desc[UR10][R6.64], R5 ;  /* 0x0000000506004986 */ /* 0x0001e2000c10150a */
[----:B------:R-:W-:Y:S01]  /*5b6d0*/  ISETP.LT.AND P4, PT, R11, UR16, !P1 ;  /* 0x000000100b007c0c */ /* 0x000fe2000cf81270 */
[----:B------:R-:W-:Y:S01]  /*5b6e0*/  IMAD.WIDE R54, R4, 0x2, R18 ;  /* 0x0000000204367825 */ /* 0x000fe200078e0212 */
[----:B------:R-:W-:-:S03]  /*5b6f0*/  ULDC UR16, c[0x0][0x228] ;  /* 0x00008a0000107ab9 */ /* 0x000fc60000000800 */
[----:B0-----:R-:W-:Y:S01]  /*5b700*/  IMAD.WIDE R6, R52, 0x2, R48 ;  /* 0x0000000234067825 */ /* 0x001fe200078e0230 */
[----:B---3--:R-:W-:-:S03]  /*5b710*/  PRMT R5, R15, 0x7632, R5 ;  /* 0x000076320f057816 */ /* 0x008fc60000000005 */
[----:B------:R-:W-:Y:S01]  /*5b720*/  IMAD.WIDE R52, R4, 0x2, R16 ;  /* 0x0000000204347825 */ /* 0x000fe200078e0210 */
[----:B------:R-:W-:Y:S01]  /*5b730*/  PRMT R56, R12, 0x7632, R56 ;  /* 0x000076320c387816 */ /* 0x000fe20000000038 */
[----:B------:R0:W-:Y:S01]  /*5b740*/  @P3 STG.E.U16 desc[UR10][R6.64], R15 ;  /* 0x0000000f06003986 */ /* 0x0001e2000c10150a */
[----:B------:R-:W-:Y:S01]  /*5b750*/  ISETP.LT.AND P3, PT, R13, UR4, !P1 ;  /* 0x000000040d007c0c */ /* 0x000fe2000cf61270 */
[----:B------:R-:W-:Y:S02]  /*5b760*/  ULDC UR4, c[0x0][0x22c] ;  /* 0x00008b0000047ab9 */ /* 0x000fe40000000800 */
[----:B------:R-:W-:Y:S04]  /*5b770*/  @P2 STG.E.U16 desc[UR10][R50.64], R5 ;  /* 0x0000000532002986 */ /* 0x000fe8000c10150a */
[----:B------:R1:W-:Y:S01]  /*5b780*/  @P6 STG.E.U16 desc[UR10][R52.64], R12 ;  /* 0x0000000c34006986 */ /* 0x0003e2000c10150a */
[----:B0-----:R-:W-:-:S03]  /*5b790*/  IMAD.WIDE R6, R4, 0x2, R40 ;  /* 0x0000000204067825 */ /* 0x001fc600078e0228 */
[----:B------:R-:W3:Y:S04]  /*5b7a0*/  LDL.LU R15, [R1+0x23a0] ;  /* 0x0023a000010f7983 */ /* 0x000ee80000300800 */
[----:B------:R0:W-:Y:S04]  /*5b7b0*/  @P5 STG.E.U16 desc[UR10][R54.64], R56 ;  /* 0x0000003836005986 */ /* 0x0001e8000c10150a */
[----:B-1----:R-:W3:Y:S04]  /*5b7c0*/  LDL.LU R12, [R1+0x100] ;  /* 0x00010000010c7983 */ /* 0x002ee80000300800 */
[----:B----4-:R1:W-:Y:S01]  /*5b7d0*/  @P4 STG.E.U16 desc[UR10][R6.64], R10 ;  /* 0x0000000a06004986 */ /* 0x0103e2000c10150a */
[----:B------:R-:W-:-:S02]  /*5b7e0*/  ISETP.LT.AND P4, PT, R39, UR6, !P1 ;  /* 0x0000000627007c0c */ /* 0x000fc4000cf81270 */
[----:B------:R-:W-:Y:S01]  /*5b7f0*/  PRMT R5, R10, 0x7632, R5 ;  /* 0x000076320a057816 */ /* 0x000fe20000000005 */
[----:B0-----:R-:W-:Y:S02]  /*5b800*/  VIADD R56, R30, 0x19 ;  /* 0x000000191e387836 */ /* 0x001fe40000000000 */
[----:B------:R-:W-:Y:S01]  /*5b810*/  IMAD.WIDE R50, R4, 0x2, R44 ;  /* 0x0000000204327825 */ /* 0x000fe200078e022c */
[----:B------:R-:W-:Y:S01]  /*5b820*/  ISETP.LT.AND P5, PT, R35, UR8, !P1 ;  /* 0x0000000823007c0c */ /* 0x000fe2000cfa1270 */
[----:B------:R-:W-:Y:S01]  /*5b830*/  ULDC UR8, c[0x0][0x228] ;  /* 0x00008a0000087ab9 */ /* 0x000fe20000000800 */
[----:B--2---:R-:W-:Y:S01]  /*5b840*/  PRMT R57, R8, 0x7632, R57 ;  /* 0x0000763208397816 */ /* 0x004fe20000000039 */
[----:B-1----:R-:W2:Y:S01]  /*5b850*/  LDL.LU R10, [R1+0xf0] ;  /* 0x0000f000010a7983 */ /* 0x002ea20000300800 */
[----:B------:R-:W-:Y:S01]  /*5b860*/  IMAD.WIDE R6, R4, 0x2, R42 ;  /* 0x0000000204067825 */ /* 0x000fe200078e022a */
[----:B------:R-:W-:Y:S01]  /*5b870*/  ISETP.GE.AND P2, PT, R56, UR4, PT ;  /* 0x0000000438007c0c */ /* 0x000fe2000bf46270 */
[----:B------:R-:W-:Y:S01]  /*5b880*/  ULDC UR6, c[0x0][0x228] ;  /* 0x00008a0000067ab9 */ /* 0x000fe20000000800 */
[----:B------:R-:W-:Y:S01]  /*5b890*/  ISETP.LT.AND P6, PT, R31, UR12, !P1 ;  /* 0x0000000c1f007c0c */ /* 0x000fe2000cfc1270 */
[----:B------:R-:W-:Y:S01]  /*5b8a0*/  IMAD.WIDE R52, R4, 0x2, R46 ;  /* 0x0000000204347825 */ /* 0x000fe200078e022e */
[----:B------:R-:W-:Y:S01]  /*5b8b0*/  @P3 STG.E.U16 desc[UR10][R6.64], R5 ;  /* 0x0000000506003986 */ /* 0x000fe2000c10150a */
[----:B------:R-:W-:Y:S01]  /*5b8c0*/  ULDC UR12, c[0x0][0x228] ;  /* 0x00008a00000c7ab9 */ /* 0x000fe20000000800 */
[----:B------:R-:W-:-:S02]  /*5b8d0*/  ULDC UR4, c[0x0][0x248] ;  /* 0x0000920000047ab9 */ /* 0x000fc40000000800 */
[----:B------:R0:W-:Y:S01]  /*5b8e0*/  @P4 STG.E.U16 desc[UR10][R50.64], R8 ;  /* 0x0000000832004986 */ /* 0x0001e2000c10150a */
[----:B------:R-:W-:Y:S01]  /*5b8f0*/  ISETP.LT.AND P4, PT, R9, UR8, !P2 ;  /* 0x0000000809007c0c */ /* 0x000fe2000d781270 */
[C---:B------:R-:W-:Y:S01]  /*5b900*/  IMAD.WIDE R54, R4.reuse, 0x2, R48 ;  /* 0x0000000204367825 */ /* 0x040fe200078e0230 */
[----:B------:R-:W-:Y:S01]  /*5b910*/  ISETP.LT.AND P3, PT, R61, UR6, !P1 ;  /* 0x000000063d007c0c */ /* 0x000fe2000cf61270 */
[----:B0-----:R-:W4:Y:S02]  /*5b920*/  LDL.LU R8, [R1+0x239c] ;  /* 0x00239c0001087983 */ /* 0x001f240000300800 */
[----:B------:R-:W-:Y:S01]  /*5b930*/  VIADD R5, R4, UR4 ;  /* 0x0000000404057c36 */ /* 0x000fe20008000000 */
[----:B------:R-:W-:Y:S01]  /*5b940*/  PRMT R6, R14, 0x7632, R6 ;  /* 0x000076320e067816 */ /* 0x000fe20000000006 */
[----:B------:R-:W-:Y:S01]  /*5b950*/  IMAD.WIDE R50, R4, 0x2, R2 ;  /* 0x0000000204327825 */ /* 0x000fe200078e0202 */
[----:B------:R-:W2:Y:S01]  /*5b960*/  LDL.LU R9, [R1+0xe0] ;  /* 0x0000e00001097983 */ /* 0x000ea20000300800 */
[----:B------:R-:W-:Y:S01]  /*5b970*/  ULDC UR4, c[0x0][0x22c] ;  /* 0x00008b0000047ab9 */ /* 0x000fe20000000800 */
[----:B------:R-:W-:Y:S01]  /*5b980*/  ULDC UR6, c[0x0][0x228] ;  /* 0x00008a0000067ab9 */ /* 0x000fe20000000800 */
[----:B------:R-:W-:Y:S01]  /*5b990*/  VIADD R7, R30, 0x1a ;  /* 0x0000001a1e077836 */ /* 0x000fe20000000000 */
[----:B------:R0:W-:Y:S01]  /*5b9a0*/  @P5 STG.E.U16 desc[UR10][R52.64], R57 ;  /* 0x0000003934005986 */ /* 0x0001e2000c10150a */
[----:B------:R-:W-:Y:S01]  /*5b9b0*/  ISETP.LT.AND P5, PT, R60, UR12, !P2 ;  /* 0x0000000c3c007c0c */ /* 0x000fe2000d7a1270 */
[----:B------:R-:W-:Y:S01]  /*5b9c0*/  ULDC UR8, c[0x0][0x228] ;  /* 0x00008a0000087ab9 */ /* 0x000fe20000000800 */
[----:B------:R-:W-:Y:S01]  /*5b9d0*/  ULDC UR12, c[0x0][0x228] ;  /* 0x00008a00000c7ab9 */ /* 0x000fe20000000800 */
[----:B------:R1:W-:Y:S01]  /*5b9e0*/  @P6 STG.E.U16 desc[UR10][R54.64], R14 ;  /* 0x0000000e36006986 */ /* 0x0003e2000c10150a */
[----:B------:R-:W-:Y:S01]  /*5b9f0*/  ISETP.LT.AND P6, PT, R11, UR14, !P2 ;  /* 0x0000000e0b007c0c */ /* 0x000fe2000d7c1270 */
[----:B------:R-:W-:Y:S01]  /*5ba00*/  ULDC UR14, c[0x0][0x228] ;  /* 0x00008a00000e7ab9 */ /* 0x000fe20000000800 */
[----:B------:R-:W-:Y:S01]  /*5ba10*/  ISETP.GE.AND P1, PT, R7, UR4, PT ;  /* 0x0000000407007c0c */ /* 0x000fe2000bf26270 */
[----:B------:R3:W-:Y:S01]  /*5ba20*/  @P3 STG.E.U16 desc[UR10][R50.64], R6 ;  /* 0x0000000632003986 */ /* 0x0007e2000c10150a */
[----:B------:R-:W-:Y:S01]  /*5ba30*/  ULDC UR4, c[0x0][0x228] ;  /* 0x00008a0000047ab9 */ /* 0x000fe20000000800 */
[----:B0-----:R-:W-:-:S04]  /*5ba40*/  IMAD.WIDE R52, R5, 0x2, R16 ;  /* 0x0000000205347825 */ /* 0x001fc800078e0210 */
[----:B-1----:R-:W-:-:S04]  /*5ba50*/  IMAD.WIDE R54, R5, 0x2, R18 ;  /* 0x0000000205367825 */ /* 0x002fc800078e0212 */
[----:B------:R-:W-:Y:S01]  /*5ba60*/  IMAD.WIDE R56, R5, 0x2, R40 ;  /* 0x0000000205387825 */ /* 0x000fe200078e0228 */
[----:B---3--:R-:W-:Y:S01]  /*5ba70*/  PRMT R4, R12, 0x7632, R4 ;  /* 0x000076320c047816 */ /* 0x008fe20000000004 */
[----:B------:R-:W-:Y:S04]  /*5ba80*/  @P4 STG.E.U16 desc[UR10][R52.64], R12 ;  /* 0x0000000c34004986 */ /* 0x000fe8000c10150a */
[----:B------:R0:W-:Y:S01]  /*5ba90*/  @P5 STG.E.U16 desc[UR10][R54.64], R4 ;  /* 0x0000000436005986 */ /* 0x0001e2000c10150a */
[----:B------:R-:W-:Y:S01]  /*5baa0*/  ISETP.LT.AND P5, PT, R39, UR6, !P2 ;  /* 0x0000000627007c0c */ /* 0x000fe2000d7a1270 */
[----:B------:R-:W-:Y:S01]  /*5bab0*/  IMAD.WIDE R6, R5, 0x2, R42 ;  /* 0x0000000205067825 */ /* 0x000fe200078e022a */
[----:B------:R-:W-:Y:S01]  /*5bac0*/  ISETP.LT.AND P4, PT, R35, UR8, !P2 ;  /* 0x0000000823007c0c */ /* 0x000fe2000d781270 */
[----:B------:R-:W-:-:S02]  /*5bad0*/  ULDC UR6, c[0x0][0x228] ;  /* 0x00008a0000067ab9 */ /* 0x000fc40000000800 */
[----:B------:R-:W-:Y:S01]  /*5bae0*/  IMAD.WIDE R50, R5, 0x2, R44 ;  /* 0x0000000205327825 */ /* 0x000fe200078e022c */
[----:B--2---:R-:W-:Y:S01]  /*5baf0*/  PRMT R58, R9, 0x7632, R58 ;  /* 0x00007632093a7816 */ /* 0x004fe2000000003a */
[----:B------:R1:W-:Y:S01]  /*5bb00*/  @P6 STG.E.U16 desc[UR10][R56.64], R10 ;  /* 0x0000000a38006986 */ /* 0x0003e2000c10150a */
[----:B------:R-:W-:Y:S02]  /*5bb10*/  ISETP.LT.AND P6, PT, R13, UR4, !P2 ;  /* 0x000000040d007c0c */ /* 0x000fe4000d7c1270 */
[----:B0-----:R-:W-:Y:S01]  /*5bb20*/  PRMT R4, R10, 0x7632, R4 ;  /* 0x000076320a047816 */ /* 0x001fe20000000004 */
[----:B------:R-:W-:Y:S01]  /*5bb30*/  IMAD.WIDE R52, R5, 0x2, R46 ;  /* 0x0000000205347825 */ /* 0x000fe200078e022e */
[----:B------:R-:W2:Y:S01]  /*5bb40*/  LDL.LU R12, [R1+0x144] ;  /* 0x00014400010c7983 */ /* 0x000ea20000300800 */
[----:B------:R-:W-:Y:S01]  /*5bb50*/  ISETP.LT.AND P3, PT, R31, UR12, !P2 ;  /* 0x0000000c1f007c0c */ /* 0x000fe2000d761270 */
[----:B------:R-:W-:Y:S01]  /*5bb60*/  ULDC UR4, c[0x0][0x248] ;  /* 0x0000920000047ab9 */ /* 0x000fe20000000800 */
[C---:B------:R-:W-:Y:S01]  /*5bb70*/  IMAD.WIDE R54, R5.reuse, 0x2, R48 ;  /* 0x0000000205367825 */ /* 0x040fe200078e0230 */
[----:B----4-:R-:W-:Y:S01]  /*5bb80*/  PRMT R59, R8, 0x7632, R59 ;  /* 0x00007632083b7816 */ /* 0x010fe2000000003b */
[----:B------:R-:W-:Y:S01]  /*5bb90*/  ULDC UR8, c[0x0][0x228] ;  /* 0x00008a0000087ab9 */ /* 0x000fe20000000800 */
[----:B-1----:R-:W3:Y:S01]  /*5bba0*/  LDL.LU R10, [R1+0x134] ;  /* 0x00013400010a7983 */ /* 0x002ee20000300800 */
[----:B------:R-:W-:Y:S01]  /*5bbb0*/  IMAD.WIDE R56, R5, 0x2, R2 ;  /* 0x0000000205387825 */ /* 0x000fe200078e0202 */
[----:B------:R-:W-:-:S02]  /*5bbc0*/  ULDC UR12, c[0x0][0x228] ;  /* 0x00008a00000c7ab9 */ /* 0x000fc40000000800 */
[----:B------:R-:W-:Y:S04]  /*5bbd0*/  @P6 STG.E.U16 desc[UR10][R6.64], R4 ;  /* 0x0000000406006986 */ /* 0x000fe8000c10150a */
[----:B------:R0:W-:Y:S04]  /*5bbe0*/  @P5 STG.E.U16 desc[UR10][R50.64], R9 ;  /* 0x0000000932005986 */ /* 0x0001e8000c10150a */
[----:B------:R-:W4:Y:S04]  /*5bbf0*/  LDL.LU R14, [R1+0x124] ;  /* 0x00012400010e7983 */ /* 0x000f280000300800 */
[----:B------:R1:W-:Y:S04]  /*5bc00*/  @P4 STG.E.U16 desc[UR10][R52.64], R58 ;  /* 0x0000003a34004986 */ /* 0x0003e8000c10150a */
[----:B0-----:R-:W4:Y:S04]  /*5bc10*/  LDL.LU R9, [R1+0x114] ;  /* 0x0001140001097983 */ /* 0x001f280000300800 */
[----:B-1----:R-:W3:Y:S01]  /*5bc20*/  LDL.LU R58, [R1+0xf78] ;  /* 0x000f7800013a7983 */ /* 0x002ee20000300800 */
[----:B------:R-:W-:Y:S01]  /*5bc30*/  ISETP.LT.AND P2, PT, R61, UR14, !P2 ;  /* 0x0000000e3d007c0c */ /* 0x000fe2000d741270 */
[----:B------:R-:W-:Y:S01]  /*5bc40*/  VIADD R5, R5, UR4 ;  /* 0x0000000405057c36 */ /* 0x000fe20008000000 */
[----:B------:R-:W-:Y:S01]  /*5bc50*/  ISETP.LT.AND P4, PT, R60, UR8, !P1 ;  /* 0x000000083c007c0c */ /* 0x000fe2000cf81270 */
[----:B------:R-:W-:Y:S01]  /*5bc60*/  @P3 STG.E.U16 desc[UR10][R54.64], R8 ;  /* 0x0000000836003986 */ /* 0x000fe2000c10150a */
[----:B------:R-:W-:Y:S01]  /*5bc70*/  ISETP.LT.AND P5, PT, R11, UR12, !P1 ;  /* 0x0000000c0b007c0c */ /* 0x000fe2000cfa1270 */
[----:B------:R-:W-:Y:S01]  /*5bc80*/  IMAD.WIDE R6, R5, 0x2, R16 ;  /* 0x0000000205067825 */ /* 0x000fe200078e0210 */
[----:B------:R-:W-:Y:S01]  /*5bc90*/  ULDC UR14, c[0x0][0x228] ;  /* 0x00008a00000e7ab9 */ /* 0x000fe20000000800 */
[----:B------:R-:W-:Y:S01]  /*5bca0*/  ULDC UR8, c[0x0][0x228] ;  /* 0x00008a0000087ab9 */ /* 0x000fe20000000800 */
[----:B------:R-:W-:-:S05]  /*5bcb0*/  ULDC UR4, c[0x0][0x22c] ;  /* 0x00008b0000047ab9 */ /* 0x000fca0000000800 */
[----:B------:R0:W-:Y:S01]  /*5bcc0*/  @P2 STG.E.U16 desc[UR10][R56.64], R59 ;  /* 0x0000003b38002986 */ /* 0x0001e2000c10150a */
[C---:B------:R-:W-:Y:S01]  /*5bcd0*/  IMAD.WIDE R50, R5.reuse, 0x2, R18 ;  /* 0x0000000205327825 */ /* 0x040fe200078e0212 */
[----:B------:R-:W-:Y:S02]  /*5bce0*/  ULDC UR12, c[0x0][0x228] ;  /* 0x00008a00000c7ab9 */ /* 0x000fe40000000800 */
[----:B0-----:R-:W4:Y:S01]  /*5bcf0*/  LDL.LU R59, [R1+0x104] ;  /* 0x00010400013b7983 */ /* 0x001f220000300800 */
[----:B--2---:R-:W-:Y:S02]  /*5bd00*/  PRMT R8, R12, 0x7632, R8 ;  /* 0x000076320c087816 */ /* 0x004fe40000000008 */
[----:B---3--:R-:W-:Y:S01]  /*5bd10*/  ISETP.LT.AND P3, PT, R58, UR6, !P1 ;  /* 0x000000063a007c0c */ /* 0x008fe2000cf61270 */
[----:B------:R-:W-:Y:S01]  /*5bd20*/  IMAD.WIDE R52, R5, 0x2, R40 ;  /* 0x0000000205347825 */ /* 0x000fe200078e0228 */
[----:B------:R-:W-:Y:S01]  /*5bd30*/  ISETP.LT.AND P6, PT, R13, UR14, !P1 ;  /* 0x0000000e0d007c0c */ /* 0x000fe2000cfc1270 */
[----:B------:R-:W-:-:S02]  /*5bd40*/  ULDC UR6, c[0x0][0x228] ;  /* 0x00008a0000067ab9 */ /* 0x000fc40000000800 */
[----:B------:R-:W-:Y:S01]  /*5bd50*/  VIADD R4, R30, 0x1b ;  /* 0x0000001b1e047836 */ /* 0x000fe20000000000 */
[----:B------:R-:W-:Y:S01]  /*5bd60*/  PRMT R56, R10, 0x7632, R56 ;  /* 0x000076320a387816 */ /* 0x000fe20000000038 */
[----:B------:R-:W-:Y:S01]  /*5bd70*/  IMAD.WIDE R54, R5, 0x2, R42 ;  /* 0x0000000205367825 */ /* 0x000fe200078e022a */
[----:B------:R-:W-:-:S05]  /*5bd80*/  ULDC UR14, c[0x0][0x228] ;  /* 0x00008a00000e7ab9 */ /* 0x000fca0000000800 */
[----:B------:R0:W-:Y:S04]  /*5bd90*/  @P3 STG.E.U16 desc[UR10][R6.64], R12 ;  /* 0x0000000c06003986 */ /* 0x0001e8000c10150a */
[----:B0-----:R-:W2:Y:S04]  /*5bda0*/  LDL.LU R12, [R1+0xf4] ;  /* 0x0000f400010c7983 */ /* 0x001ea80000300800 */
[----:B------:R4:W-:Y:S01]  /*5bdb0*/  @P4 STG.E.U16 desc[UR10][R50.64], R8 ;  /* 0x0000000832004986 */ /* 0x0009e2000c10150a */
[----:B------:R-:W-:Y:S02]  /*5bdc0*/  ISETP.LT.AND P4, PT, R35, UR8, !P1 ;  /* 0x0000000823007c0c */ /* 0x000fe4000cf81270 */
[----:B------:R-:W-:Y:S01]  /*5bdd0*/  ISETP.GE.AND P2, PT, R4, UR4, PT ;  /* 0x0000000404007c0c */ /* 0x000fe2000bf46270 */
[----:B------:R0:W-:Y:S01]  /*5bde0*/  @P5 STG.E.U16 desc[UR10][R52.64], R10 ;  /* 0x0000000a34005986 */ /* 0x0001e2000c10150a */
[----:B------:R-:W-:Y:S01]  /*5bdf0*/  ISETP.LT.AND P5, PT, R39, UR6, !P1 ;  /* 0x0000000627007c0c */ /* 0x000fe2000cfa1270 */
[----:B------:R-:W-:Y:S01]  /*5be00*/  ULDC UR6, c[0x0][0x228] ;  /* 0x00008a0000067ab9 */ /* 0x000fe20000000800 */
[----:B------:R-:W-:Y:S01]  /*5be10*/  ISETP.LT.AND P3, PT, R31, UR12, !P1 ;  /* 0x0000000c1f007c0c */ /* 0x000fe2000cf61270 */
[----:B------:R1:W-:Y:S01]  /*5be20*/  @P6 STG.E.U16 desc[UR10][R54.64], R56 ;  /* 0x0000003836006986 */ /* 0x0003e2000c10150a */
[----:B------:R-:W-:Y:S01]  /*5be30*/  ISETP.LT.AND P1, PT, R61, UR14, !P1 ;  /* 0x0000000e3d007c0c */ /* 0x000fe2000cf21270 */
[C---:B------:R-:W-:Y:S01]  /*5be40*/  IMAD.WIDE R6, R5.reuse, 0x2, R48 ;  /* 0x0000000205067825 */ /* 0x040fe200078e0230 */
[----:B------:R-:W-:Y:S01]  /*5be50*/  ULDC UR4, c[0x0][0x248] ;  /* 0x0000920000047ab9 */ /* 0x000fe20000000800 */
[----:B----4-:R-:W-:Y:S01]  /*5be60*/  PRMT R8, R14, 0x7632, R8 ;  /* 0x000076320e087816 */ /* 0x010fe20000000008 */
[----:B------:R-:W-:Y:S01]  /*5be70*/  ULDC UR8, c[0x0][0x228] ;  /* 0x00008a0000087ab9 */ /* 0x000fe20000000800 */
[C---:B------:R-:W-:Y:S01]  /*5be80*/  IMAD.WIDE R50, R5.reuse, 0x2, R46 ;  /* 0x0000000205327825 */ /* 0x040fe200078e022e */
[----:B------:R-:W-:Y:S01]  /*5be90*/  ISETP.LT.AND P6, PT, R58, UR6, !P2 ;  /* 0x000000063a007c0c */ /* 0x000fe2000d7c1270 */
[----:B0-----:R-:W3:Y:S01]  /*5bea0*/  LDL.LU R10, [R1+0xe4] ;  /* 0x0000e400010a7983 */ /* 0x001ee20000300800 */
[----:B------:R-:W-:Y:S01]  /*5beb0*/  ULDC UR6, c[0x0][0x228] ;  /* 0x00008a0000067ab9 */ /* 0x000fe20000000800 */
[----:B------:R-:W-:Y:S01]  /*5bec0*/  IMAD.WIDE R52, R5, 0x2, R44 ;  /* 0x0000000205347825 */ /* 0x000fe200078e022c */
[----:B------:R-:W-:Y:S01]  /*5bed0*/  ULDC UR12, c[0x0][0x228] ;  /* 0x00008a00000c7ab9 */ /* 0x000fe20000000800 */
[----:B------:R-:W-:-:S02]  /*5bee0*/  ULDC UR14, c[0x0][0x228] ;  /* 0x00008a00000e7ab9 */ /* 0x000fc40000000800 */
[----:B------:R-:W-:Y:S01]  /*5bef0*/  VIADD R4, R5, UR4 ;  /* 0x0000000405047c36 */ /* 0x000fe20008000000 */
[----:B------:R0:W-:Y:S01]  /*5bf00*/  @P5 STG.E.U16 desc[UR10][R52.64], R14 ;  /* 0x0000000e34005986 */ /* 0x0001e2000c10150a */
[----:B------:R-:W-:-:S03]  /*5bf10*/  ULDC UR4, c[0x0][0x228] ;  /* 0x00008a0000047ab9 */ /* 0x000fc60000000800 */
[----:B------:R4:W-:Y:S01]  /*5bf20*/  @P4 STG.E.U16 desc[UR10][R50.64], R8 ;  /* 0x0000000832004986 */ /* 0x0009e2000c10150a */
[----:B-1----:R-:W-:Y:S01]  /*5bf30*/  IMAD.WIDE R54, R5, 0x2, R2 ;  /* 0x0000000205367825 */ /* 0x002fe200078e0202 */
[----:B------:R-:W-:Y:S01]  /*5bf40*/  ISETP.LT.AND P4, PT, R11, UR6, !P2 ;  /* 0x000000060b007c0c */ /* 0x000fe2000d781270 */
[----:B------:R-:W-:Y:S01]  /*5bf50*/  ULDC UR6, c[0x0][0x228] ;  /* 0x00008a0000067ab9 */ /* 0x000fe20000000800 */
[----:B------:R1:W-:Y:S01]  /*5bf60*/  @P3 STG.E.U16 desc[UR10][R6.64], R9 ;  /* 0x0000000906003986 */ /* 0x0003e2000c10150a */
[----:B------:R-:W-:Y:S01]  /*5bf70*/  ISETP.LT.AND P3, PT, R60, UR4, !P2 ;  /* 0x000000043c007c0c */ /* 0x000fe2000d761270 */
[----:B------:R-:W-:Y:S01]  /*5bf80*/  ULDC UR4, c[0x0][0x22c] ;  /* 0x00008b0000047ab9 */ /* 0x000fe20000000800 */
[----:B------:R-:W-:Y:S01]  /*5bf90*/  PRMT R5, R9, 0x7632, R5 ;  /* 0x0000763209057816 */ /* 0x000fe20000000005 */
[C---:B0-----:R-:W-:Y:S01]  /*5bfa0*/  IMAD.WIDE R52, R4.reuse, 0x2, R16 ;  /* 0x0000000204347825 */ /* 0x041fe200078e0210 */
[----:B------:R-:W3:Y:S04]  /*5bfb0*/  LDL.LU R14, [R1+0x2398] ;  /* 0x00239800010e7983 */ /* 0x000ee80000300800 */
[----:B------:R0:W-:Y:S01]  /*5bfc0*/  @P1 STG.E.U16 desc[UR10][R54.64], R5 ;  /* 0x0000000536001986 */ /* 0x0001e2000c10150a */
[----:B----4-:R-:W-:-:S03]  /*5bfd0*/  IMAD.WIDE R50, R4, 0x2, R40 ;  /* 0x0000000204327825 */ /* 0x010fc600078e0228 */
[----:B-1----:R-:W4:Y:S01]  /*5bfe0*/  LDL.LU R9, [R1+0x2394] ;  /* 0x0023940001097983 */ /* 0x002f220000300800 */
[----:B------:R-:W-:-:S03]  /*5bff0*/  IMAD.WIDE R6, R4, 0x2, R18 ;  /* 0x0000000204067825 */ /* 0x000fc600078e0212 */
[----:B------:R1:W-:Y:S01]  /*5c000*/  @P6 STG.E.U16 desc[UR10][R52.64], R59 ;  /* 0x0000003b34006986 */ /* 0x0003e2000c10150a */
[----:B0-----:R-:W-:-:S03]  /*5c010*/  PRMT R5, R59, 0x7632, R5 ;  /* 0x000076323b057816 */ /* 0x001fc60000000005 */
[----:B-1----:R-:W4:Y:S04]  /*5c020*/  LDL.LU R59, [R1+0x148] ;  /* 0x00014800013b7983 */ /* 0x002f280000300800 */
[----:B------:R-:W-:Y:S01]  /*5c030*/  @P3 STG.E.U16 desc[UR10][R6.64], R5 ;  /* 0x0000000506003986 */ /* 0x000fe2000c10150a */
[----:B--2---:R-:W-:-:S03]  /*5c040*/  PRMT R56, R12, 0x7632, R56 ;  /* 0x000076320c387816 */ /* 0x004fc60000000038 */
[----:B------:R0:W-:Y:S04]  /*5c050*/  @P4 STG.E.U16 desc[UR10][R50.64], R12 ;  /* 0x0000000c32004986 */ /* 0x0001e8000c10150a */
[----:B0-----:R-:W2:Y:S01]  /*5c060*/  LDL.LU R12, [R1+0x138] ;  /* 0x00013800010c7983 */ /* 0x001ea20000300800 */
[----:B------:R-:W-:Y:S01]  /*5c070*/  VIADD R8, R30, 0x1c ;  /* 0x0000001c1e087836 */ /* 0x000fe20000000000 */
[----:B------:R-:W-:Y:S02]  /*5c080*/  ISETP.LT.AND P5, PT, R13, UR8, !P2 ;  /* 0x000000080d007c0c */ /* 0x000fe4000d7a1270 */
[----:B------:R-:W-:Y:S01]  /*5c090*/  ISETP.LT.AND P6, PT, R39, UR12, !P2 ;  /* 0x0000000c27007c0c */ /* 0x000fe2000d7c1270 */
[----:B------:R-:W-:Y:S01]  /*5c0a0*/  IMAD.WIDE R52, R4, 0x2, R42 ;  /* 0x0000000204347825 */ /* 0x000fe200078e022a */
[----:B------:R-:W-:Y:S01]  /*5c0b0*/  ISETP.GE.AND P1, PT, R8, UR4, PT ;  /* 0x0000000408007c0c */ /* 0x000fe2000bf26270 */
[----:B------:R-:W-:Y:S01]  /*5c0c0*/  ULDC UR4, c[0x0][0x228] ;  /* 0x00008a0000047ab9 */ /* 0x000fe20000000800 */
[----:B------:R-:W-:Y:S01]  /*5c0d0*/  ISETP.LT.AND P3, PT, R31, UR6, !P2 ;  /* 0x000000061f007c0c */ /* 0x000fe2000d761270 */
[----:B------:R-:W-:Y:S01]  /*5c0e0*/  IMAD.WIDE R54, R4, 0x2, R44 ;  /* 0x0000000204367825 */ /* 0x000fe200078e022c */
[----:B------:R-:W-:Y:S01]  /*5c0f0*/  ISETP.LT.AND P4, PT, R35, UR4, !P2 ;  /* 0x0000000423007c0c */ /* 0x000fe2000d781270 */
[----:B------:R-:W-:Y:S01]  /*5c100*/  ULDC UR8, c[0x0][0x228] ;  /* 0x00008a0000087ab9 */ /* 0x000fe20000000800 */
[----:B---3--:R-:W-:Y:S01]  /*5c110*/  PRMT R8, R10, 0x7632, R8 ;  /* 0x000076320a087816 */ /* 0x008fe20000000008 */
[----:B------:R-:W-:Y:S01]  /*5c120*/  IMAD.WIDE R6, R4, 0x2, R46 ;  /* 0x0000000204067825 */ /* 0x000fe200078e022e */
[----:B------:R-:W-:Y:S01]  /*5c130*/  ULDC UR12, c[0x0][0x228] ;  /* 0x00008a00000c7ab9 */ /* 0x000fe20000000800 */
[----:B------:R0:W-:Y:S01]  /*5c140*/  @P5 STG.E.U16 desc[UR10][R52.64], R56 ;  /* 0x0000003834005986 */ /* 0x0001e2000c10150a */
[----:B------:R-:W-:Y:S01]  /*5c150*/  ISETP.LT.AND P2, PT, R61, UR8, !P2 ;  /* 0x000000083d007c0c */ /* 0x000fe2000d741270 */
[----:B------:R-:W-:Y:S01]  /*5c160*/  ULDC UR4, c[0x0][0x248] ;  /* 0x0000920000047ab9 */ /* 0x000fe20000000800 */
[----:B------:R-:W-:Y:S01]  /*5c170*/  ISETP.LT.AND P5, PT, R60, UR14, !P1 ;  /* 0x0000000e3c007c0c */ /* 0x000fe2000cfa1270 */
[----:B------:R1:W-:Y:S01]  /*5c180*/  @P6 STG.E.U16 desc[UR10][R54.64], R10 ;  /* 0x0000000a36006986 */ /* 0x0003e2000c10150a */
[----:B------:R-:W-:Y:S01]  /*5c190*/  ISETP.LT.AND P6, PT, R58, UR12, !P1 ;  /* 0x0000000c3a007c0c */ /* 0x000fe2000cfc1270 */
[C---:B------:R-:W-:Y:S01]  /*5c1a0*/  VIADD R5, R4.reuse, UR4 ;  /* 0x0000000404057c36 */ /* 0x040fe20008000000 */
[----:B------:R-:W-:Y:S01]  /*5c1b0*/  ULDC UR4, c[0x0][0x228] ;  /* 0x00008a0000047ab9 */ /* 0x000fe20000000800 */
[----:B------:R3:W-:Y:S01]  /*5c1c0*/  @P4 STG.E.U16 desc[UR10][R6.64], R8 ;  /* 0x0000000806004986 */ /* 0x0007e2000c10150a */
[----:B------:R-:W-:Y:S01]  /*5c1d0*/  ISETP.LT.AND P4, PT, R11, UR16, !P1 ;  /* 0x000000100b007c0c */ /* 0x000fe2000cf81270 */
[C---:B------:R-:W-:Y:S01]  /*5c1e0*/  IMAD.WIDE R50, R4.reuse, 0x2, R2 ;  /* 0x0000000204327825 */ /* 0x040fe200078e0202 */
[----:B------:R-:W-:Y:S01]  /*5c1f0*/  ULDC UR6, c[0x0][0x228] ;  /* 0x00008a0000067ab9 */ /* 0x000fe20000000800 */
[----:B------:R-:W-:Y:S01]  /*5c200*/  ULDC UR8, c[0x0][0x228] ;  /* 0x00008a0000087ab9 */ /* 0x000fe20000000800 */
[----:B------:R-:W-:Y:S01]  /*5c210*/  ULDC UR12, c[0x0][0x228] ;  /* 0x00008a00000c7ab9 */ /* 0x000fe20000000800 */
[----:B0-----:R-:W-:Y:S01]  /*5c220*/  IMAD.WIDE R52, R5, 0x2, R16 ;  /* 0x0000000205347825 */ /* 0x001fe200078e0210 */
[----:B------:R-:W-:Y:S01]  /*5c230*/  ULDC UR14, c[0x0][0x228] ;  /* 0x00008a00000e7ab9 */ /* 0x000fe20000000800 */
[----:B-1----:R-:W2:Y:S01]  /*5c240*/  LDL.LU R10, [R1+0x128] ;  /* 0x00012800010a7983 */ /* 0x002ea20000300800 */
[----:B------:R-:W-:Y:S01]  /*5c250*/  ULDC UR16, c[0x0][0x228] ;  /* 0x00008a0000107ab9 */ /* 0x000fe20000000800 */
[----:B---3--:R-:W-:Y:S01]  /*5c260*/  IMAD.WIDE R6, R4, 0x2, R48 ;  /* 0x0000000204067825 */ /* 0x008fe200078e0230 */
[----:B----4-:R-:W-:-:S04]  /*5c270*/  PRMT R4, R9, 0x7632, R4 ;  /* 0x0000763209047816 */ /* 0x010fc80000000004 */
[----:B------:R0:W-:Y:S01]  /*5c280*/  @P3 STG.E.U16 desc[UR10][R6.64], R9 ;  /* 0x0000000906003986 */ /* 0x0001e2000c10150a */
[----:B------:R-:W-:Y:S01]  /*5c290*/  ISETP.LT.AND P3, PT, R13, UR4, !P1 ;  /* 0x000000040d007c0c */ /* 0x000fe2000cf61270 */
[----:B------:R-:W-:Y:S01]  /*5c2a0*/  IMAD.WIDE R54, R5, 0x2, R18 ;  /* 0x0000000205367825 */ /* 0x000fe200078e0212 */
[----:B------:R-:W-:Y:S01]  /*5c2b0*/  ULDC UR4, c[0x0][0x22c] ;  /* 0x00008b0000047ab9 */ /* 0x000fe20000000800 */
[----:B------:R-:W-:Y:S01]  /*5c2c0*/  @P2 STG.E.U16 desc[UR10][R50.64], R4 ;  /* 0x0000000432002986 */ /* 0x000fe2000c10150a */
[----:B------:R-:W-:Y:S01]  /*5c2d0*/  PRMT R8, R59, 0x7632, R8 ;  /* 0x000076323b087816 */ /* 0x000fe20000000008 */
[C---:B0-----:R-:W-:Y:S02]  /*5c2e0*/  IMAD.WIDE R6, R5.reuse, 0x2, R40 ;  /* 0x0000000205067825 */ /* 0x041fe400078e0228 */
[----:B------:R0:W-:Y:S04]  /*5c2f0*/  @P6 STG.E.U16 desc[UR10][R52.64], R59 ;  /* 0x0000003b34006986 */ /* 0x0001e8000c10150a */
[----:B------:R-:W-:Y:S04]  /*5c300*/  @P5 STG.E.U16 desc[UR10][R54.64], R8 ;  /* 0x0000000836005986 */ /* 0x000fe8000c10150a */
[----:B0-----:R-:W3:Y:S04]  /*5c310*/  LDL.LU R59, [R1+0x108] ;  /* 0x00010800013b7983 */ /* 0x001ee80000300800 */
[----:B--2---:R0:W-:Y:S01]  /*5c320*/  @P4 STG.E.U16 desc[UR10][R6.64], R12 ;  /* 0x0000000c06004986 */ /* 0x0041e2000c10150a */
[----:B------:R-:W-:Y:S01]  /*5c330*/  PRMT R4, R12, 0x7632, R4 ;  /* 0x000076320c047816 */ /* 0x000fe20000000004 */
[----:B0-----:R-:W-:-:S02]  /*5c340*/  IMAD.WIDE R6, R5, 0x2, R42 ;  /* 0x0000000205067825 */ /* 0x001fc400078e022a */
[----:B------:R-:W2:Y:S04]  /*5c350*/  LDL.LU R12, [R1+0xf8] ;  /* 0x0000f800010c7983 */ /* 0x000ea80000300800 */
[----:B------:R0:W-:Y:S04]  /*5c360*/  @P3 STG.E.U16 desc[UR10][R6.64], R4 ;  /* 0x0000000406003986 */ /* 0x0001e8000c10150a */
[----:B0-----:R-:W4:Y:S01]  /*5c370*/  LDL.LU R7, [R1+0x118] ;  /* 0x0001180001077983 */ /* 0x001f220000300800 */
[----:B------:R-:W-:Y:S02]  /*5c380*/  ISETP.LT.AND P4, PT, R39, UR6, !P1 ;  /* 0x0000000627007c0c */ /* 0x000fe4000cf81270 */
[----:B------:R-:W-:Y:S01]  /*5c390*/  ISETP.LT.AND P6, PT, R31, UR12, !P1 ;  /* 0x0000000c1f007c0c */ /* 0x000fe2000cfc1270 */
[----:B------:R-:W-:Y:S01]  /*5c3a0*/  VIADD R54, R30, 0x1d ;  /* 0x0000001d1e367836 */ /* 0x000fe20000000000 */
[----:B------:R-:W-:Y:S01]  /*5c3b0*/  ISETP.LT.AND P5, PT, R35, UR8, !P1 ;  /* 0x0000000823007c0c */ /* 0x000fe2000cfa1270 */
[----:B------:R-:W-:Y:S01]  /*5c3c0*/  IMAD.WIDE R8, R5, 0x2, R44 ;  /* 0x0000000205087825 */ /* 0x000fe200078e022c */
[----:B------:R-:W-:Y:S01]  /*5c3d0*/  PRMT R55, R10, 0x7632, R55 ;  /* 0x000076320a377816 */ /* 0x000fe20000000037 */
[----:B------:R-:W-:-:S02]  /*5c3e0*/  ULDC UR6, c[0x0][0x228] ;  /* 0x00008a0000067ab9 */ /* 0x000fc40000000800 */
[C---:B------:R-:W-:Y:S01]  /*5c3f0*/  IMAD.WIDE R50, R5.reuse, 0x2, R46 ;  /* 0x0000000205327825 */ /* 0x040fe200078e022e */
[----:B------:R-:W-:Y:S01]  /*5c400*/  ISETP.GE.AND P2, PT, R54, UR4, PT ;  /* 0x0000000436007c0c */ /* 0x000fe2000bf46270 */
[----:B------:R-:W-:Y:S01]  /*5c410*/  ULDC UR8, c[0x0][0x228] ;  /* 0x00008a0000087ab9 */ /* 0x000fe20000000800 */
[----:B------:R-:W-:Y:S01]  /*5c420*/  ULDC UR12, c[0x0][0x228] ;  /* 0x00008a00000c7ab9 */ /* 0x000fe20000000800 */
[----:B------:R-:W-:Y:S01]  /*5c430*/  IMAD.WIDE R52, R5, 0x2, R48 ;  /* 0x0000000205347825 */ /* 0x000fe200078e0230 */
[----:B------:R0:W-:Y:S01]  /*5c440*/  @P4 STG.E.U16 desc[UR10][R8.64], R10 ;  /* 0x0000000a08004986 */ /* 0x0001e2000c10150a */
[----:B------:R-:W-:Y:S01]  /*5c450*/  ISETP.LT.AND P3, PT, R61, UR6, !P1 ;  /* 0x000000063d007c0c */ /* 0x000fe2000cf61270 */
[----:B------:R-:W-:Y:S02]  /*5c460*/  ULDC UR4, c[0x0][0x248] ;  /* 0x0000920000047ab9 */ /* 0x000fe40000000800 */
[----:B0-----:R-:W2:Y:S04]  /*5c470*/  LDL.LU R10, [R1+0x2390] ;  /* 0x00239000010a7983 */ /* 0x001ea80000300800 */
[----:B------:R3:W-:Y:S01]  /*5c480*/  @P5 STG.E.U16 desc[UR10][R50.64], R55 ;  /* 0x0000003732005986 */ /* 0x0007e2000c10150a */
[----:B------:R-:W-:Y:S01]  /*5c490*/  ISETP.LT.AND P4, PT, R58, UR8, !P2 ;  /* 0x000000083a007c0c */ /* 0x000fe2000d781270 */
[----:B------:R-:W-:Y:S01]  /*5c4a0*/  VIADD R54, R5, UR4 ;  /* 0x0000000405367c36 */ /* 0x000fe20008000000 */
[----:B------:R-:W-:Y:S01]  /*5c4b0*/  ISETP.LT.AND P5, PT, R60, UR12, !P2 ;  /* 0x0000000c3c007c0c */ /* 0x000fe2000d7a1270 */
[----:B------:R-:W-:Y:S01]  /*5c4c0*/  ULDC UR6, c[0x0][0x228] ;  /* 0x00008a0000067ab9 */ /* 0x000fe20000000800 */
[----:B----4-:R0:W-:Y:S01]  /*5c4d0*/  @P6 STG.E.U16 desc[UR10][R52.64], R7 ;  /* 0x0000000734006986 */ /* 0x0101e2000c10150a */
[----:B------:R-:W-:Y:S01]  /*5c4e0*/  ISETP.LT.AND P6, PT, R11, UR14, !P2 ;  /* 0x0000000e0b007c0c */ /* 0x000fe2000d7c1270 */
[----:B------:R-:W-:Y:S01]  /*5c4f0*/  IMAD.WIDE R4, R5, 0x2, R2 ;  /* 0x0000000205047825 */ /* 0x000fe200078e0202 */
[----:B---3--:R-:W-:Y:S01]  /*5c500*/  PRMT R55, R59, 0x7632, R55 ;  /* 0x000076323b377816 */ /* 0x008fe20000000037 */
[----:B------:R-:W3:Y:S01]  /*5c510*/  LDL.LU R11, [R1+0xe8] ;  /* 0x0000e800010b7983 */ /* 0x000ee20000300800 */
[----:B------:R-:W-:Y:S01]  /*5c520*/  ULDC UR4, c[0x0][0x22c] ;  /* 0x00008b0000047ab9 */ /* 0x000fe20000000800 */
[----:B------:R-:W-:Y:S01]  /*5c530*/  IMAD.WIDE R8, R54, 0x2, R18 ;  /* 0x0000000236087825 */ /* 0x000fe200078e0212 */
[----:B------:R-:W-:Y:S01]  /*5c540*/  ULDC UR8, c[0x0][0x228] ;  /* 0x00008a0000087ab9 */ /* 0x000fe20000000800 */
[----:B------:R-:W-:Y:S01]  /*5c550*/  ULDC UR12, c[0x0][0x228] ;  /* 0x00008a00000c7ab9 */ /* 0x000fe20000000800 */
[----:B------:R-:W-:Y:S01]  /*5c560*/  ULDC UR14, c[0x0][0x228] ;  /* 0x00008a00000e7ab9 */ /* 0x000fe20000000800 */
[----:B0-----:R-:W-:Y:S01]  /*5c570*/  PRMT R52, R7, 0x7632, R52 ;  /* 0x0000763207347816 */ /* 0x001fe20000000034 */
[----:B------:R-:W-:-:S02]  /*5c580*/  VIADD R53, R30, 0x1e ;  /* 0x0000001e1e357836 */ /* 0x000fc40000000000 */
[C---:B------:R-:W-:Y:S02]  /*5c590*/  IMAD.WIDE R6, R54.reuse, 0x2, R16 ;  /* 0x0000000236067825 */ /* 0x040fe400078e0210 */
[----:B------:R0:W-:Y:S02]  /*5c5a0*/  @P3 STG.E.U16 desc[UR10][R4.64], R52 ;  /* 0x0000003404003986 */ /* 0x0001e4000c10150a */
[----:B------:R-:W-:Y:S01]  /*5c5b0*/  IMAD.WIDE R50, R54, 0x2, R40 ;  /* 0x0000000236327825 */ /* 0x000fe200078e0228 */
[----:B------:R-:W-:Y:S01]  /*5c5c0*/  ISETP.GE.AND P1, PT, R53, UR4, PT ;  /* 0x0000000435007c0c */ /* 0x000fe2000bf26270 */
[----:B------:R-:W-:Y:S01]  /*5c5d0*/  @P4 STG.E.U16 desc[UR10][R6.64], R59 ;  /* 0x0000003b06004986 */ /* 0x000fe2000c10150a */
[----:B------:R-:W-:-:S03]  /*5c5e0*/  ULDC UR4, c[0x0][0x228] ;  /* 0x00008a0000047ab9 */ /* 0x000fc60000000800 */
[----:B------:R1:W-:Y:S01]  /*5c5f0*/  @P5 STG.E.U16 desc[UR10][R8.64], R55 ;  /* 0x0000003708005986 */ /* 0x0003e2000c10150a */
[----:B------:R-:W-:Y:S01]  /*5c600*/  ISETP.LT.AND P5, PT, R39, UR6, !P2 ;  /* 0x0000000627007c0c */ /* 0x000fe2000d7a1270 */
[----:B------:R-:W-:Y:S02]  /*5c610*/  ULDC UR6, c[0x0][0x228] ;  /* 0x00008a0000067ab9 */ /* 0x000fe40000000800 */
[----:B--2---:R2:W-:Y:S01]  /*5c620*/  @P6 STG.E.U16 desc[UR10][R50.64], R12 ;  /* 0x0000000c32006986 */ /* 0x0045e2000c10150a */
[----:B------:R-:W-:Y:S02]  /*5c630*/  ISETP.LT.AND P6, PT, R13, UR4, !P2 ;  /* 0x000000040d007c0c */ /* 0x000fe4000d7c1270 */
[----:B------:R-:W-:Y:S01]  /*5c640*/  ISETP.LT.AND P3, PT, R31, UR12, !P2 ;  /* 0x0000000c1f007c0c */ /* 0x000fe2000d761270 */
[----:B0-----:R-:W-:Y:S01]  /*5c650*/  IMAD.WIDE R4, R54, 0x2, R42 ;  /* 0x0000000236047825 */ /* 0x001fe200078e022a */
[----:B------:R-:W-:Y:S01]  /*5c660*/  ISETP.LT.AND P4, PT, R35, UR8, !P2 ;  /* 0x0000000823007c0c */ /* 0x000fe2000d781270 */
[----:B------:R-:W4:Y:S01]  /*5c670*/  LDL.LU R13, [R1+0x13c] ;  /* 0x00013c00010d7983 */ /* 0x000f220000300800 */
[----:B------:R-:W-:-:S02]  /*5c680*/  ISETP.LT.AND P2, PT, R61, UR14, !P2 ;  /* 0x0000000e3d007c0c */ /* 0x000fc4000d741270 */
[----:B-1----:R-:W-:Y:S01]  /*5c690*/  PRMT R55, R12, 0x7632, R55 ;  /* 0x000076320c377816 */ /* 0x002fe20000000037 */
[----:B------:R-:W-:Y:S01]  /*5c6a0*/  IMAD.WIDE R6, R54, 0x2, R44 ;  /* 0x0000000236067825 */ /* 0x000fe200078e022c */
[----:B------:R-:W-:Y:S01]  /*5c6b0*/  PRMT R57, R10, 0x7632, R57 ;  /* 0x000076320a397816 */ /* 0x000fe20000000039 */
[----:B------:R-:W-:Y:S01]  /*5c6c0*/  ULDC UR4, c[0x0][0x248] ;  /* 0x0000920000047ab9 */ /* 0x000fe20000000800 */
[----:B------:R-:W-:Y:S01]  /*5c6d0*/  ULDC UR8, c[0x0][0x228] ;  /* 0x00008a0000087ab9 */ /* 0x000fe20000000800 */
[C---:B------:R-:W-:Y:S01]  /*5c6e0*/  IMAD.WIDE R8, R54.reuse, 0x2, R46 ;  /* 0x0000000236087825 */ /* 0x040fe200078e022e */
[----:B------:R0:W-:Y:S01]  /*5c6f0*/  @P6 STG.E.U16 desc[UR10][R4.64], R55 ;  /* 0x0000003704006986 */ /* 0x0001e2000c10150a */
[----:B------:R-:W-:Y:S01]  /*5c700*/  ULDC UR12, c[0x0][0x228] ;  /* 0x00008a00000c7ab9 */ /* 0x000fe20000000800 */
[----:B------:R-:W-:Y:S01]  /*5c710*/  ULDC UR14, c[0x0][0x228] ;  /* 0x00008a00000e7ab9 */ /* 0x000fe20000000800 */
[----:B--2---:R-:W-:-:S04]  /*5c720*/  IMAD.WIDE R50, R54, 0x2, R48 ;  /* 0x0000000236327825 */ /* 0x004fc800078e0230 */
[----:B------:R-:W-:Y:S01]  /*5c730*/  IMAD.WIDE R52, R54, 0x2, R2 ;  /* 0x0000000236347825 */ /* 0x000fe200078e0202 */
[----:B0-----:R-:W2:Y:S04]  /*5c740*/  LDL.LU R55, [R1+0xf90] ;  /* 0x000f900001377983 */ /* 0x001ea80000300800 */
[----:B------:R-:W2:Y:S01]  /*5c750*/  LDL.LU R12, [R1+0x12c] ;  /* 0x00012c00010c7983 */ /* 0x000ea20000300800 */
[----:B---3--:R-:W-:-:S03]  /*5c760*/  PRMT R56, R11, 0x7632, R56 ;  /* 0x000076320b387816 */ /* 0x008fc60000000038 */
[----:B------:R0:W-:Y:S04]  /*5c770*/  @P5 STG.E.U16 desc[UR10][R6.64], R11 ;  /* 0x0000000b06005986 */ /* 0x0001e8000c10150a */
[----:B------:R1:W-:Y:S04]  /*5c780*/  @P4 STG.E.U16 desc[UR10][R8.64], R56 ;  /* 0x0000003808004986 */ /* 0x0003e8000c10150a */
[----:B------:R-:W-:Y:S04]  /*5c790*/  @P3 STG.E.U16 desc[UR10][R50.64], R10 ;  /* 0x0000000a32003986 */ /* 0x000fe8000c10150a */
[----:B0-----:R-:W3:Y:S04]  /*5c7a0*/  LDL.LU R11, [R1+0x11c] ;  /* 0x00011c00010b7983 */ /* 0x001ee80000300800 */
[----:B------:R-:W3:Y:S04]  /*5c7b0*/  LDL.LU R59, [R1+0x10c] ;  /* 0x00010c00013b7983 */ /* 0x000ee80000300800 */
[----:B-1----:R-:W3:Y:S04]  /*5c7c0*/  LDL.LU R56, [R1+0x14c] ;  /* 0x00014c0001387983 */ /* 0x002ee80000300800 */
[----:B------:R0:W-:Y:S04]  /*5c7d0*/  @P2 STG.E.U16 desc[UR10][R52.64], R57 ;  /* 0x0000003934002986 */ /* 0x0001e8000c10150a */
[----:B0-----:R-:W3:Y:S01]  /*5c7e0*/  LDL.LU R57, [R1+0xf94] ;  /* 0x000f940001397983 */ /* 0x001ee20000300800 */
[----:B------:R-:W-:Y:S01]  /*5c7f0*/  ISETP.LT.AND P3, PT, R58, UR6, !P1 ;  /* 0x000000063a007c0c */ /* 0x000fe2000cf61270 */
[----:B------:R-:W-:Y:S01]  /*5c800*/  VIADD R10, R54, UR4 ;  /* 0x00000004360a7c36 */ /* 0x000fe20008000000 */
[----:B------:R-:W-:Y:S01]  /*5c810*/  ISETP.LT.AND P4, PT, R60, UR8, !P1 ;  /* 0x000000083c007c0c */ /* 0x000fe2000cf81270 */
[----:B------:R-:W-:Y:S01]  /*5c820*/  VIADD R52, R30, 0x1f ;  /* 0x0000001f1e347836 */ /* 0x000fe20000000000 */
[----:B----4-:R-:W-:Y:S01]  /*5c830*/  PRMT R54, R13, 0x7632, R54 ;  /* 0x000076320d367816 */ /* 0x010fe20000000036 */
[C---:B------:R-:W-:Y:S01]  /*5c840*/  IMAD.WIDE R4, R10.reuse, 0x2, R16 ;  /* 0x000000020a047825 */ /* 0x040fe200078e0210 */
[----:B------:R-:W-:Y:S01]  /*5c850*/  ULDC UR6, c[0x0][0x228] ;  /* 0x00008a0000067ab9 */ /* 0x000fe20000000800 */
[----:B------:R-:W-:Y:S01]  /*5c860*/  ULDC UR4, c[0x0][0x22c] ;  /* 0x00008b0000047ab9 */ /* 0x000fe20000000800 */
[----:B------:R-:W-:Y:S01]  /*5c870*/  ULDC UR8, c[0x0][0x228] ;  /* 0x00008a0000087ab9 */ /* 0x000fe20000000800 */
[----:B------:R-:W-:-:S04]  /*5c880*/  IMAD.WIDE R6, R10, 0x2, R18 ;  /* 0x000000020a067825 */ /* 0x000fc800078e0212 */
[----:B------:R-:W-:Y:S01]  /*5c890*/  IMAD.WIDE R8, R10, 0x2, R40 ;  /* 0x000000020a087825 */ /* 0x000fe200078e0228 */
[----:B--2---:R-:W-:Y:S01]  /*5c8a0*/  ISETP.LT.AND P6, PT, R55, UR14, !P1 ;  /* 0x0000000e37007c0c */ /* 0x004fe2000cfc1270 */
[----:B------:R-:W-:Y:S01]  /*5c8b0*/  ULDC UR14, c[0x0][0x228] ;  /* 0x00008a00000e7ab9 */ /* 0x000fe20000000800 */
[----:B---3--:R-:W-:Y:S01]  /*5c8c0*/  PRMT R53, R56, 0x7632, R53 ;  /* 0x0000763238357816 */ /* 0x008fe20000000035 */
[----:B------:R0:W-:Y:S01]  /*5c8d0*/  @P3 STG.E.U16 desc[UR10][R4.64], R56 ;  /* 0x0000003804003986 */ /* 0x0001e2000c10150a */
[----:B------:R-:W-:-:S03]  /*5c8e0*/  ISETP.LT.AND P5, PT, R57, UR12, !P1 ;  /* 0x0000000c39007c0c */ /* 0x000fc6000cfa1270 */
[----:B0-----:R-:W2:Y:S01]  /*5c8f0*/  LDL.LU R56, [R1+0xfc] ;  /* 0x0000fc0001387983 */ /* 0x001ea20000300800 */
[----:B------:R-:W-:Y:S01]  /*5c900*/  IMAD.WIDE R50, R10, 0x2, R42 ;  /* 0x000000020a327825 */ /* 0x000fe200078e022a */
[----:B------:R-:W-:Y:S01]  /*5c910*/  ISETP.GE.AND P2, PT, R52, UR4, PT ;  /* 0x0000000434007c0c */ /* 0x000fe2000bf46270 */
[----:B------:R-:W-:Y:S01]  /*5c920*/  ULDC UR12, c[0x0][0x228] ;  /* 0x00008a00000c7ab9 */ /* 0x000fe20000000800 */
[----:B------:R-:W-:Y:S01]  /*5c930*/  @P4 STG.E.U16 desc[UR10][R6.64], R53 ;  /* 0x0000003506004986 */ /* 0x000fe2000c10150a */
[----:B------:R-:W-:-:S05]  /*5c940*/  ULDC UR4, c[0x0][0x248] ;  /* 0x0000920000047ab9 */ /* 0x000fca0000000800 */
[----:B------:R0:W-:Y:S04]  /*5c950*/  @P5 STG.E.U16 desc[UR10][R8.64], R13 ;  /* 0x0000000d08005986 */ /* 0x0001e8000c10150a */
[----:B0-----:R-:W3:Y:S01]  /*5c960*/  LDL.LU R13, [R1+0xec] ;  /* 0x0000ec00010d7983 */ /* 0x001ee20000300800 */
[----:B------:R-:W-:Y:S01]  /*5c970*/  ISETP.LT.AND P5, PT, R39, UR6, !P1 ;  /* 0x0000000627007c0c */ /* 0x000fe2000cfa1270 */
[----:B------:R-:W-:Y:S01]  /*5c980*/  ULDC UR6, c[0x0][0x228] ;  /* 0x00008a0000067ab9 */ /* 0x000fe20000000800 */
[----:B------:R-:W-:Y:S01]  /*5c990*/  ISETP.LT.AND P4, PT, R35, UR8, !P1 ;  /* 0x0000000823007c0c */ /* 0x000fe2000cf81270 */
[----:B------:R0:W-:Y:S01]  /*5c9a0*/  @P6 STG.E.U16 desc[UR10][R50.64], R54 ;  /* 0x0000003632006986 */ /* 0x0001e2000c10150a */
[----:B------:R-:W-:Y:S01]  /*5c9b0*/  ISETP.LT.AND P3, PT, R31, UR12, !P1 ;  /* 0x0000000c1f007c0c */ /* 0x000fe2000cf61270 */
[----:B------:R-:W-:Y:S01]  /*5c9c0*/  IMAD.WIDE R6, R10, 0x2, R44 ;  /* 0x000000020a067825 */ /* 0x000fe200078e022c */
[----:B------:R-:W-:Y:S01]  /*5c9d0*/  ISETP.LT.AND P1, PT, R61, UR14, !P1 ;  /* 0x0000000e3d007c0c */ /* 0x000fe2000cf21270 */
[----:B------:R-:W-:Y:S01]  /*5c9e0*/  ULDC UR8, c[0x0][0x228] ;  /* 0x00008a0000087ab9 */ /* 0x000fe20000000800 */
[----:B------:R-:W-:Y:S01]  /*5c9f0*/  ISETP.LT.AND P6, PT, R58, UR6, !P2 ;  /* 0x000000063a007c0c */ /* 0x000fe2000d7c1270 */
[----:B------:R-:W-:Y:S01]  /*5ca00*/  VIADD R52, R10, UR4 ;  /* 0x000000040a347c36 */ /* 0x000fe20008000000 */
[----:B------:R-:W-:Y:S01]  /*5ca10*/  PRMT R53, R12, 0x7632, R53 ;  /* 0x000076320c357816 */ /* 0x000fe20000000035 */
[C---:B------:R-:W-:Y:S01]  /*5ca20*/  IMAD.WIDE R4, R10.reuse, 0x2, R46 ;  /* 0x000000020a047825 */ /* 0x040fe200078e022e */
[----:B------:R-:W-:Y:S01]  /*5ca30*/  ULDC UR4, c[0x0][0x228] ;  /* 0x00008a0000047ab9 */ /* 0x000fe20000000800 */
[----:B------:R1:W-:Y:S01]  /*5ca40*/  @P5 STG.E.U16 desc[UR10][R6.64], R12 ;  /* 0x0000000c06005986 */ /* 0x0003e2000c10150a */
[----:B------:R-:W-:Y:S01]  /*5ca50*/  ULDC UR6, c[0x0][0x228] ;  /* 0x00008a0000067ab9 */ /* 0x000fe20000000800 */
[----:B------:R-:W-:Y:S01]  /*5ca60*/  IMAD.WIDE R8, R10, 0x2, R48 ;  /* 0x000000020a087825 */ /* 0x000fe200078e0230 */
[----:B------:R-:W-:-:S03]  /*5ca70*/  ULDC UR12, c[0x0][0x228] ;  /* 0x00008a00000c7ab9 */ /* 0x000fc60000000800 */
[----:B0-----:R-:W-:Y:S01]  /*5ca80*/  IMAD.WIDE R50, R10, 0x2, R2 ;  /* 0x000000020a327825 */ /* 0x001fe200078e0202 */
[----:B------:R-:W-:Y:S01]  /*5ca90*/  PRMT R10, R11, 0x7632, R10 ;  /* 0x000076320b0a7816 */ /* 0x000fe2000000000a */
[----:B------:R-:W-:Y:S01]  /*5caa0*/  @P4 STG.E.U16 desc[UR10][R4.64], R53 ;  /* 0x0000003504004986 */ /* 0x000fe2000c10150a */
[----:B------:R-:W-:Y:S01]  /*5cab0*/  ULDC UR14, c[0x0][0x228] ;  /* 0x00008a00000e7ab9 */ /* 0x000fe20000000800 */
[----:B-1----:R-:W-:Y:S02]  /*5cac0*/  IMAD.WIDE R6, R52, 0x2, R16 ;  /* 0x0000000234067825 */ /* 0x002fe400078e0210 */
[----:B------:R-:W4:Y:S04]  /*5cad0*/  LDL.LU R12, [R1+0x238c] ;  /* 0x00238c00010c7983 */ /* 0x000f280000300800 */
[----:B------:R0:W-:Y:S01]  /*5cae0*/  @P3 STG.E.U16 desc[UR10][R8.64], R11 ;  /* 0x0000000b08003986 */ /* 0x0001e2000c10150a */
[----:B------:R-:W-:Y:S01]  /*5caf0*/  ISETP.LT.AND P3, PT, R60, UR4, !P2 ;  /* 0x000000043c007c0c */ /* 0x000fe2000d761270 */
[----:B------:R-:W-:-:S02]  /*5cb00*/  ULDC UR4, c[0x0][0x228] ;  /* 0x00008a0000047ab9 */ /* 0x000fc40000000800 */
[----:B------:R1:W-:Y:S04]  /*5cb10*/  @P1 STG.E.U16 desc[UR10][R50.64], R10 ;  /* 0x0000000a32001986 */ /* 0x0003e8000c10150a */
[----:B------:R1:W-:Y:S04]  /*5cb20*/  @P6 STG.E.U16 desc[UR10][R6.64], R59 ;  /* 0x0000003b06006986 */ /* 0x0003e8000c10150a */
[----:B0-----:R-:W4:Y:S01]  /*5cb30*/  LDL.LU R11, [R1+0x2388] ;  /* 0x00238800010b7983 */ /* 0x001f220000300800 */
[----:B-1----:R-:W-:-:S03]  /*5cb40*/  PRMT R10, R59, 0x7632, R10 ;  /* 0x000076323b0a7816 */ /* 0x002fc6000000000a */
[----:B------:R-:W4:Y:S01]  /*5cb50*/  LDL.LU R59, [R1+0x2f0] ;  /* 0x0002f000013b7983 */ /* 0x000f220000300800 */
[----:B------:R-:W-:Y:S01]  /*5cb60*/  ISETP.LT.AND P4, PT, R57, UR6, !P2 ;  /* 0x0000000639007c0c */ /* 0x000fe2000d781270 */
[----:B------:R-:W-:Y:S01]  /*5cb70*/  ULDC UR6, c[0x0][0x228] ;  /* 0x00008a0000067ab9 */ /* 0x000fe20000000800 */
[----:B------:R-:W-:Y:S01]  /*5cb80*/  ISETP.LT.AND P5, PT, R55, UR4, !P2 ;  /* 0x0000000437007c0c */ /* 0x000fe2000d7a1270 */
[C---:B------:R-:W-:Y:S01]  /*5cb90*/  IMAD.WIDE R8, R52.reuse, 0x2, R18 ;  /* 0x0000000234087825 */ /* 0x040fe200078e0212 */
[----:B------:R-:W-:Y:S01]  /*5cba0*/  ISETP.LT.AND P6, PT, R39, UR6, !P2 ;  /* 0x0000000627007c0c */ /* 0x000fe2000d7c1270 */
[----:B------:R-:W-:Y:S01]  /*5cbb0*/  ULDC UR4, c[0x0][0x22c] ;  /* 0x00008b0000047ab9 */ /* 0x000fe20000000800 */
[----:B------:R-:W-:Y:S01]  /*5cbc0*/  ULDC UR6, c[0x0][0x228] ;  /* 0x00008a0000067ab9 */ /* 0x000fe20000000800 */
[C---:B------:R-:W-:Y:S01]  /*5cbd0*/  IMAD.WIDE R6, R52.reuse, 0x2, R40 ;  /* 0x0000000234067825 */ /* 0x040fe200078e0228 */
[----:B------:R0:W-:Y:S03]  /*5cbe0*/  @P3 STG.E.U16 desc[UR10][R8.64], R10 ;  /* 0x0000000a08003986 */ /* 0x0001e6000c10150a */
[----:B------:R-:W-:-:S04]  /*5cbf0*/  IMAD.WIDE R4, R52, 0x2, R42 ;  /* 0x0000000234047825 */ /* 0x000fc800078e022a */
[----:B0-----:R-:W-:Y:S01]  /*5cc00*/  IMAD.WIDE R8, R52, 0x2, R44 ;  /* 0x0000000234087825 */ /* 0x001fe200078e022c */
[----:B--2---:R-:W-:Y:S01]  /*5cc10*/  PRMT R50, R56, 0x7632, R50 ;  /* 0x0000763238327816 */ /* 0x004fe20000000032 */
[----:B------:R3:W-:Y:S04]  /*5cc20*/  @P4 STG.E.U16 desc[UR10][R6.64], R56 ;  /* 0x0000003806004986 */ /* 0x0007e8000c10150a */
[----:B------:R-:W-:Y:S01]  /*5cc30*/  @P5 STG.E.U16 desc[UR10][R4.64], R50 ;  /* 0x0000003204005986 */ /* 0x000fe2000c10150a */
[----:B---3--:R-:W-:-:S03]  /*5cc40*/  PRMT R6, R13, 0x7632, R6 ;  /* 0x000076320d067816 */ /* 0x008fc60000000006 */
[----:B------:R0:W-:Y:S04]  /*5cc50*/  @P6 STG.E.U16 desc[UR10][R8.64], R13 ;  /* 0x0000000d08006986 */ /* 0x0001e8000c10150a */
[----:B0-----:R-:W2:Y:S01]  /*5cc60*/  LDL.LU R13, [R1+0x320] ;  /* 0x00032000010d7983 */ /* 0x001ea20000300800 */
[----:B------:R-:W-:Y:S01]  /*5cc70*/  VIADD R51, R30, 0x20 ;  /* 0x000000201e337836 */ /* 0x000fe20000000000 */
[----:B------:R-:W-:Y:S01]  /*5cc80*/  ISETP.LT.AND P3, PT, R31, UR6, !P2 ;  /* 0x000000061f007c0c */ /* 0x000fe2000d761270 */
[----:B------:R-:W-:Y:S01]  /*5cc90*/  IMAD.WIDE R4, R52, 0x2, R46 ;  /* 0x0000000234047825 */ /* 0x000fe200078e022e */
[----:B------:R-:W-:Y:S01]  /*5cca0*/  ULDC UR6, c[0x0][0x228] ;  /* 0x00008a0000067ab9 */ /* 0x000fe20000000800 */
[----:B------:R-:W3:Y:S01]  /*5ccb0*/  LDL.LU R56, [R1+0x310] ;  /* 0x0003100001387983 */ /* 0x000ee20000300800 */
[----:B------:R-:W-:Y:S01]  /*5ccc0*/  ISETP.GE.AND P1, PT, R51, UR4, PT ;  /* 0x0000000433007c0c */ /* 0x000fe2000bf26270 */
[----:B------:R-:W-:-:S02]  /*5ccd0*/  ULDC UR4, c[0x0][0x228] ;  /* 0x00008a0000047ab9 */ /* 0x000fc40000000800 */
[----:B------:R-:W-:Y:S01]  /*5cce0*/  ISETP.LT.AND P4, PT, R35, UR4, !P2 ;  /* 0x0000000423007c0c */ /* 0x000fe2000d781270 */
[----:B------:R-:W-:Y:S01]  /*5ccf0*/  ULDC UR4, c[0x0][0x248] ;  /* 0x0000920000047ab9 */ /* 0x000fe20000000800 */
[----:B------:R-:W-:Y:S02]  /*5cd00*/  ISETP.LT.AND P2, PT, R61, UR8, !P2 ;  /* 0x000000083d007c0c */ /* 0x000fe4000d741270 */
        /* <DEDUP_REMOVED lines=8> */
[----:B------:R-:W-:Y:S01]  /*5cd90*/  IMAD.WIDE R8, R10, 0x2, R16 ;  /* 0x000000020a087825 */ /* 0x000fe200078e0210 */
[----:B------:R-:W-:Y:S01]  /*5cda0*/  ULDC UR14, c[0x0][0x228] ;  /* 0x00008a00000e7ab9 */ /* 0x000fe20000000800 */
[----:B------:R-:W-:Y:S01]  /*5cdb0*/  PRMT R54, R24, 0x7632, R54 ;  /* 0x0000763218367816 */ /* 0x000fe20000000036 */
[----:B------:R-:W-:Y:S01]  /*5cdc0*/  ULDC UR16, c[0x0][0x228] ;  /* 0x00008a0000107ab9 */ /* 0x000fe20000000800 */
[----:B------:R-:W-:-:S04]  /*5cdd0*/  IMAD.WIDE R50, R10, 0x2, R18 ;  /* 0x000000020a327825 */ /* 0x000fc800078e0212 */
[----:B0-----:R-:W-:-:S04]  /*5cde0*/  IMAD.WIDE R4, R52, 0x2, R48 ;  /* 0x0000000234047825 */ /* 0x001fc800078e0230 */
[----:B------:R-:W-:Y:S01]  /*5cdf0*/  IMAD.WIDE R6, R52, 0x2, R2 ;  /* 0x0000000234067825 */ /* 0x000fe200078e0202 */
[----:B----4-:R-:W-:Y:S01]  /*5ce00*/  PRMT R52, R11, 0x7632, R52 ;  /* 0x000076320b347816 */ /* 0x010fe20000000034 */
[----:B------:R0:W-:Y:S01]  /*5ce10*/  @P3 STG.E.U16 desc[UR10][R4.64], R11 ;  /* 0x0000000b04003986 */ /* 0x0001e2000c10150a */
[----:B------:R-:W-:-:S03]  /*5ce20*/  PRMT R53, R59, 0x7632, R53 ;  /* 0x000076323b357816 */ /* 0x000fc60000000035 */
[----:B------:R1:W-:Y:S01]  /*5ce30*/  @P2 STG.E.U16 desc[UR10][R6.64], R52 ;  /* 0x0000003406002986 */ /* 0x0003e2000c10150a */
[----:B------:R-:W-:Y:S01]  /*5ce40*/  ISETP.LT.AND P3, PT, R55, UR4, !P1 ;  /* 0x0000000437007c0c */ /* 0x000fe2000cf61270 */
[----:B------:R-:W-:Y:S02]  /*5ce50*/  ULDC UR4, c[0x0][0x22c] ;  /* 0x00008b0000047ab9 */ /* 0x000fe40000000800 */
[----:B------:R4:W-:Y:S01]  /*5ce60*/  @P6 STG.E.U16 desc[UR10][R8.64], R59 ;  /* 0x0000003b08006986 */ /* 0x0009e2000c10150a */
[----:B0-----:R-:W-:-:S03]  /*5ce70*/  IMAD.WIDE R4, R10, 0x2, R40 ;  /* 0x000000020a047825 */ /* 0x001fc600078e0228 */
[----:B------:R-:W-:Y:S04]  /*5ce80*/  @P5 STG.E.U16 desc[UR10][R50.64], R53 ;  /* 0x0000003532005986 */ /* 0x000fe8000c10150a */
[----:B------:R0:W-:Y:S01]  /*5ce90*/  @P4 STG.E.U16 desc[UR10][R4.64], R12 ;  /* 0x0000000c04004986 */ /* 0x0001e2000c10150a */
[----:B------:R-:W-:Y:S01]  /*5cea0*/  ISETP.LT.AND P4, PT, R39, UR6, !P1 ;  /* 0x0000000627007c0c */ /* 0x000fe2000cf81270 */
[----:B-1----:R-:W-:Y:S01]  /*5ceb0*/  IMAD.WIDE R6, R10, 0x2, R44 ;  /* 0x000000020a067825 */ /* 0x002fe200078e022c */
[----:B------:R-:W-:Y:S01]  /*5cec0*/  PRMT R11, R12, 0x7632, R11 ;  /* 0x000076320c0b7816 */ /* 0x000fe2000000000b */
[----:B----4-:R-:W4:Y:S01]  /*5ced0*/  LDL.LU R59, [R1+0x300] ;  /* 0x00030000013b7983 */ /* 0x010f220000300800 */
[----:B--2---:R-:W-:Y:S01]  /*5cee0*/  PRMT R52, R13, 0x7632, R52 ;  /* 0x000076320d347816 */ /* 0x004fe20000000034 */
[----:B0-----:R-:W-:Y:S01]  /*5cef0*/  IMAD.WIDE R4, R10, 0x2, R42 ;  /* 0x000000020a047825 */ /* 0x001fe200078e022a */
[----:B------:R-:W-:Y:S01]  /*5cf00*/  ISETP.LT.AND P5, PT, R35, UR8, !P1 ;  /* 0x0000000823007c0c */ /* 0x000fe2000cfa1270 */
[----:B------:R-:W-:Y:S01]  /*5cf10*/  ULDC UR6, c[0x0][0x228] ;  /* 0x00008a0000067ab9 */ /* 0x000fe20000000800 */
[----:B------:R-:W-:Y:S01]  /*5cf20*/  ISETP.LT.AND P6, PT, R31, UR12, !P1 ;  /* 0x0000000c1f007c0c */ /* 0x000fe2000cfc1270 */
[----:B------:R-:W-:Y:S01]  /*5cf30*/  VIADD R12, R30, 0x21 ;  /* 0x000000211e0c7836 */ /* 0x000fe20000000000 */
[----:B------:R-:W-:Y:S01]  /*5cf40*/  @P3 STG.E.U16 desc[UR10][R4.64], R11 ;  /* 0x0000000b04003986 */ /* 0x000fe2000c10150a */
[C---:B------:R-:W-:Y:S01]  /*5cf50*/  IMAD.WIDE R8, R10.reuse, 0x2, R46 ;  /* 0x000000020a087825 */ /* 0x040fe200078e022e */
[----:B------:R-:W-:Y:S01]  /*5cf60*/  ULDC UR8, c[0x0][0x228] ;  /* 0x00008a0000087ab9 */ /* 0x000fe20000000800 */
[----:B------:R-:W-:Y:S01]  /*5cf70*/  ULDC UR12, c[0x0][0x228] ;  /* 0x00008a00000c7ab9 */ /* 0x000fe20000000800 */
[----:B------:R0:W-:Y:S04]  /*5cf80*/  @P4 STG.E.U16 desc[UR10][R6.64], R13 ;  /* 0x0000000d06004986 */ /* 0x0001e8000c10150a */
[----:B0-----:R-:W2:Y:S01]  /*5cf90*/  LDL.LU R13, [R1+0x2384] ;  /* 0x00238400010d7983 */ /* 0x001ea20000300800 */
[----:B------:R-:W-:Y:S01]  /*5cfa0*/  IMAD.WIDE R50, R10, 0x2, R48 ;  /* 0x000000020a327825 */ /* 0x000fe200078e0230 */
[----:B------:R-:W-:Y:S01]  /*5cfb0*/  ISETP.GE.AND P2, PT, R12, UR4, PT ;  /* 0x000000040c007c0c */ /* 0x000fe2000bf46270 */
[----:B------:R-:W-:Y:S01]  /*5cfc0*/  ULDC UR4, c[0x0][0x248] ;  /* 0x0000920000047ab9 */ /* 0x000fe20000000800 */
[----:B------:R-:W-:Y:S01]  /*5cfd0*/  ISETP.LT.AND P3, PT, R61, UR6, !P1 ;  /* 0x000000063d007c0c */ /* 0x000fe2000cf61270 */
[----:B------:R0:W-:Y:S01]  /*5cfe0*/  @P5 STG.E.U16 desc[UR10][R8.64], R52 ;  /* 0x0000003408005986 */ /* 0x0001e2000c10150a */
[----:B------:R-:W-:Y:S01]  /*5cff0*/  ISETP.LT.AND P4, PT, R58, UR8, !P2 ;  /* 0x000000083a007c0c */ /* 0x000fe2000d781270 */
[----:B------:R-:W-:Y:S01]  /*5d000*/  VIADD R12, R10, UR4 ;  /* 0x000000040a0c7c36 */ /* 0x000fe20008000000 */
[----:B------:R-:W-:Y:S01]  /*5d010*/  ISETP.LT.AND P5, PT, R60, UR12, !P2 ;  /* 0x0000000c3c007c0c */ /* 0x000fe2000d7a1270 */
[----:B---3--:R1:W-:Y:S01]  /*5d020*/  @P6 STG.E.U16 desc[UR10][R50.64], R56 ;  /* 0x0000003832006986 */ /* 0x0083e2000c10150a */
[----:B------:R-:W-:Y:S01]  /*5d030*/  ISETP.LT.AND P6, PT, R57, UR14, !P2 ;  /* 0x0000000e39007c0c */ /* 0x000fe2000d7c1270 */
[----:B------:R-:W-:Y:S01]  /*5d040*/  IMAD.WIDE R4, R10, 0x2, R2 ;  /* 0x000000020a047825 */ /* 0x000fe200078e0202 */
[----:B------:R-:W-:Y:S01]  /*5d050*/  ULDC UR4, c[0x0][0x22c] ;  /* 0x00008b0000047ab9 */ /* 0x000fe20000000800 */
[----:B------:R-:W-:Y:S01]  /*5d060*/  ULDC UR6, c[0x0][0x228] ;  /* 0x00008a0000067ab9 */ /* 0x000fe20000000800 */
[----:B------:R-:W-:Y:S01]  /*5d070*/  ULDC UR8, c[0x0][0x228] ;  /* 0x00008a0000087ab9 */ /* 0x000fe20000000800 */
[----:B------:R-:W-:Y:S01]  /*5d080*/  IMAD.WIDE R6, R12, 0x2, R16 ;  /* 0x000000020c067825 */ /* 0x000fe200078e0210 */
[----:B------:R-:W-:Y:S01]  /*5d090*/  PRMT R53, R20, 0x7632, R53 ;  /* 0x0000763214357816 */ /* 0x000fe20000000035 */
[----:B------:R-:W-:Y:S01]  /*5d0a0*/  ULDC UR12, c[0x0][0x228] ;  /* 0x00008a00000c7ab9 */ /* 0x000fe20000000800 */
[----:B------:R-:W-:Y:S01]  /*5d0b0*/  ULDC UR14, c[0x0][0x228] ;  /* 0x00008a00000e7ab9 */ /* 0x000fe20000000800 */
[----:B0-----:R-:W-:Y:S01]  /*5d0c0*/  IMAD.WIDE R8, R12, 0x2, R18 ;  /* 0x000000020c087825 */ /* 0x001fe200078e0212 */
[----:B-1----:R-:W-:-:S03]  /*5d0d0*/  PRMT R51, R56, 0x7632, R51 ;  /* 0x0000763238337816 */ /* 0x002fc60000000033 */
[----:B------:R-:W-:Y:S02]  /*5d0e0*/  VIADD R50, R30, 0x22 ;  /* 0x000000221e327836 */ /* 0x000fe40000000000 */
[----:B------:R-:W-:Y:S01]  /*5d0f0*/  IMAD.WIDE R10, R12, 0x2, R40 ;  /* 0x000000020c0a7825 */ /* 0x000fe200078e0228 */
[----:B------:R0:W-:Y:S02]  /*5d100*/  @P3 STG.E.U16 desc[UR10][R4.64], R51 ;  /* 0x0000003304003986 */ /* 0x0001e4000c10150a */
[----:B------:R-:W-:Y:S01]  /*5d110*/  ISETP.GE.AND P1, PT, R50, UR4, PT ;  /* 0x0000000432007c0c */ /* 0x000fe2000bf26270 */
[----:B------:R-:W-:Y:S01]  /*5d120*/  ULDC UR4, c[0x0][0x228] ;  /* 0x00008a0000047ab9 */ /* 0x000fe20000000800 */
[----:B----4-:R-:W-:Y:S01]  /*5d130*/  PRMT R52, R59, 0x7632, R52 ;  /* 0x000076323b347816 */ /* 0x010fe20000000034 */
[----:B------:R1:W-:Y:S04]  /*5d140*/  @P4 STG.E.U16 desc[UR10][R6.64], R59 ;  /* 0x0000003b06004986 */ /* 0x0003e8000c10150a */
[----:B------:R3:W-:Y:S01]  /*5d150*/  @P5 STG.E.U16 desc[UR10][R8.64], R52 ;  /* 0x0000003408005986 */ /* 0x0007e2000c10150a */
[----:B------:R-:W-:Y:S01]  /*5d160*/  ISETP.LT.AND P5, PT, R39, UR6, !P2 ;  /* 0x0000000627007c0c */ /* 0x000fe2000d7a1270 */
[C---:B0-----:R-:W-:Y:S01]  /*5d170*/  IMAD.WIDE R4, R12.reuse, 0x2, R42 ;  /* 0x000000020c047825 */ /* 0x041fe200078e022a */
[----:B------:R-:W-:Y:S01]  /*5d180*/  ISETP.LT.AND P4, PT, R35, UR8, !P2 ;  /* 0x0000000823007c0c */ /* 0x000fe2000d781270 */
[----:B------:R-:W-:Y:S01]  /*5d190*/  ULDC UR6, c[0x0][0x228] ;  /* 0x00008a0000067ab9 */ /* 0x000fe20000000800 */
[----:B------:R-:W-:Y:S01]  /*5d1a0*/  ISETP.LT.AND P3, PT, R31, UR12, !P2 ;  /* 0x0000000c1f007c0c */ /* 0x000fe2000d761270 */
[----:B------:R-:W-:Y:S01]  /*5d1b0*/  ULDC UR8, c[0x0][0x228] ;  /* 0x00008a0000087ab9 */ /* 0x000fe20000000800 */
[----:B------:R-:W-:Y:S01]  /*5d1c0*/  ULDC UR12, c[0x0][0x228] ;  /* 0x00008a00000c7ab9 */ /* 0x000fe20000000800 */
[----:B-1----:R-:W-:-:S04]  /*5d1d0*/  IMAD.WIDE R6, R12, 0x2, R44 ;  /* 0x000000020c067825 */ /* 0x002fc800078e022c */
[C---:B---3--:R-:W-:Y:S01]  /*5d1e0*/  IMAD.WIDE R8, R12.reuse, 0x2, R46 ;  /* 0x000000020c087825 */ /* 0x048fe200078e022e */
[----:B--2---:R0:W-:Y:S01]  /*5d1f0*/  @P6 STG.E.U16 desc[UR10][R10.64], R13 ;  /* 0x0000000d0a006986 */ /* 0x0041e2000c10150a */
[----:B------:R-:W-:Y:S01]  /*5d200*/  ISETP.LT.AND P6, PT, R55, UR4, !P2 ;  /* 0x0000000437007c0c */ /* 0x000fe2000d7c1270 */
[----:B------:R-:W-:Y:S01]  /*5d210*/  ULDC UR4, c[0x0][0x248] ;  /* 0x0000920000047ab9 */ /* 0x000fe20000000800 */
[----:B------:R-:W-:Y:S02]  /*5d220*/  PRMT R52, R13, 0x7632, R52 ;  /* 0x000076320d347816 */ /* 0x000fe40000000034 */
[----:B0-----:R-:W2:Y:S04]  /*5d230*/  LDL.LU R13, [R1+0x2380] ;  /* 0x00238000010d7983 */ /* 0x001ea80000300800 */
[----:B------:R-:W3:Y:S05]  /*5d240*/  LDL.LU R56, [R1+0x314] ;  /* 0x0003140001387983 */ /* 0x000eea0000300800 */
[----:B------:R0:W-:Y:S04]  /*5d250*/  @P6 STG.E.U16 desc[UR10][R4.64], R52 ;  /* 0x0000003404006986 */ /* 0x0001e8000c10150a */
[----:B------:R-:W4:Y:S04]  /*5d260*/  LDL.LU R59, [R1+0x304] ;  /* 0x00030400013b7983 */ /* 0x000f280000300800 */
[----:B------:R-:W-:Y:S04]  /*5d270*/  @P5 STG.E.U16 desc[UR10][R6.64], R20 ;  /* 0x0000001406005986 */ /* 0x000fe8000c10150a */
[----:B0-----:R-:W3:Y:S04]  /*5d280*/  LDL.LU R52, [R1+0x324] ;  /* 0x0003240001347983 */ /* 0x001ee80000300800 */
[----:B------:R0:W-:Y:S04]  /*5d290*/  @P4 STG.E.U16 desc[UR10][R8.64], R53 ;  /* 0x0000003508004986 */ /* 0x0001e8000c10150a */
[----:B0-----:R-:W4:Y:S01]  /*5d2a0*/  LDL.LU R53, [R1+0x2f4] ;  /* 0x0002f40001357983 */ /* 0x001f220000300800 */
[----:B------:R-:W-:Y:S01]  /*5d2b0*/  IMAD.WIDE R10, R12, 0x2, R48 ;  /* 0x000000020c0a7825 */ /* 0x000fe200078e0230 */
[----:B------:R-:W-:Y:S01]  /*5d2c0*/  ISETP.LT.AND P2, PT, R61, UR14, !P2 ;  /* 0x0000000e3d007c0c */ /* 0x000fe2000d741270 */
[----:B------:R-:W-:Y:S01]  /*5d2d0*/  ULDC UR14, c[0x0][0x228] ;  /* 0x00008a00000e7ab9 */ /* 0x000fe20000000800 */
[----:B------:R-:W-:Y:S01]  /*5d2e0*/  ISETP.LT.AND P4, PT, R60, UR8, !P1 ;  /* 0x000000083c007c0c */ /* 0x000fe2000cf81270 */
[----:B------:R-:W-:Y:S01]  /*5d2f0*/  VIADD R20, R12, UR4 ;  /* 0x000000040c147c36 */ /* 0x000fe20008000000 */
[----:B------:R0:W-:Y:S01]  /*5d300*/  @P3 STG.E.U16 desc[UR10][R10.64], R24 ;  /* 0x000000180a003986 */ /* 0x0001e2000c10150a */
[----:B------:R-:W-:Y:S01]  /*5d310*/  ISETP.LT.AND P3, PT, R58, UR6, !P1 ;  /* 0x000000063a007c0c */ /* 0x000fe2000cf61270 */
[----:B------:R-:W-:Y:S01]  /*5d320*/  IMAD.WIDE R50, R12, 0x2, R2 ;  /* 0x000000020c327825 */ /* 0x000fe200078e0202 */
[----:B------:R-:W-:Y:S01]  /*5d330*/  ISETP.LT.AND P5, PT, R57, UR12, !P1 ;  /* 0x0000000c39007c0c */ /* 0x000fe2000cfa1270 */
[----:B------:R-:W-:Y:S01]  /*5d340*/  ULDC UR6, c[0x0][0x228] ;  /* 0x00008a0000067ab9 */ /* 0x000fe20000000800 */
[----:B------:R-:W-:Y:S01]  /*5d350*/  ISETP.LT.AND P6, PT, R55, UR14, !P1 ;  /* 0x0000000e37007c0c */ /* 0x000fe2000cfc1270 */
[----:B------:R-:W-:Y:S01]  /*5d360*/  IMAD.WIDE R4, R20, 0x2, R16 ;  /* 0x0000000214047825 */ /* 0x000fe200078e0210 */
[----:B------:R-:W-:Y:S01]  /*5d370*/  ULDC UR4, c[0x0][0x22c] ;  /* 0x00008b0000047ab9 */ /* 0x000fe20000000800 */
[----:B------:R-:W-:-:S02]  /*5d380*/  ULDC UR8, c[0x0][0x228] ;  /* 0x00008a0000087ab9 */ /* 0x000fc40000000800 */
[C---:B------:R-:W-:Y:S01]  /*5d390*/  IMAD.WIDE R6, R20.reuse, 0x2, R18 ;  /* 0x0000000214067825 */ /* 0x040fe200078e0212 */
[----:B------:R2:W-:Y:S01]  /*5d3a0*/  @P2 STG.E.U16 desc[UR10][R50.64], R54 ;  /* 0x0000003632002986 */ /* 0x0005e2000c10150a */
[----:B------:R-:W-:Y:S01]  /*5d3b0*/  ULDC UR12, c[0x0][0x228] ;  /* 0x00008a00000c7ab9 */ /* 0x000fe20000000800 */
[----:B------:R-:W-:Y:S01]  /*5d3c0*/  ULDC UR14, c[0x0][0x228] ;  /* 0x00008a00000e7ab9 */ /* 0x000fe20000000800 */
[----:B------:R-:W-:-:S04]  /*5d3d0*/  IMAD.WIDE R8, R20, 0x2, R40 ;  /* 0x0000000214087825 */ /* 0x000fc800078e0228 */
[----:B------:R-:W-:Y:S02]  /*5d3e0*/  VIADD R12, R30, 0x23 ;  /* 0x000000231e0c7836 */ /* 0x000fe40000000000 */
[----:B0-----:R-:W-:-:S03]  /*5d3f0*/  IMAD.WIDE R10, R20, 0x2, R42 ;  /* 0x00000002140a7825 */ /* 0x001fc600078e022a */
[----:B------:R-:W-:Y:S01]  /*5d400*/  ISETP.GE.AND P2, PT, R12, UR4, PT ;  /* 0x000000040c007c0c */ /* 0x000fe2000bf46270 */
[----:B------:R-:W-:Y:S01]  /*5d410*/  ULDC UR4, c[0x0][0x248] ;  /* 0x0000920000047ab9 */ /* 0x000fe20000000800 */
[----:B--2---:R-:W-:Y:S02]  /*5d420*/  PRMT R50, R13, 0x7632, R50 ;  /* 0x000076320d327816 */ /* 0x004fe40000000032 */
[----:B----4-:R-:W-:Y:S01]  /*5d430*/  PRMT R24, R53, 0x7632, R24 ;  /* 0x0000763235187816 */ /* 0x010fe20000000018 */
[----:B------:R0:W-:Y:S04]  /*5d440*/  @P3 STG.E.U16 desc[UR10][R4.64], R53 ;  /* 0x0000003504003986 */ /* 0x0001e8000c10150a */
[----:B------:R1:W-:Y:S04]  /*5d450*/  @P4 STG.E.U16 desc[UR10][R6.64], R24 ;  /* 0x0000001806004986 */ /* 0x0003e8000c10150a */
[----:B------:R2:W-:Y:S01]  /*5d460*/  @P5 STG.E.U16 desc[UR10][R8.64], R13 ;  /* 0x0000000d08005986 */ /* 0x0005e2000c10150a */
[----:B------:R-:W-:Y:S01]  /*5d470*/  ISETP.LT.AND P5, PT, R39, UR6, !P1 ;  /* 0x0000000627007c0c */ /* 0x000fe2000cfa1270 */
[----:B------:R-:W-:Y:S01]  /*5d480*/  ULDC UR6, c[0x0][0x228] ;  /* 0x00008a0000067ab9 */ /* 0x000fe20000000800 */
[----:B------:R-:W-:Y:S01]  /*5d490*/  ISETP.LT.AND P4, PT, R35, UR8, !P1 ;  /* 0x0000000823007c0c */ /* 0x000fe2000cf81270 */
[----:B------:R4:W-:Y:S01]  /*5d4a0*/  @P6 STG.E.U16 desc[UR10][R10.64], R50 ;  /* 0x000000320a006986 */ /* 0x0009e2000c10150a */
[----:B------:R-:W-:Y:S01]  /*5d4b0*/  ISETP.LT.AND P3, PT, R31, UR12, !P1 ;  /* 0x0000000c1f007c0c */ /* 0x000fe2000cf61270 */
[C---:B0-----:R-:W-:Y:S01]  /*5d4c0*/  VIADD R4, R20.reuse, UR4 ;  /* 0x0000000414047c36 */ /* 0x041fe20008000000 */
[----:B------:R-:W-:Y:S01]  /*5d4d0*/  ISETP.LT.AND P1, PT, R61, UR14, !P1 ;  /* 0x0000000e3d007c0c */ /* 0x000fe2000cf21270 */
[----:B-1----:R-:W-:Y:S01]  /*5d4e0*/  IMAD.WIDE R6, R20, 0x2, R2 ;  /* 0x0000000214067825 */ /* 0x002fe200078e0202 */
[----:B------:R-:W-:Y:S01]  /*5d4f0*/  ISETP.LT.AND P6, PT, R58, UR6, !P2 ;  /* 0x000000063a007c0c */ /* 0x000fe2000d7c1270 */
[----:B------:R-:W-:Y:S01]  /*5d500*/  ULDC UR4, c[0x0][0x228] ;  /* 0x00008a0000047ab9 */ /* 0x000fe20000000800 */
[----:B---3--:R-:W-:Y:S01]  /*5d510*/  PRMT R5, R52, 0x7632, R5 ;  /* 0x0000763234057816 */ /* 0x008fe20000000005 */
[C---:B--2---:R-:W-:Y:S01]  /*5d520*/  IMAD.WIDE R12, R20.reuse, 0x2, R44 ;  /* 0x00000002140c7825 */ /* 0x044fe200078e022c */
[----:B------:R-:W-:Y:S01]  /*5d530*/  ULDC UR6, c[0x0][0x228] ;  /* 0x00008a0000067ab9 */ /* 0x000fe20000000800 */
[----:B------:R-:W-:Y:S01]  /*5d540*/  ULDC UR8, c[0x0][0x228] ;  /* 0x00008a0000087ab9 */ /* 0x000fe20000000800 */
[----:B------:R-:W-:Y:S01]  /*5d550*/  ULDC UR12, c[0x0][0x228] ;  /* 0x00008a00000c7ab9 */ /* 0x000fe20000000800 */
[----:B----4-:R-:W-:Y:S01]  /*5d560*/  IMAD.WIDE R10, R20, 0x2, R46 ;  /* 0x00000002140a7825 */ /* 0x010fe200078e022e */
[----:B------:R0:W-:Y:S01]  /*5d570*/  @P5 STG.E.U16 desc[UR10][R12.64], R52 ;  /* 0x000000340c005986 */ /* 0x0001e2000c10150a */
[----:B------:R-:W-:Y:S01]  /*5d580*/  PRMT R24, R14, 0x7632, R24 ;  /* 0x000076320e187816 */ /* 0x000fe20000000018 */
[----:B------:R-:W-:Y:S01]  /*5d590*/  ULDC UR14, c[0x0][0x228] ;  /* 0x00008a00000e7ab9 */ /* 0x000fe20000000800 */
[----:B------:R-:W-:Y:S01]  /*5d5a0*/  IMAD.WIDE R8, R20, 0x2, R48 ;  /* 0x0000000214087825 */ /* 0x000fe200078e0230 */
[----:B------:R-:W-:Y:S01]  /*5d5b0*/  PRMT R20, R56, 0x7632, R20 ;  /* 0x0000763238147816 */ /* 0x000fe20000000014 */
[----:B------:R1:W-:Y:S04]  /*5d5c0*/  @P4 STG.E.U16 desc[UR10][R10.64], R5 ;  /* 0x000000050a004986 */ /* 0x0003e8000c10150a */
[----:B------:R-:W-:Y:S01]  /*5d5d0*/  @P3 STG.E.U16 desc[UR10][R8.64], R56 ;  /* 0x0000003808003986 */ /* 0x000fe2000c10150a */
[----:B0-----:R-:W-:-:S03]  /*5d5e0*/  IMAD.WIDE R12, R4, 0x2, R16 ;  /* 0x00000002040c7825 */ /* 0x001fc600078e0210 */
[----:B------:R-:W-:Y:S04]  /*5d5f0*/  @P1 STG.E.U16 desc[UR10][R6.64], R20 ;  /* 0x0000001406001986 */ /* 0x000fe8000c10150a */
[----:B------:R0:W-:Y:S01]  /*5d600*/  @P6 STG.E.U16 desc[UR10][R12.64], R59 ;  /* 0x0000003b0c006986 */ /* 0x0001e2000c10150a */
[----:B-1----:R-:W-:-:S03]  /*5d610*/  PRMT R5, R59, 0x7632, R5 ;  /* 0x000076323b057816 */ /* 0x002fc60000000005 */
[----:B0-----:R-:W2:Y:S01]  /*5d620*/  LDL.LU R59, [R1+0x2f8] ;  /* 0x0002f800013b7983 */ /* 0x001ea20000300800 */
[----:B------:R-:W-:Y:S02]  /*5d630*/  ISETP.LT.AND P3, PT, R60, UR4, !P2 ;  /* 0x000000043c007c0c */ /* 0x000fe4000d761270 */
[----:B------:R-:W-:Y:S01]  /*5d640*/  ISETP.LT.AND P4, PT, R57, UR6, !P2 ;  /* 0x0000000639007c0c */ /* 0x000fe2000d781270 */
[----:B------:R-:W-:Y:S01]  /*5d650*/  IMAD.WIDE R6, R4, 0x2, R18 ;  /* 0x0000000204067825 */ /* 0x000fe200078e0212 */
[----:B------:R-:W-:Y:S01]  /*5d660*/  ISETP.LT.AND P5, PT, R55, UR8, !P2 ;  /* 0x0000000837007c0c */ /* 0x000fe2000d7a1270 */
[----:B------:R-:W-:Y:S02]  /*5d670*/  ULDC UR4, c[0x0][0x22c] ;  /* 0x00008b0000047ab9 */ /* 0x000fe40000000800 */
[----:B------:R-:W-:Y:S02]  /*5d680*/  VIADD R20, R30, 0x24 ;  /* 0x000000241e147836 */ /* 0x000fe40000000000 */
[----:B------:R-:W-:Y:S01]  /*5d690*/  IMAD.WIDE R8, R4, 0x2, R40 ;  /* 0x0000000204087825 */ /* 0x000fe200078e0228 */
[----:B------:R-:W-:Y:S01]  /*5d6a0*/  ISETP.LT.AND P6, PT, R39, UR12, !P2 ;  /* 0x0000000c27007c0c */ /* 0x000fe2000d7c1270 */
[----:B------:R-:W-:Y:S01]  /*5d6b0*/  ULDC UR6, c[0x0][0x228] ;  /* 0x00008a0000067ab9 */ /* 0x000fe20000000800 */
[----:B------:R-:W-:Y:S01]  /*5d6c0*/  ISETP.GE.AND P1, PT, R20, UR4, PT ;  /* 0x0000000414007c0c */ /* 0x000fe2000bf26270 */
[----:B------:R-:W-:Y:S01]  /*5d6d0*/  @P3 STG.E.U16 desc[UR10][R6.64], R5 ;  /* 0x0000000506003986 */ /* 0x000fe2000c10150a */
[----:B------:R-:W-:Y:S01]  /*5d6e0*/  ULDC UR4, c[0x0][0x228] ;  /* 0x00008a0000047ab9 */ /* 0x000fe20000000800 */
[C---:B------:R-:W-:Y:S01]  /*5d6f0*/  IMAD.WIDE R10, R4.reuse, 0x2, R42 ;  /* 0x00000002040a7825 */ /* 0x040fe200078e022a */
[----:B------:R-:W-:Y:S01]  /*5d700*/  ULDC UR8, c[0x0][0x228] ;  /* 0x00008a0000087ab9 */ /* 0x000fe20000000800 */
[----:B------:R0:W-:Y:S01]  /*5d710*/  @P4 STG.E.U16 desc[UR10][R8.64], R14 ;  /* 0x0000000e08004986 */ /* 0x0001e2000c10150a */
[----:B------:R-:W-:Y:S01]  /*5d720*/  ISETP.LT.AND P4, PT, R35, UR4, !P2 ;  /* 0x0000000423007c0c */ /* 0x000fe2000d781270 */
[----:B------:R-:W-:Y:S01]  /*5d730*/  IMAD.WIDE R12, R4, 0x2, R44 ;  /* 0x00000002040c7825 */ /* 0x000fe200078e022c */
[----:B------:R-:W-:Y:S01]  /*5d740*/  ULDC UR12, c[0x0][0x228] ;  /* 0x00008a00000c7ab9 */ /* 0x000fe20000000800 */
[----:B------:R-:W-:Y:S01]  /*5d750*/  @P5 STG.E.U16 desc[UR10][R10.64], R24 ;  /* 0x000000180a005986 */ /* 0x000fe2000c10150a */
[----:B------:R-:W-:Y:S01]  /*5d760*/  ISETP.LT.AND P3, PT, R31, UR6, !P2 ;  /* 0x000000061f007c0c */ /* 0x000fe2000d761270 */
[----:B------:R-:W-:-:S02]  /*5d770*/  ULDC UR4, c[0x0][0x248] ;  /* 0x0000920000047ab9 */ /* 0x000fc40000000800 */
[----:B0-----:R-:W3:Y:S01]  /*5d780*/  LDL.LU R14, [R1+0x237c] ;  /* 0x00237c00010e7983 */ /* 0x001ee20000300800 */
[----:B------:R-:W-:Y:S01]  /*5d790*/  ISETP.LT.AND P2, PT, R61, UR8, !P2 ;  /* 0x000000083d007c0c */ /* 0x000fe2000d741270 */
[----:B------:R-:W-:Y:S01]  /*5d7a0*/  IMAD.WIDE R6, R4, 0x2, R46 ;  /* 0x0000000204067825 */ /* 0x000fe200078e022e */
[----:B------:R-:W-:Y:S01]  /*5d7b0*/  PRMT R5, R21, 0x7632, R5 ;  /* 0x0000763215057816 */ /* 0x000fe20000000005 */
[----:B------:R0:W-:Y:S01]  /*5d7c0*/  @P6 STG.E.U16 desc[UR10][R12.64], R21 ;  /* 0x000000150c006986 */ /* 0x0001e2000c10150a */
[----:B------:R-:W-:Y:S01]  /*5d7d0*/  ISETP.LT.AND P6, PT, R58, UR12, !P1 ;  /* 0x0000000c3a007c0c */ /* 0x000fe2000cfc1270 */
[----:B------:R-:W-:Y:S01]  /*5d7e0*/  ULDC UR6, c[0x0][0x228] ;  /* 0x00008a0000067ab9 */ /* 0x000fe20000000800 */
[----:B------:R-:W-:Y:S01]  /*5d7f0*/  ISETP.LT.AND P5, PT, R60, UR14, !P1 ;  /* 0x0000000e3c007c0c */ /* 0x000fe2000cfa1270 */
[----:B------:R-:W4:Y:S01]  /*5d800*/  LDL.LU R52, [R1+0x328] ;  /* 0x0003280001347983 */ /* 0x000f220000300800 */
[----:B------:R-:W-:Y:S01]  /*5d810*/  ULDC UR8, c[0x0][0x228] ;  /* 0x00008a0000087ab9 */ /* 0x000fe20000000800 */
[----:B------:R-:W-:Y:S01]  /*5d820*/  ULDC UR12, c[0x0][0x228] ;  /* 0x00008a00000c7ab9 */ /* 0x000fe20000000800 */
[----:B------:R-:W-:Y:S01]  /*5d830*/  ULDC UR14, c[0x0][0x228] ;  /* 0x00008a00000e7ab9 */ /* 0x000fe20000000800 */
[----:B------:R1:W-:Y:S01]  /*5d840*/  @P4 STG.E.U16 desc[UR10][R6.64], R5 ;  /* 0x0000000506004986 */ /* 0x0003e2000c10150a */
[----:B0-----:R-:W-:-:S03]  /*5d850*/  VIADD R12, R4, UR4 ;  /* 0x00000004040c7c36 */ /* 0x001fc60008000000 */
[----:B------:R-:W4:Y:S01]  /*5d860*/  LDL.LU R56, [R1+0x318] ;  /* 0x0003180001387983 */ /* 0x000f220000300800 */
[----:B------:R-:W-:Y:S01]  /*5d870*/  PRMT R13, R25, 0x7632, R13 ;  /* 0x00007632190d7816 */ /* 0x000fe2000000000d */
[----:B------:R-:W-:Y:S01]  /*5d880*/  ULDC UR4, c[0x0][0x228] ;  /* 0x00008a0000047ab9 */ /* 0x000fe20000000800 */
[----:B------:R-:W-:-:S04]  /*5d890*/  IMAD.WIDE R8, R12, 0x2, R16 ;  /* 0x000000020c087825 */ /* 0x000fc800078e0210 */
[----:B-1----:R-:W-:-:S04]  /*5d8a0*/  IMAD.WIDE R6, R4, 0x2, R48 ;  /* 0x0000000204067825 */ /* 0x002fc800078e0230 */
[----:B------:R-:W-:Y:S01]  /*5d8b0*/  IMAD.WIDE R4, R4, 0x2, R2 ;  /* 0x0000000204047825 */ /* 0x000fe200078e0202 */
[----:B------:R-:W-:Y:S04]  /*5d8c0*/  @P3 STG.E.U16 desc[UR10][R6.64], R25 ;  /* 0x0000001906003986 */ /* 0x000fe8000c10150a */
[----:B------:R-:W-:Y:S01]  /*5d8d0*/  @P2 STG.E.U16 desc[UR10][R4.64], R13 ;  /* 0x0000000d04002986 */ /* 0x000fe2000c10150a */
[----:B--2---:R-:W-:-:S03]  /*5d8e0*/  PRMT R20, R59, 0x7632, R20 ;  /* 0x000076323b147816 */ /* 0x004fc60000000014 */
[----:B------:R0:W-:Y:S04]  /*5d8f0*/  @P6 STG.E.U16 desc[UR10][R8.64], R59 ;  /* 0x0000003b08006986 */ /* 0x0001e8000c10150a */
[----:B0-----:R-:W2:Y:S01]  /*5d900*/  LDL.LU R59, [R1+0x308] ;  /* 0x00030800013b7983 */ /* 0x001ea20000300800 */
[----:B------:R-:W-:Y:S01]  /*5d910*/  ISETP.LT.AND P4, PT, R57, UR16, !P1 ;  /* 0x0000001039007c0c */ /* 0x000fe2000cf81270 */
[----:B------:R-:W-:-:S04]  /*5d920*/  IMAD.WIDE R10, R12, 0x2, R18 ;  /* 0x000000020c0a7825 */ /* 0x000fc800078e0212 */
[----:B------:R-:W-:Y:S01]  /*5d930*/  IMAD.WIDE R6, R12, 0x2, R40 ;  /* 0x000000020c067825 */ /* 0x000fe200078e0228 */
[----:B------:R0:W-:Y:S01]  /*5d940*/  @P5 STG.E.U16 desc[UR10][R10.64], R20 ;  /* 0x000000140a005986 */ /* 0x0001e2000c10150a */
[----:B------:R-:W-:Y:S01]  /*5d950*/  ISETP.LT.AND P3, PT, R55, UR4, !P1 ;  /* 0x0000000437007c0c */ /* 0x000fe2000cf61270 */
[----:B------:R-:W-:Y:S01]  /*5d960*/  ULDC UR4, c[0x0][0x22c] ;  /* 0x00008b0000047ab9 */ /* 0x000fe20000000800 */
[----:B------:R-:W-:Y:S01]  /*5d970*/  ISETP.LT.AND P5, PT, R35, UR8, !P1 ;  /* 0x0000000823007c0c */ /* 0x000fe2000cfa1270 */
[----:B------:R-:W-:Y:S01]  /*5d980*/  VIADD R13, R30, 0x25 ;  /* 0x000000251e0d7836 */ /* 0x000fe20000000000 */
[----:B------:R-:W-:Y:S01]  /*5d990*/  ISETP.LT.AND P6, PT, R31, UR12, !P1 ;  /* 0x0000000c1f007c0c */ /* 0x000fe2000cfc1270 */
[----:B------:R-:W-:Y:S01]  /*5d9a0*/  IMAD.WIDE R4, R12, 0x2, R42 ;  /* 0x000000020c047825 */ /* 0x000fe200078e022a */
[----:B------:R-:W-:Y:S01]  /*5d9b0*/  ULDC UR8, c[0x0][0x228] ;  /* 0x00008a0000087ab9 */ /* 0x000fe20000000800 */
[----:B------:R-:W-:Y:S01]  /*5d9c0*/  ULDC UR12, c[0x0][0x228] ;  /* 0x00008a00000c7ab9 */ /* 0x000fe20000000800 */
[----:B------:R-:W-:Y:S01]  /*5d9d0*/  PRMT R21, R22, 0x7632, R21 ;  /* 0x0000763216157816 */ /* 0x000fe20000000015 */
[----:B---3--:R1:W-:Y:S01]  /*5d9e0*/  @P4 STG.E.U16 desc[UR10][R6.64], R14 ;  /* 0x0000000e06004986 */ /* 0x0083e2000c10150a */
[----:B------:R-:W-:Y:S01]  /*5d9f0*/  ISETP.LT.AND P4, PT, R39, UR6, !P1 ;  /* 0x0000000627007c0c */ /* 0x000fe2000cf81270 */
[C---:B------:R-:W-:Y:S01]  /*5da00*/  IMAD.WIDE R8, R12.reuse, 0x2, R46 ;  /* 0x000000020c087825 */ /* 0x040fe200078e022e */
[----:B------:R-:W-:Y:S01]  /*5da10*/  ISETP.GE.AND P2, PT, R13, UR4, PT ;  /* 0x000000040d007c0c */ /* 0x000fe2000bf46270 */
[----:B------:R-:W-:Y:S01]  /*5da20*/  ULDC UR6, c[0x0][0x228] ;  /* 0x00008a0000067ab9 */ /* 0x000fe20000000800 */
[----:B------:R-:W-:Y:S01]  /*5da30*/  ULDC UR4, c[0x0][0x248] ;  /* 0x0000920000047ab9 */ /* 0x000fe20000000800 */
[----:B0-----:R-:W-:Y:S01]  /*5da40*/  IMAD.WIDE R10, R12, 0x2, R48 ;  /* 0x000000020c0a7825 */ /* 0x001fe200078e0230 */
[----:B------:R-:W-:Y:S01]  /*5da50*/  PRMT R24, R26, 0x7632, R24 ;  /* 0x000076321a187816 */ /* 0x000fe20000000018 */
[----:B------:R-:W-:Y:S01]  /*5da60*/  ULDC UR16, c[0x0][0x228] ;  /* 0x00008a0000107ab9 */ /* 0x000fe20000000800 */
[----:B----4-:R-:W-:-:S02]  /*5da70*/  PRMT R20, R52, 0x7632, R20 ;  /* 0x0000763234147816 */ /* 0x010fc40000000014 */
[----:B-1----:R-:W-:Y:S01]  /*5da80*/  PRMT R14, R14, 0x7632, R14 ;  /* 0x000076320e0e7816 */ /* 0x002fe2000000000e */
[----:B------:R-:W-:-:S04]  /*5da90*/  IMAD.WIDE R6, R12, 0x2, R44 ;  /* 0x000000020c067825 */ /* 0x000fc800078e022c */
[----:B------:R0:W-:Y:S01]  /*5daa0*/  @P3 STG.E.U16 desc[UR10][R4.64], R14 ;  /* 0x0000000e04003986 */ /* 0x0001e2000c10150a */
[----:B------:R-:W-:Y:S01]  /*5dab0*/  ISETP.LT.AND P3, PT, R61, UR6, !P1 ;  /* 0x000000063d007c0c */ /* 0x000fe2000cf61270 */
[----:B------:R-:W-:Y:S02]  /*5dac0*/  ULDC UR6, c[0x0][0x228] ;  /* 0x00008a0000067ab9 */ /* 0x000fe40000000800 */
[----:B------:R1:W-:Y:S01]  /*5dad0*/  @P4 STG.E.U16 desc[UR10][R6.64], R52 ;  /* 0x0000003406004986 */ /* 0x0003e2000c10150a */
[----:B------:R-:W-:Y:S01]  /*5dae0*/  ISETP.LT.AND P4, PT, R58, UR8, !P2 ;  /* 0x000000083a007c0c */ /* 0x000fe2000d781270 */
[----:B------:R-:W-:Y:S02]  /*5daf0*/  ULDC UR8, c[0x0][0x228] ;  /* 0x00008a0000087ab9 */ /* 0x000fe40000000800 */
[----:B------:R3:W-:Y:S01]  /*5db00*/  @P5 STG.E.U16 desc[UR10][R8.64], R20 ;  /* 0x0000001408005986 */ /* 0x0007e2000c10150a */
[----:B------:R-:W-:Y:S01]  /*5db10*/  ISETP.LT.AND P5, PT, R60, UR12, !P2 ;  /* 0x0000000c3c007c0c */ /* 0x000fe2000d7a1270 */
[----:B------:R-:W-:-:S02]  /*5db20*/  ULDC UR12, c[0x0][0x228] ;  /* 0x00008a00000c7ab9 */ /* 0x000fc40000000800 */
[----:B------:R4:W-:Y:S01]  /*5db30*/  @P6 STG.E.U16 desc[UR10][R10.64], R56 ;  /* 0x000000380a006986 */ /* 0x0009e2000c10150a */
[----:B------:R-:W-:Y:S01]  /*5db40*/  ISETP.LT.AND P6, PT, R57, UR14, !P2 ;  /* 0x0000000e39007c0c */ /* 0x000fe2000d7c1270 */
[----:B0-----:R-:W-:Y:S01]  /*5db50*/  VIADD R14, R12, UR4 ;  /* 0x000000040c0e7c36 */ /* 0x001fe20008000000 */
[----:B------:R-:W-:Y:S01]  /*5db60*/  PRMT R13, R56, 0x7632, R13 ;  /* 0x00007632380d7816 */ /* 0x000fe2000000000d */
[----:B------:R-:W-:Y:S01]  /*5db70*/  IMAD.WIDE R4, R12, 0x2, R2 ;  /* 0x000000020c047825 */ /* 0x000fe200078e0202 */
[----:B------:R-:W-:Y:S01]  /*5db80*/  ULDC UR4, c[0x0][0x22c] ;  /* 0x00008b0000047ab9 */ /* 0x000fe20000000800 */
[----:B------:R-:W-:Y:S02]  /*5db90*/  ULDC UR14, c[0x0][0x228] ;  /* 0x00008a00000e7ab9 */ /* 0x000fe40000000800 */
[----:B-1----:R-:W-:Y:S01]  /*5dba0*/  IMAD.WIDE R6, R14, 0x2, R16 ;  /* 0x000000020e067825 */ /* 0x002fe200078e0210 */
[----:B------:R-:W-:Y:S03]  /*5dbb0*/  @P3 STG.E.U16 desc[UR10][R4.64], R13 ;  /* 0x0000000d04003986 */ /* 0x000fe6000c10150a */
[----:B---3--:R-:W-:-:S02]  /*5dbc0*/  VIADD R20, R30, 0x26 ;  /* 0x000000261e147836 */ /* 0x008fc40000000000 */
[----:B------:R-:W-:-:S04]  /*5dbd0*/  IMAD.WIDE R8, R14, 0x2, R18 ;  /* 0x000000020e087825 */ /* 0x000fc800078e0212 */
[----:B----4-:R-:W-:Y:S01]  /*5dbe0*/  IMAD.WIDE R10, R14, 0x2, R40 ;  /* 0x000000020e0a7825 */ /* 0x010fe200078e0228 */
[----:B------:R-:W-:Y:S01]  /*5dbf0*/  ISETP.GE.AND P1, PT, R20, UR4, PT ;  /* 0x0000000414007c0c */ /* 0x000fe2000bf26270 */
[----:B------:R-:W-:Y:S01]  /*5dc00*/  ULDC UR4, c[0x0][0x228] ;  /* 0x00008a0000047ab9 */ /* 0x000fe20000000800 */
[----:B------:R-:W-:Y:S02]  /*5dc10*/  PRMT R20, R15, 0x7632, R20 ;  /* 0x000076320f147816 */ /* 0x000fe40000000014 */
[----:B--2---:R-:W-:Y:S01]  /*5dc20*/  PRMT R12, R59, 0x7632, R12 ;  /* 0x000076323b0c7816 */ /* 0x004fe2000000000c */
[----:B------:R-:W-:Y:S04]  /*5dc30*/  @P4 STG.E.U16 desc[UR10][R6.64], R59 ;  /* 0x0000003b06004986 */ /* 0x000fe8000c10150a */
[----:B------:R-:W-:Y:S04]  /*5dc40*/  @P5 STG.E.U16 desc[UR10][R8.64], R12 ;  /* 0x0000000c08005986 */ /* 0x000fe8000c10150a */
[----:B------:R0:W-:Y:S04]  /*5dc50*/  @P6 STG.E.U16 desc[UR10][R10.64], R15 ;  /* 0x0000000f0a006986 */ /* 0x0001e8000c10150a */
[----:B0-----:R-:W2:Y:S04]  /*5dc60*/  LDL.LU R15, [R1+0x2378] ;  /* 0x00237800010f7983 */ /* 0x001ea80000300800 */
[----:B------:R-:W3:Y:S01]  /*5dc70*/  LDL.LU R59, [R1+0x2fc] ;  /* 0x0002fc00013b7983 */ /* 0x000ee20000300800 */
[----:B------:R-:W-:-:S02]  /*5dc80*/  ISETP.LT.AND P6, PT, R55, UR4, !P2 ;  /* 0x0000000437007c0c */ /* 0x000fc4000d7c1270 */
[----:B------:R-:W-:Y:S02]  /*5dc90*/  ISETP.LT.AND P5, PT, R39, UR6, !P2 ;  /* 0x0000000627007c0c */ /* 0x000fe4000d7a1270 */
[----:B------:R-:W-:Y:S01]  /*5dca0*/  ISETP.LT.AND P3, PT, R31, UR12, !P2 ;  /* 0x0000000c1f007c0c */ /* 0x000fe2000d761270 */
[C---:B------:R-:W-:Y:S01]  /*5dcb0*/  IMAD.WIDE R4, R14.reuse, 0x2, R42 ;  /* 0x000000020e047825 */ /* 0x040fe200078e022a */
[----:B------:R-:W-:Y:S01]  /*5dcc0*/  ISETP.LT.AND P4, PT, R35, UR8, !P2 ;  /* 0x0000000823007c0c */ /* 0x000fe2000d781270 */
[----:B------:R-:W4:Y:S01]  /*5dcd0*/  LDL.LU R53, [R1+0x32c] ;  /* 0x00032c0001357983 */ /* 0x000f220000300800 */
[----:B------:R-:W-:Y:S01]  /*5dce0*/  ULDC UR6, c[0x0][0x228] ;  /* 0x00008a0000067ab9 */ /* 0x000fe20000000800 */
[----:B------:R-:W-:-:S04]  /*5dcf0*/  IMAD.WIDE R6, R14, 0x2, R44 ;  /* 0x000000020e067825 */ /* 0x000fc800078e022c */
[C---:B------:R-:W-:Y:S01]  /*5dd00*/  IMAD.WIDE R8, R14.reuse, 0x2, R46 ;  /* 0x000000020e087825 */ /* 0x040fe200078e022e */
[----:B------:R0:W-:Y:S03]  /*5dd10*/  @P6 STG.E.U16 desc[UR10][R4.64], R20 ;  /* 0x0000001404006986 */ /* 0x0001e6000c10150a */
[C---:B------:R-:W-:Y:S01]  /*5dd20*/  IMAD.WIDE R10, R14.reuse, 0x2, R48 ;  /* 0x000000020e0a7825 */ /* 0x040fe200078e0230 */
[----:B------:R1:W-:Y:S01]  /*5dd30*/  @P5 STG.E.U16 desc[UR10][R6.64], R22 ;  /* 0x0000001606005986 */ /* 0x0003e2000c10150a */
[----:B------:R-:W-:Y:S01]  /*5dd40*/  ISETP.LT.AND P2, PT, R61, UR14, !P2 ;  /* 0x0000000e3d007c0c */ /* 0x000fe2000d741270 */
[----:B------:R-:W-:Y:S01]  /*5dd50*/  ULDC UR4, c[0x0][0x248] ;  /* 0x0000920000047ab9 */ /* 0x000fe20000000800 */
[----:B------:R-:W-:Y:S01]  /*5dd60*/  IMAD.WIDE R12, R14, 0x2, R2 ;  /* 0x000000020e0c7825 */ /* 0x000fe200078e0202 */
[----:B------:R1:W-:Y:S01]  /*5dd70*/  @P4 STG.E.U16 desc[UR10][R8.64], R21 ;  /* 0x0000001508004986 */ /* 0x0003e2000c10150a */
[----:B------:R-:W-:Y:S01]  /*5dd80*/  ULDC UR8, c[0x0][0x228] ;  /* 0x00008a0000087ab9 */ /* 0x000fe20000000800 */
[----:B------:R-:W-:Y:S01]  /*5dd90*/  ULDC UR12, c[0x0][0x228] ;  /* 0x00008a00000c7ab9 */ /* 0x000fe20000000800 */
[----:B------:R-:W-:Y:S01]  /*5dda0*/  ULDC UR14, c[0x0][0x228] ;  /* 0x00008a00000e7ab9 */ /* 0x000fe20000000800 */
[----:B------:R-:W4:Y:S04]  /*5ddb0*/  LDL.LU R52, [R1+0x31c] ;  /* 0x00031c0001347983 */ /* 0x000f280000300800 */
[----:B------:R-:W-:Y:S01]  /*5ddc0*/  @P3 STG.E.U16 desc[UR10][R10.64], R26 ;  /* 0x0000001a0a003986 */ /* 0x000fe2000c10150a */
[----:B------:R-:W-:Y:S01]  /*5ddd0*/  ISETP.LT.AND P3, PT, R58, UR6, !P1 ;  /* 0x000000063a007c0c */ /* 0x000fe2000cf61270 */
[----:B------:R-:W-:Y:S01]  /*5dde0*/  VIADD R14, R14, UR4 ;  /* 0x000000040e0e7c36 */ /* 0x000fe20008000000 */
[----:B------:R-:W-:Y:S01]  /*5ddf0*/  ISETP.LT.AND P4, PT, R60, UR8, !P1 ;  /* 0x000000083c007c0c */ /* 0x000fe2000cf81270 */
[----:B------:R-:W4:Y:S01]  /*5de00*/  LDL.LU R56, [R1+0x30c] ;  /* 0x00030c0001387983 */ /* 0x000f220000300800 */
[----:B------:R-:W-:Y:S01]  /*5de10*/  ISETP.LT.AND P5, PT, R57, UR12, !P1 ;  /* 0x0000000c39007c0c */ /* 0x000fe2000cfa1270 */
[C---:B0-----:R-:W-:Y:S01]  /*5de20*/  IMAD.WIDE R4, R14.reuse, 0x2, R16 ;  /* 0x000000020e047825 */ /* 0x041fe200078e0210 */
[----:B------:R-:W-:Y:S01]  /*5de30*/  ISETP.LT.AND P6, PT, R55, UR14, !P1 ;  /* 0x0000000e37007c0c */ /* 0x000fe2000cfc1270 */
[----:B------:R3:W-:Y:S01]  /*5de40*/  @P2 STG.E.U16 desc[UR10][R12.64], R24 ;  /* 0x000000180c002986 */ /* 0x0007e2000c10150a */
[----:B------:R-:W-:Y:S01]  /*5de50*/  ULDC UR6, c[0x0][0x228] ;  /* 0x00008a0000067ab9 */ /* 0x000fe20000000800 */
[C---:B-1----:R-:W-:Y:S01]  /*5de60*/  IMAD.WIDE R6, R14.reuse, 0x2, R18 ;  /* 0x000000020e067825 */ /* 0x042fe200078e0212 */
[----:B------:R-:W-:Y:S01]  /*5de70*/  ULDC UR8, c[0x0][0x228] ;  /* 0x00008a0000087ab9 */ /* 0x000fe20000000800 */
[----:B------:R-:W-:Y:S01]  /*5de80*/  ULDC UR12, c[0x0][0x228] ;  /* 0x00008a00000c7ab9 */ /* 0x000fe20000000800 */
[----:B------:R-:W-:Y:S01]  /*5de90*/  ULDC UR4, c[0x0][0x22c] ;  /* 0x00008b0000047ab9 */ /* 0x000fe20000000800 */
[----:B------:R-:W-:Y:S01]  /*5dea0*/  IMAD.WIDE R8, R14, 0x2, R40 ;  /* 0x000000020e087825 */ /* 0x000fe200078e0228 */
[----:B------:R-:W-:Y:S01]  /*5deb0*/  ULDC UR14, c[0x0][0x228] ;  /* 0x00008a00000e7ab9 */ /* 0x000fe20000000800 */
[----:B---3--:R-:W-:Y:S01]  /*5dec0*/  PRMT R13, R59, 0x7632, R13 ;  /* 0x000076323b0d7816 */ /* 0x008fe2000000000d */
[----:B------:R0:W-:Y:S04]  /*5ded0*/  @P3 STG.E.U16 desc[UR10][R4.64], R59 ;  /* 0x0000003b04003986 */ /* 0x0001e8000c10150a */
[----:B0-----:R-:W3:Y:S04]  /*5dee0*/  LDL.LU R59, [R1+0x33c] ;  /* 0x00033c00013b7983 */ /* 0x001ee80000300800 */
[----:B------:R4:W-:Y:S01]  /*5def0*/  @P4 STG.E.U16 desc[UR10][R6.64], R13 ;  /* 0x0000000d06004986 */ /* 0x0009e2000c10150a */
[----:B------:R-:W-:Y:S01]  /*5df00*/  ISETP.LT.AND P4, PT, R35, UR8, !P1 ;  /* 0x0000000823007c0c */ /* 0x000fe2000cf81270 */
[----:B------:R-:W-:Y:S01]  /*5df10*/  VIADD R12, R30, 0x27 ;  /* 0x000000271e0c7836 */ /* 0x000fe20000000000 */
[----:B--2---:R-:W-:Y:S01]  /*5df20*/  PRMT R20, R15, 0x7632, R20 ;  /* 0x000076320f147816 */ /* 0x004fe20000000014 */
[----:B------:R0:W-:Y:S01]  /*5df30*/  @P5 STG.E.U16 desc[UR10][R8.64], R15 ;  /* 0x0000000f08005986 */ /* 0x0001e2000c10150a */
[----:B------:R-:W-:Y:S01]  /*5df40*/  ISETP.LT.AND P5, PT, R39, UR6, !P1 ;  /* 0x0000000627007c0c */ /* 0x000fe2000cfa1270 */
[----:B------:R-:W-:Y:S01]  /*5df50*/  IMAD.WIDE R10, R14, 0x2, R42 ;  /* 0x000000020e0a7825 */ /* 0x000fe200078e022a */
[----:B------:R-:W-:Y:S01]  /*5df60*/  ISETP.LT.AND P3, PT, R31, UR12, !P1 ;  /* 0x0000000c1f007c0c */ /* 0x000fe2000cf61270 */
[----:B------:R-:W-:Y:S01]  /*5df70*/  ULDC UR6, c[0x0][0x228] ;  /* 0x00008a0000067ab9 */ /* 0x000fe20000000800 */
[----:B------:R-:W-:Y:S01]  /*5df80*/  ISETP.GE.AND P2, PT, R12, UR4, PT ;  /* 0x000000040c007c0c */ /* 0x000fe2000bf46270 */
[----:B------:R-:W-:Y:S01]  /*5df90*/  ULDC UR4, c[0x0][0x248] ;  /* 0x0000920000047ab9 */ /* 0x000fe20000000800 */
[----:B------:R1:W-:Y:S01]  /*5dfa0*/  @P6 STG.E.U16 desc[UR10][R10.64], R20 ;  /* 0x000000140a006986 */ /* 0x0003e2000c10150a */
[----:B----4-:R-:W-:Y:S01]  /*5dfb0*/  PRMT R13, R53, 0x7632, R13 ;  /* 0x00007632350d7816 */ /* 0x010fe2000000000d */
[----:B------:R-:W-:Y:S01]  /*5dfc0*/  IMAD.WIDE R6, R14, 0x2, R48 ;  /* 0x000000020e067825 */ /* 0x000fe200078e0230 */
[----:B------:R-:W-:Y:S01]  /*5dfd0*/  ISETP.LT.AND P1, PT, R61, UR14, !P1 ;  /* 0x0000000e3d007c0c */ /* 0x000fe2000cf21270 */
[----:B------:R-:W-:-:S02]  /*5dfe0*/  ULDC UR8, c[0x0][0x228] ;  /* 0x00008a0000087ab9 */ /* 0x000fc40000000800 */
[----:B0-----:R-:W-:Y:S01]  /*5dff0*/  IMAD.WIDE R8, R14, 0x2, R46 ;  /* 0x000000020e087825 */ /* 0x001fe200078e022e */
[----:B------:R-:W-:Y:S01]  /*5e000*/  ISETP.LT.AND P6, PT, R58, UR6, !P2 ;  /* 0x000000063a007c0c */ /* 0x000fe2000d7c1270 */
[----:B------:R-:W-:Y:S01]  /*5e010*/  ULDC UR6, c[0x0][0x228] ;  /* 0x00008a0000067ab9 */ /* 0x000fe20000000800 */
[----:B------:R-:W-:Y:S01]  /*5e020*/  ULDC UR12, c[0x0][0x228] ;  /* 0x00008a00000c7ab9 */ /* 0x000fe20000000800 */
[C---:B------:R-:W-:Y:S01]  /*5e030*/  VIADD R12, R14.reuse, UR4 ;  /* 0x000000040e0c7c36 */ /* 0x040fe20008000000 */
[----:B------:R-:W-:Y:S01]  /*5e040*/  ULDC UR4, c[0x0][0x228] ;  /* 0x00008a0000047ab9 */ /* 0x000fe20000000800 */
[----:B-1----:R-:W-:Y:S01]  /*5e050*/  IMAD.WIDE R10, R14, 0x2, R44 ;  /* 0x000000020e0a7825 */ /* 0x002fe200078e022c */
[----:B------:R-:W-:-:S04]  /*5e060*/  ULDC UR14, c[0x0][0x228] ;  /* 0x00008a00000e7ab9 */ /* 0x000fc80000000800 */
[----:B------:R0:W-:Y:S01]  /*5e070*/  @P5 STG.E.U16 desc[UR10][R10.64], R53 ;  /* 0x000000350a005986 */ /* 0x0001e2000c10150a */
[----:B------:R-:W-:-:S03]  /*5e080*/  IMAD.WIDE R4, R14, 0x2, R2 ;  /* 0x000000020e047825 */ /* 0x000fc600078e0202 */
[----:B------:R1:W-:Y:S01]  /*5e090*/  @P4 STG.E.U16 desc[UR10][R8.64], R13 ;  /* 0x0000000d08004986 */ /* 0x0003e2000c10150a */
[----:B------:R-:W-:Y:S01]  /*5e0a0*/  ISETP.LT.AND P4, PT, R57, UR6, !P2 ;  /* 0x0000000639007c0c */ /* 0x000fe2000d781270 */
[----:B------:R-:W-:Y:S02]  /*5e0b0*/  ULDC UR6, c[0x0][0x228] ;  /* 0x00008a0000067ab9 */ /* 0x000fe40000000800 */
[----:B------:R2:W-:Y:S01]  /*5e0c0*/  @P3 STG.E.U16 desc[UR10][R6.64], R52 ;  /* 0x0000003406003986 */ /* 0x0005e2000c10150a */
[----:B------:R-:W-:Y:S01]  /*5e0d0*/  ISETP.LT.AND P3, PT, R60, UR4, !P2 ;  /* 0x000000043c007c0c */ /* 0x000fe2000d761270 */
[----:B------:R-:W-:Y:S01]  /*5e0e0*/  ULDC UR4, c[0x0][0x228] ;  /* 0x00008a0000047ab9 */ /* 0x000fe20000000800 */
[----:B------:R-:W-:Y:S01]  /*5e0f0*/  PRMT R14, R52, 0x7632, R14 ;  /* 0x00007632340e7816 */ /* 0x000fe2000000000e */
[----:B0-----:R-:W-:-:S04]  /*5e100*/  IMAD.WIDE R10, R12, 0x2, R16 ;  /* 0x000000020c0a7825 */ /* 0x001fc800078e0210 */
[----:B------:R-:W-:Y:S01]  /*5e110*/  @P1 STG.E.U16 desc[UR10][R4.64], R14 ;  /* 0x0000000e04001986 */ /* 0x000fe2000c10150a */
[----:B-1----:R-:W-:Y:S01]  /*5e120*/  PRMT R13, R56, 0x7632, R13 ;  /* 0x00007632380d7816 */ /* 0x002fe2000000000d */
[C---:B------:R-:W-:Y:S02]  /*5e130*/  IMAD.WIDE R8, R12.reuse, 0x2, R18 ;  /* 0x000000020c087825 */ /* 0x040fe400078e0212 */
[----:B------:R0:W-:Y:S02]  /*5e140*/  @P6 STG.E.U16 desc[UR10][R10.64], R56 ;  /* 0x000000380a006986 */ /* 0x0001e4000c10150a */
[----:B--2---:R-:W-:Y:S02]  /*5e150*/  IMAD.WIDE R6, R12, 0x2, R40 ;  /* 0x000000020c067825 */ /* 0x004fe400078e0228 */
[----:B------:R-:W-:Y:S04]  /*5e160*/  @P3 STG.E.U16 desc[UR10][R8.64], R13 ;  /* 0x0000000d08003986 */ /* 0x000fe8000c10150a */
[----:B0-----:R-:W2:Y:S01]  /*5e170*/  LDL.LU R56, [R1+0x350] ;  /* 0x0003500001387983 */ /* 0x001ea20000300800 */
[----:B---3--:R-:W-:-:S03]  /*5e180*/  PRMT R10, R59, 0x7632, R10 ;  /* 0x000076323b0a7816 */ /* 0x008fc6000000000a */
[----:B------:R0:W-:Y:S04]  /*5e190*/  @P4 STG.E.U16 desc[UR10][R6.64], R59 ;  /* 0x0000003b06004986 */ /* 0x0001e8000c10150a */
[----:B0-----:R-:W3:Y:S01]  /*5e1a0*/  LDL.LU R59, [R1+0x340] ;  /* 0x00034000013b7983 */ /* 0x001ee20000300800 */
[----:B------:R-:W-:Y:S01]  /*5e1b0*/  VIADD R11, R30, 0x28 ;  /* 0x000000281e0b7836 */ /* 0x000fe20000000000 */
[----:B------:R-:W-:Y:S01]  /*5e1c0*/  ISETP.LT.AND P5, PT, R55, UR4, !P2 ;  /* 0x0000000437007c0c */ /* 0x000fe2000d7a1270 */
[----:B------:R-:W-:Y:S01]  /*5e1d0*/  ULDC UR4, c[0x0][0x22c] ;  /* 0x00008b0000047ab9 */ /* 0x000fe20000000800 */
[----:B------:R-:W-:Y:S01]  /*5e1e0*/  ISETP.LT.AND P6, PT, R39, UR6, !P2 ;  /* 0x0000000627007c0c */ /* 0x000fe2000d7c1270 */
[C---:B------:R-:W-:Y:S01]  /*5e1f0*/  IMAD.WIDE R4, R12.reuse, 0x2, R42 ;  /* 0x000000020c047825 */ /* 0x040fe200078e022a */
[----:B------:R-:W-:Y:S01]  /*5e200*/  ISETP.GE.AND P1, PT, R11, UR4, PT ;  /* 0x000000040b007c0c */ /* 0x000fe2000bf26270 */
[----:B------:R-:W-:Y:S01]  /*5e210*/  ULDC UR4, c[0x0][0x228] ;  /* 0x00008a0000047ab9 */ /* 0x000fe20000000800 */
[----:B------:R-:W-:Y:S01]  /*5e220*/  ULDC UR6, c[0x0][0x228] ;  /* 0x00008a0000067ab9 */ /* 0x000fe20000000800 */
[----:B------:R-:W-:Y:S01]  /*5e230*/  ISETP.LT.AND P4, PT, R35, UR4, !P2 ;  /* 0x0000000423007c0c */ /* 0x000fe2000d781270 */
[C---:B------:R-:W-:Y:S01]  /*5e240*/  IMAD.WIDE R8, R12.reuse, 0x2, R44 ;  /* 0x000000020c087825 */ /* 0x040fe200078e022c */
[----:B------:R-:W4:Y:S01]  /*5e250*/  LDL.LU R53, [R1+0x3b0] ;  /* 0x0003b00001357983 */ /* 0x000f220000300800 */
[----:B------:R-:W-:Y:S01]  /*5e260*/  ISETP.LT.AND P3, PT, R31, UR6, !P2 ;  /* 0x000000061f007c0c */ /* 0x000fe2000d761270 */
[----:B------:R-:W-:Y:S01]  /*5e270*/  ULDC UR4, c[0x0][0x248] ;  /* 0x0000920000047ab9 */ /* 0x000fe20000000800 */
[----:B------:R-:W-:Y:S01]  /*5e280*/  ISETP.LT.AND P2, PT, R61, UR8, !P2 ;  /* 0x000000083d007c0c */ /* 0x000fe2000d741270 */
[----:B------:R0:W-:Y:S01]  /*5e290*/  @P5 STG.E.U16 desc[UR10][R4.64], R10 ;  /* 0x0000000a04005986 */ /* 0x0001e2000c10150a */
[----:B------:R-:W-:Y:S01]  /*5e2a0*/  IMAD.WIDE R6, R12, 0x2, R46 ;  /* 0x000000020c067825 */ /* 0x000fe200078e022e */
[----:B------:R-:W-:Y:S01]  /*5e2b0*/  ULDC UR6, c[0x0][0x228] ;  /* 0x00008a0000067ab9 */ /* 0x000fe20000000800 */
[----:B------:R-:W-:Y:S01]  /*5e2c0*/  ULDC UR8, c[0x0][0x228] ;  /* 0x00008a0000087ab9 */ /* 0x000fe20000000800 */
[----:B------:R-:W-:Y:S01]  /*5e2d0*/  @P6 STG.E.U16 desc[UR10][R8.64], R23 ;  /* 0x0000001708006986 */ /* 0x000fe2000c10150a */
[----:B------:R-:W-:Y:S01]  /*5e2e0*/  ISETP.LT.AND P6, PT, R58, UR12, !P1 ;  /* 0x0000000c3a007c0c */ /* 0x000fe2000cfc1270 */
[----:B------:R-:W-:Y:S01]  /*5e2f0*/  ULDC UR12, c[0x0][0x228] ;  /* 0x00008a00000c7ab9 */ /* 0x000fe20000000800 */
[----:B------:R-:W-:Y:S01]  /*5e300*/  ISETP.LT.AND P5, PT, R60, UR14, !P1 ;  /* 0x0000000e3c007c0c */ /* 0x000fe2000cfa1270 */
[----:B------:R-:W4:Y:S01]  /*5e310*/  LDL.LU R52, [R1+0x3a0] ;  /* 0x0003a00001347983 */ /* 0x000f220000300800 */
[----:B------:R-:W-:Y:S01]  /*5e320*/  ULDC UR14, c[0x0][0x228] ;  /* 0x00008a00000e7ab9 */ /* 0x000fe20000000800 */
[----:B0-----:R-:W-:Y:S01]  /*5e330*/  PRMT R5, R23, 0x7632, R5 ;  /* 0x0000763217057816 */ /* 0x001fe20000000005 */
[----:B------:R-:W-:Y:S01]  /*5e340*/  VIADD R4, R12, UR4 ;  /* 0x000000040c047c36 */ /* 0x000fe20008000000 */
[----:B------:R-:W-:-:S03]  /*5e350*/  ULDC UR4, c[0x0][0x228] ;  /* 0x00008a0000047ab9 */ /* 0x000fc60000000800 */
[----:B------:R0:W-:Y:S01]  /*5e360*/  @P4 STG.E.U16 desc[UR10][R6.64], R5 ;  /* 0x0000000506004986 */ /* 0x0001e2000c10150a */
[----:B------:R-:W-:Y:S01]  /*5e370*/  ISETP.LT.AND P4, PT, R57, UR16, !P1 ;  /* 0x0000001039007c0c */ /* 0x000fe2000cf81270 */
[----:B------:R-:W-:Y:S01]  /*5e380*/  IMAD.WIDE R10, R4, 0x2, R16 ;  /* 0x00000002040a7825 */ /* 0x000fe200078e0210 */
[----:B------:R-:W-:-:S03]  /*5e390*/  ULDC UR16, c[0x0][0x228] ;  /* 0x00008a0000107ab9 */ /* 0x000fc60000000800 */
[----:B0-----:R-:W-:Y:S01]  /*5e3a0*/  IMAD.WIDE R6, R12, 0x2, R48 ;  /* 0x000000020c067825 */ /* 0x001fe200078e0230 */
[----:B------:R-:W-:-:S03]  /*5e3b0*/  PRMT R5, R27, 0x7632, R5 ;  /* 0x000076321b057816 */ /* 0x000fc60000000005 */
[----:B------:R-:W-:Y:S01]  /*5e3c0*/  IMAD.WIDE R12, R12, 0x2, R2 ;  /* 0x000000020c0c7825 */ /* 0x000fe200078e0202 */
[----:B------:R0:W-:Y:S01]  /*5e3d0*/  @P3 STG.E.U16 desc[UR10][R6.64], R27 ;  /* 0x0000001b06003986 */ /* 0x0001e2000c10150a */
[----:B--2---:R-:W-:Y:S02]  /*5e3e0*/  PRMT R14, R56, 0x7632, R14 ;  /* 0x00007632380e7816 */ /* 0x004fe4000000000e */
[C---:B------:R-:W-:Y:S01]  /*5e3f0*/  IMAD.WIDE R8, R4.reuse, 0x2, R18 ;  /* 0x0000000204087825 */ /* 0x040fe200078e0212 */
[----:B------:R-:W-:Y:S04]  /*5e400*/  @P2 STG.E.U16 desc[UR10][R12.64], R5 ;  /* 0x000000050c002986 */ /* 0x000fe8000c10150a */
[----:B------:R1:W-:Y:S01]  /*5e410*/  @P6 STG.E.U16 desc[UR10][R10.64], R56 ;  /* 0x000000380a006986 */ /* 0x0003e2000c10150a */
[----:B0-----:R-:W-:-:S03]  /*5e420*/  IMAD.WIDE R6, R4, 0x2, R40 ;  /* 0x0000000204067825 */ /* 0x001fc600078e0228 */
[----:B------:R-:W-:Y:S04]  /*5e430*/  @P5 STG.E.U16 desc[UR10][R8.64], R14 ;  /* 0x0000000e08005986 */ /* 0x000fe8000c10150a */
[----:B-1----:R-:W2:Y:S04]  /*5e440*/  LDL.LU R56, [R1+0x220] ;  /* 0x0002200001387983 */ /* 0x002ea80000300800 */
[----:B---3--:R0:W-:Y:S01]  /*5e450*/  @P4 STG.E.U16 desc[UR10][R6.64], R59 ;  /* 0x0000003b06004986 */ /* 0x0081e2000c10150a */
[----:B------:R-:W-:-:S03]  /*5e460*/  PRMT R5, R59, 0x7632, R5 ;  /* 0x000076323b057816 */ /* 0x000fc60000000005 */
[----:B0-----:R-:W3:Y:S01]  /*5e470*/  LDL.LU R59, [R1+0x210] ;  /* 0x00021000013b7983 */ /* 0x001ee20000300800 */
[----:B------:R-:W-:Y:S02]  /*5e480*/  ISETP.LT.AND P3, PT, R55, UR4, !P1 ;  /* 0x0000000437007c0c */ /* 0x000fe4000cf61270 */
[----:B------:R-:W-:Y:S01]  /*5e490*/  ISETP.LT.AND P5, PT, R35, UR8, !P1 ;  /* 0x0000000823007c0c */ /* 0x000fe2000cfa1270 */
[----:B------:R-:W-:Y:S01]  /*5e4a0*/  VIADD R14, R30, 0x29 ;  /* 0x000000291e0e7836 */ /* 0x000fe20000000000 */
[----:B------:R-:W-:Y:S01]  /*5e4b0*/  ISETP.LT.AND P4, PT, R39, UR6, !P1 ;  /* 0x0000000627007c0c */ /* 0x000fe2000cf81270 */
[C---:B------:R-:W-:Y:S01]  /*5e4c0*/  IMAD.WIDE R6, R4.reuse, 0x2, R42 ;  /* 0x0000000204067825 */ /* 0x040fe200078e022a */
[----:B------:R-:W-:Y:S01]  /*5e4d0*/  ISETP.LT.AND P6, PT, R31, UR12, !P1 ;  /* 0x0000000c1f007c0c */ /* 0x000fe2000cfc1270 */
[----:B------:R-:W-:Y:S01]  /*5e4e0*/  ULDC UR4, c[0x0][0x22c] ;  /* 0x00008b0000047ab9 */ /* 0x000fe20000000800 */
[----:B----4-:R-:W-:Y:S01]  /*5e4f0*/  PRMT R15, R53, 0x7632, R15 ;  /* 0x00007632350f7816 */ /* 0x010fe2000000000f */
[----:B------:R-:W-:Y:S01]  /*5e500*/  IMAD.WIDE R8, R4, 0x2, R44 ;  /* 0x0000000204087825 */ /* 0x000fe200078e022c */
[----:B------:R-:W-:Y:S01]  /*5e510*/  ISETP.GE.AND P2, PT, R14, UR4, PT ;  /* 0x000000040e007c0c */ /* 0x000fe2000bf46270 */
[----:B------:R-:W-:Y:S01]  /*5e520*/  ULDC UR6, c[0x0][0x228] ;  /* 0x00008a0000067ab9 */ /* 0x000fe20000000800 */
[----:B------:R-:W-:Y:S01]  /*5e530*/  ULDC UR8, c[0x0][0x228] ;  /* 0x00008a0000087ab9 */ /* 0x000fe20000000800 */
[----:B------:R-:W-:Y:S01]  /*5e540*/  @P3 STG.E.U16 desc[UR10][R6.64], R5 ;  /* 0x0000000506003986 */ /* 0x000fe2000c10150a */
[C---:B------:R-:W-:Y:S01]  /*5e550*/  IMAD.WIDE R10, R4.reuse, 0x2, R46 ;  /* 0x00000002040a7825 */ /* 0x040fe200078e022e */
[----:B------:R-:W-:Y:S01]  /*5e560*/  ISETP.LT.AND P3, PT, R61, UR6, !P1 ;  /* 0x000000063d007c0c */ /* 0x000fe2000cf61270 */
[----:B------:R-:W-:Y:S01]  /*5e570*/  ULDC UR4, c[0x0][0x248] ;  /* 0x0000920000047ab9 */ /* 0x000fe20000000800 */
[----:B------:R0:W-:Y:S01]  /*5e580*/  @P4 STG.E.U16 desc[UR10][R8.64], R53 ;  /* 0x0000003508004986 */ /* 0x0001e2000c10150a */
[----:B------:R-:W-:Y:S01]  /*5e590*/  IMAD.WIDE R12, R4, 0x2, R48 ;  /* 0x00000002040c7825 */ /* 0x000fe200078e0230 */
[----:B------:R-:W-:Y:S01]  /*5e5a0*/  ISETP.LT.AND P4, PT, R58, UR8, !P2 ;  /* 0x000000083a007c0c */ /* 0x000fe2000d781270 */
[----:B------:R-:W-:Y:S01]  /*5e5b0*/  ULDC UR12, c[0x0][0x228] ;  /* 0x00008a00000c7ab9 */ /* 0x000fe20000000800 */
[----:B------:R1:W-:Y:S01]  /*5e5c0*/  @P5 STG.E.U16 desc[UR10][R10.64], R15 ;  /* 0x0000000f0a005986 */ /* 0x0003e2000c10150a */
[----:B------:R-:W-:Y:S01]  /*5e5d0*/  ISETP.LT.AND P5, PT, R60, UR12, !P2 ;  /* 0x0000000c3c007c0c */ /* 0x000fe2000d7a1270 */
[----:B------:R-:W-:Y:S01]  /*5e5e0*/  VIADD R14, R30, 0x2a ;  /* 0x0000002a1e0e7836 */ /* 0x000fe20000000000 */
[----:B------:R-:W-:Y:S01]  /*5e5f0*/  ULDC UR6, c[0x0][0x228] ;  /* 0x00008a0000067ab9 */ /* 0x000fe20000000800 */
[----:B0-----:R-:W4:Y:S01]  /*5e600*/  LDL.LU R53, [R1+0x200] ;  /* 0x0002000001357983 */ /* 0x001f220000300800 */
[C---:B------:R-:W-:Y:S01]  /*5e610*/  VIADD R5, R4.reuse, UR4 ;  /* 0x0000000404057c36 */ /* 0x040fe20008000000 */
[----:B------:R-:W-:Y:S01]  /*5e620*/  ULDC UR4, c[0x0][0x22c] ;  /* 0x00008b0000047ab9 */ /* 0x000fe20000000800 */
[----:B------:R-:W-:Y:S01]  /*5e630*/  IMAD.WIDE R6, R4, 0x2, R2 ;  /* 0x0000000204067825 */ /* 0x000fe200078e0202 */
[----:B------:R0:W-:Y:S01]  /*5e640*/  @P6 STG.E.U16 desc[UR10][R12.64], R52 ;  /* 0x000000340c006986 */ /* 0x0001e2000c10150a */
[----:B-1----:R-:W-:Y:S01]  /*5e650*/  PRMT R15, R52, 0x7632, R15 ;  /* 0x00007632340f7816 */ /* 0x002fe2000000000f */
[----:B------:R-:W-:Y:S01]  /*5e660*/  ULDC UR8, c[0x0][0x228] ;  /* 0x00008a0000087ab9 */ /* 0x000fe20000000800 */
[----:B------:R-:W-:Y:S01]  /*5e670*/  ISETP.LT.AND P6, PT, R57, UR14, !P2 ;  /* 0x0000000e39007c0c */ /* 0x000fe2000d7c1270 */
[C---:B------:R-:W-:Y:S01]  /*5e680*/  IMAD.WIDE R8, R5.reuse, 0x2, R16 ;  /* 0x0000000205087825 */ /* 0x040fe200078e0210 */
[----:B------:R-:W-:Y:S01]  /*5e690*/  ULDC UR12, c[0x0][0x228] ;  /* 0x00008a00000c7ab9 */ /* 0x000fe20000000800 */
[----:B0-----:R-:W4:Y:S02]  /*5e6a0*/  LDL.LU R52, [R1+0x1e0] ;  /* 0x0001e00001347983 */ /* 0x001f240000300800 */
[C---:B------:R-:W-:Y:S01]  /*5e6b0*/  IMAD.WIDE R10, R5.reuse, 0x2, R18 ;  /* 0x00000002050a7825 */ /* 0x040fe200078e0212 */
[----:B------:R-:W-:Y:S01]  /*5e6c0*/  ISETP.GE.AND P1, PT, R14, UR4, PT ;  /* 0x000000040e007c0c */ /* 0x000fe2000bf26270 */
[----:B------:R-:W-:Y:S01]  /*5e6d0*/  ULDC UR4, c[0x0][0x228] ;  /* 0x00008a0000047ab9 */ /* 0x000fe20000000800 */
[----:B------:R-:W-:Y:S01]  /*5e6e0*/  @P3 STG.E.U16 desc[UR10][R6.64], R15 ;  /* 0x0000000f06003986 */ /* 0x000fe2000c10150a */
[----:B------:R-:W-:Y:S01]  /*5e6f0*/  IMAD.WIDE R12, R5, 0x2, R40 ;  /* 0x00000002050c7825 */ /* 0x000fe200078e0228 */
[----:B------:R-:W-:Y:S01]  /*5e700*/  ULDC UR14, c[0x0][0x228] ;  /* 0x00008a00000e7ab9 */ /* 0x000fe20000000800 */
[----:B--2---:R-:W-:Y:S01]  /*5e710*/  PRMT R4, R56, 0x7632, R4 ;  /* 0x0000763238047816 */ /* 0x004fe20000000004 */
[----:B------:R0:W-:Y:S04]  /*5e720*/  @P4 STG.E.U16 desc[UR10][R8.64], R56 ;  /* 0x0000003808004986 */ /* 0x0001e8000c10150a */
[----:B------:R1:W-:Y:S04]  /*5e730*/  @P5 STG.E.U16 desc[UR10][R10.64], R4 ;  /* 0x000000040a005986 */ /* 0x0003e8000c10150a */
[----:B0-----:R-:W2:Y:S04]  /*5e740*/  LDL.LU R56, [R1+0x354] ;  /* 0x0003540001387983 */ /* 0x001ea80000300800 */
[----:B---3--:R0:W-:Y:S01]  /*5e750*/  @P6 STG.E.U16 desc[UR10][R12.64], R59 ;  /* 0x0000003b0c006986 */ /* 0x0081e2000c10150a */
[----:B-1----:R-:W-:-:S03]  /*5e760*/  PRMT R4, R59, 0x7632, R4 ;  /* 0x000076323b047816 */ /* 0x002fc60000000004 */
[----:B0-----:R-:W3:Y:S01]  /*5e770*/  LDL.LU R59, [R1+0x344] ;  /* 0x00034400013b7983 */ /* 0x001ee20000300800 */
[----:B------:R-:W-:Y:S02]  /*5e780*/  ISETP.LT.AND P6, PT, R55, UR4, !P2 ;  /* 0x0000000437007c0c */ /* 0x000fe4000d7c1270 */
[----:B------:R-:W-:Y:S02]  /*5e790*/  ISETP.LT.AND P5, PT, R39, UR6, !P2 ;  /* 0x0000000627007c0c */ /* 0x000fe4000d7a1270 */
[----:B------:R-:W-:Y:S02]  /*5e7a0*/  ISETP.LT.AND P4, PT, R35, UR8, !P2 ;  /* 0x0000000823007c0c */ /* 0x000fe4000d781270 */
[----:B------:R-:W-:Y:S01]  /*5e7b0*/  ISETP.LT.AND P3, PT, R31, UR12, !P2 ;  /* 0x0000000c1f007c0c */ /* 0x000fe2000d761270 */
[----:B------:R-:W-:Y:S01]  /*5e7c0*/  IMAD.WIDE R6, R5, 0x2, R42 ;  /* 0x0000000205067825 */ /* 0x000fe200078e022a */
[----:B------:R-:W-:Y:S01]  /*5e7d0*/  ISETP.LT.AND P2, PT, R61, UR14, !P2 ;  /* 0x0000000e3d007c0c */ /* 0x000fe2000d741270 */
[----:B------:R-:W3:Y:S01]  /*5e7e0*/  LDL.LU R51, [R1+0x3b4] ;  /* 0x0003b40001337983 */ /* 0x000ee20000300800 */
[----:B------:R-:W-:Y:S01]  /*5e7f0*/  ULDC UR6, c[0x0][0x228] ;  /* 0x00008a0000067ab9 */ /* 0x000fe20000000800 */
[----:B------:R-:W-:Y:S01]  /*5e800*/  IMAD.WIDE R8, R5, 0x2, R44 ;  /* 0x0000000205087825 */ /* 0x000fe200078e022c */
[----:B------:R-:W-:-:S03]  /*5e810*/  ULDC UR8, c[0x0][0x228] ;  /* 0x00008a0000087ab9 */ /* 0x000fc60000000800 */
[----:B------:R-:W-:Y:S01]  /*5e820*/  IMAD.WIDE R10, R5, 0x2, R46 ;  /* 0x00000002050a7825 */ /* 0x000fe200078e022e */
[----:B----4-:R-:W-:-:S03]  /*5e830*/  PRMT R20, R53, 0x7632, R20 ;  /* 0x0000763235147816 */ /* 0x010fc60000000014 */
[C---:B------:R-:W-:Y:S01]  /*5e840*/  IMAD.WIDE R12, R5.reuse, 0x2, R48 ;  /* 0x00000002050c7825 */ /* 0x040fe200078e0230 */
[----:B------:R-:W-:Y:S01]  /*5e850*/  @P6 STG.E.U16 desc[UR10][R6.64], R4 ;  /* 0x0000000406006986 */ /* 0x000fe2000c10150a */
[----:B------:R-:W-:Y:S01]  /*5e860*/  ULDC UR12, c[0x0][0x228] ;  /* 0x00008a00000c7ab9 */ /* 0x000fe20000000800 */
[----:B------:R-:W-:Y:S01]  /*5e870*/  ULDC UR4, c[0x0][0x248] ;  /* 0x0000920000047ab9 */ /* 0x000fe20000000800 */
[----:B------:R-:W-:Y:S01]  /*5e880*/  IMAD.WIDE R14, R5, 0x2, R2 ;  /* 0x00000002050e7825 */ /* 0x000fe200078e0202 */
[----:B------:R0:W-:Y:S01]  /*5e890*/  @P5 STG.E.U16 desc[UR10][R8.64], R53 ;  /* 0x0000003508005986 */ /* 0x0001e2000c10150a */
[----:B------:R-:W-:-:S03]  /*5e8a0*/  ULDC UR14, c[0x0][0x228] ;  /* 0x00008a00000e7ab9 */ /* 0x000fc60000000800 */
[----:B------:R-:W-:Y:S01]  /*5e8b0*/  @P4 STG.E.U16 desc[UR10][R10.64], R20 ;  /* 0x000000140a004986 */ /* 0x000fe2000c10150a */
[----:B------:R-:W-:Y:S01]  /*5e8c0*/  ISETP.LT.AND P4, PT, R60, UR8, !P1 ;  /* 0x000000083c007c0c */ /* 0x000fe2000cf81270 */
[----:B------:R-:W-:Y:S02]  /*5e8d0*/  ULDC UR8, c[0x0][0x228] ;  /* 0x00008a0000087ab9 */ /* 0x000fe40000000800 */
[----:B------:R1:W-:Y:S01]  /*5e8e0*/  @P3 STG.E.U16 desc[UR10][R12.64], R52 ;  /* 0x000000340c003986 */ /* 0x0003e2000c10150a */
[----:B------:R-:W-:Y:S01]  /*5e8f0*/  ISETP.LT.AND P3, PT, R58, UR6, !P1 ;  /* 0x000000063a007c0c */ /* 0x000fe2000cf61270 */
[----:B------:R-:W-:Y:S01]  /*5e900*/  ULDC UR6, c[0x0][0x228] ;  /* 0x00008a0000067ab9 */ /* 0x000fe20000000800 */
[----:B------:R-:W-:Y:S01]  /*5e910*/  ISETP.LT.AND P5, PT, R57, UR12, !P1 ;  /* 0x0000000c39007c0c */ /* 0x000fe2000cfa1270 */
[----:B0-----:R-:W4:Y:S01]  /*5e920*/  LDL.LU R53, [R1+0x3a4] ;  /* 0x0003a40001357983 */ /* 0x001f220000300800 */
[----:B------:R-:W-:Y:S01]  /*5e930*/  PRMT R21, R52, 0x7632, R21 ;  /* 0x0000763234157816 */ /* 0x000fe20000000015 */
[----:B------:R-:W-:Y:S01]  /*5e940*/  ULDC UR12, c[0x0][0x228] ;  /* 0x00008a00000c7ab9 */ /* 0x000fe20000000800 */
[----:B-1----:R-:W-:-:S03]  /*5e950*/  VIADD R13, R5, UR4 ;  /* 0x00000004050d7c36 */ /* 0x002fc60008000000 */
[----:B------:R2:W-:Y:S01]  /*5e960*/  @P2 STG.E.U16 desc[UR10][R14.64], R21 ;  /* 0x000000150e002986 */ /* 0x0005e2000c10150a */
[----:B------:R-:W-:Y:S01]  /*5e970*/  ISETP.LT.AND P6, PT, R55, UR14, !P1 ;  /* 0x0000000e37007c0c */ /* 0x000fe2000cfc1270 */
[----:B------:R-:W-:Y:S01]  /*5e980*/  VIADD R12, R30, 0x2b ;  /* 0x0000002b1e0c7836 */ /* 0x000fe20000000000 */
[----:B------:R-:W-:Y:S01]  /*5e990*/  ULDC UR4, c[0x0][0x22c] ;  /* 0x00008b0000047ab9 */ /* 0x000fe20000000800 */
[C---:B------:R-:W-:Y:S01]  /*5e9a0*/  IMAD.WIDE R4, R13.reuse, 0x2, R16 ;  /* 0x000000020d047825 */ /* 0x040fe200078e0210 */
[----:B------:R-:W4:Y:S01]  /*5e9b0*/  LDL.LU R52, [R1+0x224] ;  /* 0x0002240001347983 */ /* 0x000f220000300800 */
[----:B------:R-:W-:Y:S02]  /*5e9c0*/  ULDC UR14, c[0x0][0x228] ;  /* 0x00008a00000e7ab9 */ /* 0x000fe40000000800 */
[----:B------:R-:W-:Y:S01]  /*5e9d0*/  IMAD.WIDE R6, R13, 0x2, R18 ;  /* 0x000000020d067825 */ /* 0x000fe200078e0212 */
[----:B--2---:R-:W-:-:S03]  /*5e9e0*/  PRMT R14, R56, 0x7632, R14 ;  /* 0x00007632380e7816 */ /* 0x004fc6000000000e */
[----:B------:R-:W-:Y:S01]  /*5e9f0*/  IMAD.WIDE R8, R13, 0x2, R40 ;  /* 0x000000020d087825 */ /* 0x000fe200078e0228 */
[----:B------:R-:W-:Y:S04]  /*5ea00*/  @P3 STG.E.U16 desc[UR10][R4.64], R56 ;  /* 0x0000003804003986 */ /* 0x000fe8000c10150a */
[----:B------:R-:W-:Y:S01]  /*5ea10*/  @P4 STG.E.U16 desc[UR10][R6.64], R14 ;  /* 0x0000000e06004986 */ /* 0x000fe2000c10150a */
[----:B---3--:R-:W-:-:S03]  /*5ea20*/  PRMT R15, R59, 0x7632, R15 ;  /* 0x000076323b0f7816 */ /* 0x008fc6000000000f */
[----:B------:R0:W-:Y:S04]  /*5ea30*/  @P5 STG.E.U16 desc[UR10][R8.64], R59 ;  /* 0x0000003b08005986 */ /* 0x0001e8000c10150a */
[----:B0-----:R-:W2:Y:S01]  /*5ea40*/  LDL.LU R59, [R1+0x214] ;  /* 0x00021400013b7983 */ /* 0x001ea20000300800 */
[----:B------:R-:W-:Y:S01]  /*5ea50*/  ISETP.LT.AND P5, PT, R39, UR6, !P1 ;  /* 0x0000000627007c0c */ /* 0x000fe2000cfa1270 */
[----:B------:R-:W-:Y:S01]  /*5ea60*/  IMAD.WIDE R10, R13, 0x2, R42 ;  /* 0x000000020d0a7825 */ /* 0x000fe200078e022a */
[----:B------:R-:W-:Y:S01]  /*5ea70*/  ISETP.LT.AND P4, PT, R35, UR8, !P1 ;  /* 0x0000000823007c0c */ /* 0x000fe2000cf81270 */
[----:B------:R-:W-:Y:S01]  /*5ea80*/  ULDC UR6, c[0x0][0x228] ;  /* 0x00008a0000067ab9 */ /* 0x000fe20000000800 */
[----:B------:R-:W-:Y:S02]  /*5ea90*/  ISETP.LT.AND P3, PT, R31, UR12, !P1 ;  /* 0x0000000c1f007c0c */ /* 0x000fe4000cf61270 */
[----:B------:R-:W-:Y:S01]  /*5eaa0*/  ISETP.GE.AND P2, PT, R12, UR4, PT ;  /* 0x000000040c007c0c */ /* 0x000fe2000bf46270 */
[----:B------:R0:W-:Y:S01]  /*5eab0*/  @P6 STG.E.U16 desc[UR10][R10.64], R15 ;  /* 0x0000000f0a006986 */ /* 0x0001e2000c10150a */
[----:B------:R-:W-:Y:S01]  /*5eac0*/  IMAD.WIDE R8, R13, 0x2, R46 ;  /* 0x000000020d087825 */ /* 0x000fe200078e022e */
[----:B------:R-:W-:Y:S01]  /*5ead0*/  PRMT R14, R51, 0x7632, R14 ;  /* 0x00007632330e7816 */ /* 0x000fe2000000000e */
[----:B------:R-:W-:Y:S01]  /*5eae0*/  ULDC UR4, c[0x0][0x248] ;  /* 0x0000920000047ab9 */ /* 0x000fe20000000800 */
[----:B------:R-:W-:Y:S01]  /*5eaf0*/  ISETP.LT.AND P1, PT, R61, UR14, !P1 ;  /* 0x0000000e3d007c0c */ /* 0x000fe2000cf21270 */
[C---:B------:R-:W-:Y:S01]  /*5eb00*/  IMAD.WIDE R6, R13.reuse, 0x2, R48 ;  /* 0x000000020d067825 */ /* 0x040fe200078e0230 */
[----:B------:R-:W3:Y:S01]  /*5eb10*/  LDL.LU R56, [R1+0x204] ;  /* 0x0002040001387983 */ /* 0x000ee20000300800 */
[----:B------:R-:W-:Y:S01]  /*5eb20*/  ISETP.LT.AND P6, PT, R58, UR6, !P2 ;  /* 0x000000063a007c0c */ /* 0x000fe2000d7c1270 */
[----:B------:R-:W-:Y:S01]  /*5eb30*/  ULDC UR6, c[0x0][0x228] ;  /* 0x00008a0000067ab9 */ /* 0x000fe20000000800 */
[C---:B------:R-:W-:Y:S01]  /*5eb40*/  IMAD.WIDE R4, R13.reuse, 0x2, R2 ;  /* 0x000000020d047825 */ /* 0x040fe200078e0202 */
[----:B------:R-:W-:Y:S01]  /*5eb50*/  ULDC UR8, c[0x0][0x228] ;  /* 0x00008a0000087ab9 */ /* 0x000fe20000000800 */
[----:B------:R-:W-:Y:S01]  /*5eb60*/  ULDC UR12, c[0x0][0x228] ;  /* 0x00008a00000c7ab9 */ /* 0x000fe20000000800 */
[----:B------:R-:W-:Y:S01]  /*5eb70*/  ULDC UR14, c[0x0][0x228] ;  /* 0x00008a00000e7ab9 */ /* 0x000fe20000000800 */
[----:B0-----:R-:W-:-:S04]  /*5eb80*/  IMAD.WIDE R10, R13, 0x2, R44 ;  /* 0x000000020d0a7825 */ /* 0x001fc800078e022c */
[----:B------:R-:W-:Y:S01]  /*5eb90*/  VIADD R12, R13, UR4 ;  /* 0x000000040d0c7c36 */ /* 0x000fe20008000000 */
[----:B------:R0:W-:Y:S01]  /*5eba0*/  @P5 STG.E.U16 desc[UR10][R10.64], R51 ;  /* 0x000000330a005986 */ /* 0x0001e2000c10150a */
[----:B------:R-:W-:-:S03]  /*5ebb0*/  ULDC UR4, c[0x0][0x228] ;  /* 0x00008a0000047ab9 */ /* 0x000fc60000000800 */
[----:B------:R-:W-:Y:S01]  /*5ebc0*/  @P4 STG.E.U16 desc[UR10][R8.64], R14 ;  /* 0x0000000e08004986 */ /* 0x000fe2000c10150a */
[----:B------:R-:W-:Y:S01]  /*5ebd0*/  ISETP.LT.AND P4, PT, R57, UR6, !P2 ;  /* 0x0000000639007c0c */ /* 0x000fe2000d781270 */
[----:B------:R-:W-:Y:S02]  /*5ebe0*/  ULDC UR6, c[0x0][0x228] ;  /* 0x00008a0000067ab9 */ /* 0x000fe40000000800 */
[----:B----4-:R1:W-:Y:S01]  /*5ebf0*/  @P3 STG.E.U16 desc[UR10][R6.64], R53 ;  /* 0x0000003506003986 */ /* 0x0103e2000c10150a */
[----:B------:R-:W-:Y:S01]  /*5ec00*/  ISETP.LT.AND P3, PT, R60, UR4, !P2 ;  /* 0x000000043c007c0c */ /* 0x000fe2000d761270 */
[----:B------:R-:W-:Y:S01]  /*5ec10*/  ULDC UR4, c[0x0][0x22c] ;  /* 0x00008b0000047ab9 */ /* 0x000fe20000000800 */
[----:B------:R-:W-:Y:S01]  /*5ec20*/  PRMT R13, R53, 0x7632, R13 ;  /* 0x00007632350d7816 */ /* 0x000fe2000000000d */
[C---:B0-----:R-:W-:Y:S01]  /*5ec30*/  IMAD.WIDE R10, R12.reuse, 0x2, R16 ;  /* 0x000000020c0a7825 */ /* 0x041fe200078e0210 */
[----:B------:R-:W4:Y:S04]  /*5ec40*/  LDL.LU R51, [R1+0x1e4] ;  /* 0x0001e40001337983 */ /* 0x000f280000300800 */
[----:B------:R0:W-:Y:S01]  /*5ec50*/  @P1 STG.E.U16 desc[UR10][R4.64], R13 ;  /* 0x0000000d04001986 */ /* 0x0001e2000c10150a */
[----:B-1----:R-:W-:-:S03]  /*5ec60*/  IMAD.WIDE R6, R12, 0x2, R40 ;  /* 0x000000020c067825 */ /* 0x002fc600078e0228 */
[----:B------:R1:W-:Y:S01]  /*5ec70*/  @P6 STG.E.U16 desc[UR10][R10.64], R52 ;  /* 0x000000340a006986 */ /* 0x0003e2000c10150a */
[----:B0-----:R-:W-:Y:S01]  /*5ec80*/  PRMT R13, R52, 0x7632, R13 ;  /* 0x00007632340d7816 */ /* 0x001fe2000000000d */
[----:B------:R-:W-:Y:S02]  /*5ec90*/  IMAD.WIDE R4, R12, 0x2, R18 ;  /* 0x000000020c047825 */ /* 0x000fe400078e0212 */
[----:B-1----:R-:W4:Y:S04]  /*5eca0*/  LDL.LU R52, [R1+0x358] ;  /* 0x0003580001347983 */ /* 0x002f280000300800 */
[----:B------:R-:W-:Y:S01]  /*5ecb0*/  @P3 STG.E.U16 desc[UR10][R4.64], R13 ;  /* 0x0000000d04003986 */ /* 0x000fe2000c10150a */
[----:B--2---:R-:W-:-:S03]  /*5ecc0*/  PRMT R15, R59, 0x7632, R15 ;  /* 0x000076323b0f7816 */ /* 0x004fc6000000000f */
[----:B------:R0:W-:Y:S04]  /*5ecd0*/  @P4 STG.E.U16 desc[UR10][R6.64], R59 ;  /* 0x0000003b06004986 */ /* 0x0001e8000c10150a */
[----:B0-----:R-:W2:Y:S01]  /*5ece0*/  LDL.LU R59, [R1+0x348] ;  /* 0x00034800013b7983 */ /* 0x001ea20000300800 */
[----:B------:R-:W-:Y:S01]  /*5ecf0*/  VIADD R14, R30, 0x2c ;  /* 0x0000002c1e0e7836 */ /* 0x000fe20000000000 */
[----:B------:R-:W-:Y:S01]  /*5ed00*/  ISETP.LT.AND P5, PT, R55, UR8, !P2 ;  /* 0x0000000837007c0c */ /* 0x000fe2000d7a1270 */
[----:B------:R-:W-:Y:S01]  /*5ed10*/  IMAD.WIDE R8, R12, 0x2, R42 ;  /* 0x000000020c087825 */ /* 0x000fe200078e022a */
[----:B------:R-:W-:Y:S01]  /*5ed20*/  ISETP.LT.AND P6, PT, R39, UR12, !P2 ;  /* 0x0000000c27007c0c */ /* 0x000fe2000d7c1270 */
[----:B------:R-:W-:Y:S01]  /*5ed30*/  ULDC UR8, c[0x0][0x228] ;  /* 0x00008a0000087ab9 */ /* 0x000fe20000000800 */
[----:B------:R-:W-:Y:S01]  /*5ed40*/  ISETP.GE.AND P1, PT, R14, UR4, PT ;  /* 0x000000040e007c0c */ /* 0x000fe2000bf26270 */
[----:B------:R-:W-:Y:S01]  /*5ed50*/  ULDC UR4, c[0x0][0x228] ;  /* 0x00008a0000047ab9 */ /* 0x000fe20000000800 */
[C---:B------:R-:W-:Y:S01]  /*5ed60*/  IMAD.WIDE R10, R12.reuse, 0x2, R44 ;  /* 0x000000020c0a7825 */ /* 0x040fe200078e022c */
[----:B------:R-:W-:Y:S01]  /*5ed70*/  ISETP.LT.AND P4, PT, R35, UR4, !P2 ;  /* 0x0000000423007c0c */ /* 0x000fe2000d781270 */
[----:B------:R-:W2:Y:S01]  /*5ed80*/  LDL.LU R53, [R1+0x3b8] ;  /* 0x0003b80001357983 */ /* 0x000ea20000300800 */
[----:B------:R-:W-:Y:S01]  /*5ed90*/  ULDC UR12, c[0x0][0x228] ;  /* 0x00008a00000c7ab9 */ /* 0x000fe20000000800 */
[----:B------:R-:W-:Y:S01]  /*5eda0*/  ISETP.LT.AND P3, PT, R31, UR6, !P2 ;  /* 0x000000061f007c0c */ /* 0x000fe2000d761270 */
[----:B------:R-:W-:Y:S01]  /*5edb0*/  IMAD.WIDE R4, R12, 0x2, R46 ;  /* 0x000000020c047825 */ /* 0x000fe200078e022e */
[----:B------:R-:W-:Y:S01]  /*5edc0*/  ISETP.LT.AND P2, PT, R61, UR8, !P2 ;  /* 0x000000083d007c0c */ /* 0x000fe2000d741270 */
[----:B------:R0:W-:Y:S01]  /*5edd0*/  @P5 STG.E.U16 desc[UR10][R8.64], R15 ;  /* 0x0000000f08005986 */ /* 0x0001e2000c10150a */
[----:B---3--:R-:W-:Y:S01]  /*5ede0*/  PRMT R6, R56, 0x7632, R6 ;  /* 0x0000763238067816 */ /* 0x008fe20000000006 */
[----:B------:R-:W-:Y:S01]  /*5edf0*/  ULDC UR4, c[0x0][0x248] ;  /* 0x0000920000047ab9 */ /* 0x000fe20000000800 */
[----:B------:R-:W-:Y:S01]  /*5ee00*/  ULDC UR6, c[0x0][0x228] ;  /* 0x00008a0000067ab9 */ /* 0x000fe20000000800 */
[----:B------:R1:W-:Y:S01]  /*5ee10*/  @P6 STG.E.U16 desc[UR10][R10.64], R56 ;  /* 0x000000380a006986 */ /* 0x0003e2000c10150a */
[----:B------:R-:W-:Y:S01]  /*5ee20*/  ISETP.LT.AND P6, PT, R58, UR12, !P1 ;  /* 0x0000000c3a007c0c */ /* 0x000fe2000cfc1270 */
[----:B------:R-:W-:Y:S01]  /*5ee30*/  VIADD R13, R12, UR4 ;  /* 0x000000040c0d7c36 */ /* 0x000fe20008000000 */
[----:B------:R-:W-:Y:S01]  /*5ee40*/  ISETP.LT.AND P5, PT, R60, UR14, !P1 ;  /* 0x0000000e3c007c0c */ /* 0x000fe2000cfa1270 */
[----:B------:R3:W-:Y:S01]  /*5ee50*/  @P4 STG.E.U16 desc[UR10][R4.64], R6 ;  /* 0x0000000604004986 */ /* 0x0007e2000c10150a */
[----:B------:R-:W-:Y:S01]  /*5ee60*/  ISETP.LT.AND P4, PT, R57, UR16, !P1 ;  /* 0x0000001039007c0c */ /* 0x000fe2000cf81270 */
[----:B------:R-:W-:Y:S01]  /*5ee70*/  ULDC UR4, c[0x0][0x228] ;  /* 0x00008a0000047ab9 */ /* 0x000fe20000000800 */
[----:B------:R-:W-:Y:S01]  /*5ee80*/  ULDC UR8, c[0x0][0x228] ;  /* 0x00008a0000087ab9 */ /* 0x000fe20000000800 */
[----:B0-----:R-:W-:Y:S01]  /*5ee90*/  IMAD.WIDE R8, R13, 0x2, R16 ;  /* 0x000000020d087825 */ /* 0x001fe200078e0210 */
[----:B------:R-:W-:Y:S01]  /*5eea0*/  ULDC UR12, c[0x0][0x228] ;  /* 0x00008a00000c7ab9 */ /* 0x000fe20000000800 */
[----:B------:R-:W-:Y:S01]  /*5eeb0*/  ULDC UR14, c[0x0][0x228] ;  /* 0x00008a00000e7ab9 */ /* 0x000fe20000000800 */
[----:B------:R-:W-:Y:S01]  /*5eec0*/  ULDC UR16, c[0x0][0x228] ;  /* 0x00008a0000107ab9 */ /* 0x000fe20000000800 */
[----:B-1----:R-:W2:Y:S01]  /*5eed0*/  LDL.LU R56, [R1+0x3a8] ;  /* 0x0003a80001387983 */ /* 0x002ea20000300800 */
[----:B---3--:R-:W-:-:S04]  /*5eee0*/  IMAD.WIDE R4, R12, 0x2, R48 ;  /* 0x000000020c047825 */ /* 0x008fc800078e0230 */
[----:B------:R-:W-:Y:S01]  /*5eef0*/  IMAD.WIDE R6, R12, 0x2, R2 ;  /* 0x000000020c067825 */ /* 0x000fe200078e0202 */
[----:B----4-:R-:W-:Y:S01]  /*5ef00*/  PRMT R12, R51, 0x7632, R12 ;  /* 0x00007632330c7816 */ /* 0x010fe2000000000c */
[----:B------:R0:W-:Y:S02]  /*5ef10*/  @P3 STG.E.U16 desc[UR10][R4.64], R51 ;  /* 0x0000003304003986 */ /* 0x0001e4000c10150a */
[----:B------:R-:W-:Y:S02]  /*5ef20*/  IMAD.WIDE R10, R13, 0x2, R18 ;  /* 0x000000020d0a7825 */ /* 0x000fe400078e0212 */
[----:B------:R-:W-:Y:S01]  /*5ef30*/  @P2 STG.E.U16 desc[UR10][R6.64], R12 ;  /* 0x0000000c06002986 */ /* 0x000fe2000c10150a */
[----:B------:R-:W-:-:S03]  /*5ef40*/  PRMT R14, R52, 0x7632, R14 ;  /* 0x00007632340e7816 */ /* 0x000fc6000000000e */
[----:B------:R1:W-:Y:S01]  /*5ef50*/  @P6 STG.E.U16 desc[UR10][R8.64], R52 ;  /* 0x0000003408006986 */ /* 0x0003e2000c10150a */
[----:B0-----:R-:W-:-:S03]  /*5ef60*/  IMAD.WIDE R4, R13, 0x2, R40 ;  /* 0x000000020d047825 */ /* 0x001fc600078e0228 */
[----:B------:R-:W-:Y:S04]  /*5ef70*/  @P5 STG.E.U16 desc[UR10][R10.64], R14 ;  /* 0x0000000e0a005986 */ /* 0x000fe8000c10150a */
[----:B-1----:R-:W3:Y:S04]  /*5ef80*/  LDL.LU R52, [R1+0x228] ;  /* 0x0002280001347983 */ /* 0x002ee80000300800 */
[----:B--2---:R0:W-:Y:S01]  /*5ef90*/  @P4 STG.E.U16 desc[UR10][R4.64], R59 ;  /* 0x0000003b04004986 */ /* 0x0041e2000c10150a */
[----:B------:R-:W-:-:S03]  /*5efa0*/  PRMT R12, R59, 0x7632, R12 ;  /* 0x000076323b0c7816 */ /* 0x000fc6000000000c */
[----:B0-----:R-:W2:Y:S01]  /*5efb0*/  LDL.LU R59, [R1+0x218] ;  /* 0x00021800013b7983 */ /* 0x001ea20000300800 */
[----:B------:R-:W-:Y:S02]  /*5efc0*/  ISETP.LT.AND P3, PT, R55, UR4, !P1 ;  /* 0x0000000437007c0c */ /* 0x000fe4000cf61270 */
[----:B------:R-:W-:Y:S01]  /*5efd0*/  ISETP.LT.AND P5, PT, R35, UR8, !P1 ;  /* 0x0000000823007c0c */ /* 0x000fe2000cfa1270 */
[----:B------:R-:W-:Y:S01]  /*5efe0*/  VIADD R14, R30, 0x2d ;  /* 0x0000002d1e0e7836 */ /* 0x000fe20000000000 */
[----:B------:R-:W-:Y:S01]  /*5eff0*/  ISETP.LT.AND P4, PT, R39, UR6, !P1 ;  /* 0x0000000627007c0c */ /* 0x000fe2000cf81270 */
[----:B------:R-:W-:Y:S01]  /*5f000*/  IMAD.WIDE R4, R13, 0x2, R42 ;  /* 0x000000020d047825 */ /* 0x000fe200078e022a */
[----:B------:R-:W-:Y:S01]  /*5f010*/  ISETP.LT.AND P6, PT, R31, UR12, !P1 ;  /* 0x0000000c1f007c0c */ /* 0x000fe2000cfc1270 */
[----:B------:R-:W-:Y:S01]  /*5f020*/  ULDC UR4, c[0x0][0x22c] ;  /* 0x00008b0000047ab9 */ /* 0x000fe20000000800 */
[----:B------:R-:W-:Y:S01]  /*5f030*/  PRMT R15, R53, 0x7632, R15 ;  /* 0x00007632350f7816 */ /* 0x000fe2000000000f */
[C---:B------:R-:W-:Y:S01]  /*5f040*/  IMAD.WIDE R6, R13.reuse, 0x2, R44 ;  /* 0x000000020d067825 */ /* 0x040fe200078e022c */
[----:B------:R-:W-:Y:S01]  /*5f050*/  ISETP.GE.AND P2, PT, R14, UR4, PT ;  /* 0x000000040e007c0c */ /* 0x000fe2000bf46270 */
[----:B------:R-:W-:Y:S01]  /*5f060*/  ULDC UR6, c[0x0][0x228] ;  /* 0x00008a0000067ab9 */ /* 0x000fe20000000800 */
[----:B------:R-:W-:Y:S01]  /*5f070*/  ULDC UR8, c[0x0][0x228] ;  /* 0x00008a0000087ab9 */ /* 0x000fe20000000800 */
[----:B------:R-:W-:Y:S01]  /*5f080*/  @P3 STG.E.U16 desc[UR10][R4.64], R12 ;  /* 0x0000000c04003986 */ /* 0x000fe2000c10150a */
[----:B------:R-:W-:Y:S01]  /*5f090*/  IMAD.WIDE R8, R13, 0x2, R46 ;  /* 0x000000020d087825 */ /* 0x000fe200078e022e */
[----:B------:R-:W-:Y:S01]  /*5f0a0*/  ISETP.LT.AND P3, PT, R61, UR6, !P1 ;  /* 0x000000063d007c0c */ /* 0x000fe2000cf61270 */
[----:B------:R-:W-:Y:S01]  /*5f0b0*/  ULDC UR4, c[0x0][0x248] ;  /* 0x0000920000047ab9 */ /* 0x000fe20000000800 */
[----:B------:R0:W-:Y:S01]  /*5f0c0*/  @P4 STG.E.U16 desc[UR10][R6.64], R53 ;  /* 0x0000003506004986 */ /* 0x0001e2000c10150a */
[C---:B------:R-:W-:Y:S01]  /*5f0d0*/  IMAD.WIDE R10, R13.reuse, 0x2, R48 ;  /* 0x000000020d0a7825 */ /* 0x040fe200078e0230 */
[----:B------:R-:W-:Y:S01]  /*5f0e0*/  ISETP.LT.AND P4, PT, R58, UR8, !P2 ;  /* 0x000000083a007c0c */ /* 0x000fe2000d781270 */
[----:B------:R-:W-:Y:S01]  /*5f0f0*/  ULDC UR12, c[0x0][0x228] ;  /* 0x00008a00000c7ab9 */ /* 0x000fe20000000800 */
[----:B------:R1:W-:Y:S01]  /*5f100*/  @P5 STG.E.U16 desc[UR10][R8.64], R15 ;  /* 0x0000000f08005986 */ /* 0x0003e2000c10150a */
[----:B------:R-:W-:Y:S01]  /*5f110*/  VIADD R14, R13, UR4 ;  /* 0x000000040d0e7c36 */ /* 0x000fe20008000000 */
[----:B------:R-:W-:-:S02]  /*5f120*/  ULDC UR6, c[0x0][0x228] ;  /* 0x00008a0000067ab9 */ /* 0x000fc40000000800 */
[----:B0-----:R-:W4:Y:S01]  /*5f130*/  LDL.LU R53, [R1+0x208] ;  /* 0x0002080001357983 */ /* 0x001f220000300800 */
[----:B------:R-:W-:Y:S01]  /*5f140*/  PRMT R12, R56, 0x7632, R12 ;  /* 0x00007632380c7816 */ /* 0x000fe2000000000c */
[----:B------:R-:W-:Y:S01]  /*5f150*/  IMAD.WIDE R4, R13, 0x2, R2 ;  /* 0x000000020d047825 */ /* 0x000fe200078e0202 */
[----:B------:R-:W-:Y:S01]  /*5f160*/  ISETP.LT.AND P5, PT, R60, UR12, !P2 ;  /* 0x0000000c3c007c0c */ /* 0x000fe2000d7a1270 */
[----:B------:R0:W-:Y:S01]  /*5f170*/  @P6 STG.E.U16 desc[UR10][R10.64], R56 ;  /* 0x000000380a006986 */ /* 0x0001e2000c10150a */
[----:B------:R-:W-:Y:S01]  /*5f180*/  ISETP.LT.AND P6, PT, R57, UR14, !P2 ;  /* 0x0000000e39007c0c */ /* 0x000fe2000d7c1270 */
[----:B------:R-:W-:Y:S01]  /*5f190*/  IMAD.WIDE R6, R14, 0x2, R16 ;  /* 0x000000020e067825 */ /* 0x000fe200078e0210 */
[----:B------:R-:W-:Y:S01]  /*5f1a0*/  ULDC UR4, c[0x0][0x22c] ;  /* 0x00008b0000047ab9 */ /* 0x000fe20000000800 */
[----:B------:R-:W-:Y:S01]  /*5f1b0*/  @P3 STG.E.U16 desc[UR10][R4.64], R12 ;  /* 0x0000000c04003986 */ /* 0x000fe2000c10150a */
[----:B------:R-:W-:Y:S01]  /*5f1c0*/  ULDC UR8, c[0x0][0x228] ;  /* 0x00008a0000087ab9 */ /* 0x000fe20000000800 */
[----:B-1----:R-:W-:Y:S01]  /*5f1d0*/  VIADD R15, R30, 0x2e ;  /* 0x0000002e1e0f7836 */ /* 0x002fe20000000000 */
[----:B------:R-:W-:Y:S01]  /*5f1e0*/  ULDC UR12, c[0x0][0x228] ;  /* 0x00008a00000c7ab9 */ /* 0x000fe20000000800 */
[C---:B------:R-:W-:Y:S01]  /*5f1f0*/  IMAD.WIDE R8, R14.reuse, 0x2, R18 ;  /* 0x000000020e087825 */ /* 0x040fe200078e0212 */
[----:B------:R-:W-:Y:S01]  /*5f200*/  ULDC UR14, c[0x0][0x228] ;  /* 0x00008a00000e7ab9 */ /* 0x000fe20000000800 */
[----:B0-----:R-:W4:Y:S02]  /*5f210*/  LDL.LU R56, [R1+0x1e8] ;  /* 0x0001e80001387983 */ /* 0x001f240000300800 */
[----:B------:R-:W-:Y:S01]  /*5f220*/  IMAD.WIDE R10, R14, 0x2, R40 ;  /* 0x000000020e0a7825 */ /* 0x000fe200078e0228 */
[----:B---3--:R-:W-:Y:S01]  /*5f230*/  PRMT R13, R52, 0x7632, R13 ;  /* 0x00007632340d7816 */ /* 0x008fe2000000000d */
[----:B------:R0:W-:Y:S01]  /*5f240*/  @P4 STG.E.U16 desc[UR10][R6.64], R52 ;  /* 0x0000003406004986 */ /* 0x0001e2000c10150a */
[----:B------:R-:W-:Y:S01]  /*5f250*/  ISETP.GE.AND P1, PT, R15, UR4, PT ;  /* 0x000000040f007c0c */ /* 0x000fe2000bf26270 */
[----:B------:R-:W-:-:S02]  /*5f260*/  ULDC UR4, c[0x0][0x228] ;  /* 0x00008a0000047ab9 */ /* 0x000fc40000000800 */
[----:B------:R-:W-:Y:S04]  /*5f270*/  @P5 STG.E.U16 desc[UR10][R8.64], R13 ;  /* 0x0000000d08005986 */ /* 0x000fe8000c10150a */
[----:B0-----:R-:W3:Y:S04]  /*5f280*/  LDL.LU R52, [R1+0x35c] ;  /* 0x00035c0001347983 */ /* 0x001ee80000300800 */
[----:B--2---:R0:W-:Y:S01]  /*5f290*/  @P6 STG.E.U16 desc[UR10][R10.64], R59 ;  /* 0x0000003b0a006986 */ /* 0x0041e2000c10150a */
[----:B------:R-:W-:-:S03]  /*5f2a0*/  PRMT R15, R59, 0x7632, R15 ;  /* 0x000076323b0f7816 */ /* 0x000fc6000000000f */
[----:B0-----:R-:W2:Y:S01]  /*5f2b0*/  LDL.LU R59, [R1+0x34c] ;  /* 0x00034c00013b7983 */ /* 0x001ea20000300800 */
[----:B------:R-:W-:Y:S02]  /*5f2c0*/  ISETP.LT.AND P6, PT, R55, UR4, !P2 ;  /* 0x0000000437007c0c */ /* 0x000fe4000d7c1270 */
[----:B------:R-:W-:Y:S02]  /*5f2d0*/  ISETP.LT.AND P5, PT, R39, UR6, !P2 ;  /* 0x0000000627007c0c */ /* 0x000fe4000d7a1270 */
[----:B------:R-:W-:Y:S02]  /*5f2e0*/  ISETP.LT.AND P4, PT, R35, UR8, !P2 ;  /* 0x0000000823007c0c */ /* 0x000fe4000d781270 */
[----:B------:R-:W-:Y:S01]  /*5f2f0*/  ISETP.LT.AND P3, PT, R31, UR12, !P2 ;  /* 0x0000000c1f007c0c */ /* 0x000fe2000d761270 */
[C---:B------:R-:W-:Y:S01]  /*5f300*/  IMAD.WIDE R4, R14.reuse, 0x2, R42 ;  /* 0x000000020e047825 */ /* 0x040fe200078e022a */
[----:B------:R-:W2:Y:S03]  /*5f310*/  LDL.LU R51, [R1+0x3bc] ;  /* 0x0003bc0001337983 */ /* 0x000ea60000300800 */
[C---:B------:R-:W-:Y:S01]  /*5f320*/  IMAD.WIDE R6, R14.reuse, 0x2, R44 ;  /* 0x000000020e067825 */ /* 0x040fe200078e022c */
[----:B------:R-:W-:Y:S01]  /*5f330*/  ISETP.LT.AND P2, PT, R61, UR14, !P2 ;  /* 0x0000000e3d007c0c */ /* 0x000fe2000d741270 */
[----:B------:R-:W-:Y:S01]  /*5f340*/  @P6 STG.E.U16 desc[UR10][R4.64], R15 ;  /* 0x0000000f04006986 */ /* 0x000fe2000c10150a */
[----:B------:R-:W-:Y:S01]  /*5f350*/  ULDC UR6, c[0x0][0x228] ;  /* 0x00008a0000067ab9 */ /* 0x000fe20000000800 */
[C---:B------:R-:W-:Y:S01]  /*5f360*/  IMAD.WIDE R8, R14.reuse, 0x2, R46 ;  /* 0x000000020e087825 */ /* 0x040fe200078e022e */
[----:B------:R-:W-:Y:S01]  /*5f370*/  ULDC UR8, c[0x0][0x228] ;  /* 0x00008a0000087ab9 */ /* 0x000fe20000000800 */
[----:B----4-:R-:W-:Y:S01]  /*5f380*/  PRMT R20, R53, 0x7632, R20 ;  /* 0x0000763235147816 */ /* 0x010fe20000000014 */
[----:B------:R0:W-:Y:S01]  /*5f390*/  @P5 STG.E.U16 desc[UR10][R6.64], R53 ;  /* 0x0000003506005986 */ /* 0x0001e2000c10150a */
[----:B------:R-:W-:Y:S01]  /*5f3a0*/  IMAD.WIDE R10, R14, 0x2, R48 ;  /* 0x000000020e0a7825 */ /* 0x000fe200078e0230 */
[----:B------:R-:W-:Y:S01]  /*5f3b0*/  ULDC UR12, c[0x0][0x228] ;  /* 0x00008a00000c7ab9 */ /* 0x000fe20000000800 */
[----:B------:R-:W-:Y:S01]  /*5f3c0*/  ULDC UR4, c[0x0][0x248] ;  /* 0x0000920000047ab9 */ /* 0x000fe20000000800 */
[----:B------:R-:W-:Y:S01]  /*5f3d0*/  @P4 STG.E.U16 desc[UR10][R8.64], R20 ;  /* 0x0000001408004986 */ /* 0x000fe2000c10150a */
[----:B------:R-:W-:Y:S01]  /*5f3e0*/  ISETP.LT.AND P4, PT, R60, UR8, !P1 ;  /* 0x000000083c007c0c */ /* 0x000fe2000cf81270 */
[----:B------:R-:W-:Y:S01]  /*5f3f0*/  IMAD.WIDE R12, R14, 0x2, R2 ;  /* 0x000000020e0c7825 */ /* 0x000fe200078e0202 */
[----:B------:R-:W-:Y:S01]  /*5f400*/  ULDC UR14, c[0x0][0x228] ;  /* 0x00008a00000e7ab9 */ /* 0x000fe20000000800 */
[----:B0-----:R-:W4:Y:S01]  /*5f410*/  LDL.LU R53, [R1+0x3ac] ;  /* 0x0003ac0001357983 */ /* 0x001f220000300800 */
[----:B------:R-:W-:-:S03]  /*5f420*/  ISETP.LT.AND P5, PT, R57, UR12, !P1 ;  /* 0x0000000c39007c0c */ /* 0x000fc6000cfa1270 */
[----:B------:R0:W-:Y:S01]  /*5f430*/  @P3 STG.E.U16 desc[UR10][R10.64], R56 ;  /* 0x000000380a003986 */ /* 0x0001e2000c10150a */
[----:B------:R-:W-:Y:S02]  /*5f440*/  ISETP.LT.AND P3, PT, R58, UR6, !P1 ;  /* 0x000000063a007c0c */ /* 0x000fe4000cf61270 */
[----:B------:R-:W-:Y:S01]  /*5f450*/  PRMT R21, R56, 0x7632, R21 ;  /* 0x0000763238157816 */ /* 0x000fe20000000015 */
[----:B------:R-:W-:Y:S01]  /*5f460*/  VIADD R14, R14, UR4 ;  /* 0x000000040e0e7c36 */ /* 0x000fe20008000000 */
[----:B------:R-:W-:Y:S01]  /*5f470*/  ISETP.LT.AND P6, PT, R55, UR14, !P1 ;  /* 0x0000000e37007c0c */ /* 0x000fe2000cfc1270 */
[----:B------:R-:W-:Y:S01]  /*5f480*/  ULDC UR6, c[0x0][0x228] ;  /* 0x00008a0000067ab9 */ /* 0x000fe20000000800 */
[----:B------:R-:W-:Y:S01]  /*5f490*/  ULDC UR4, c[0x0][0x22c] ;  /* 0x00008b0000047ab9 */ /* 0x000fe20000000800 */
[----:B------:R-:W-:Y:S01]  /*5f4a0*/  ULDC UR8, c[0x0][0x228] ;  /* 0x00008a0000087ab9 */ /* 0x000fe20000000800 */
[----:B------:R-:W-:Y:S01]  /*5f4b0*/  ULDC UR12, c[0x0][0x228] ;  /* 0x00008a00000c7ab9 */ /* 0x000fe20000000800 */
[----:B0-----:R-:W4:Y:S01]  /*5f4c0*/  LDL.LU R56, [R1+0x22c] ;  /* 0x00022c0001387983 */ /* 0x001f220000300800 */
[----:B------:R-:W-:Y:S01]  /*5f4d0*/  IMAD.WIDE R4, R14, 0x2, R16 ;  /* 0x000000020e047825 */ /* 0x000fe200078e0210 */
[----:B------:R-:W-:-:S02]  /*5f4e0*/  ULDC UR14, c[0x0][0x228] ;  /* 0x00008a00000e7ab9 */ /* 0x000fc40000000800 */
[----:B------:R0:W-:Y:S01]  /*5f4f0*/  @P2 STG.E.U16 desc[UR10][R12.64], R21 ;  /* 0x000000150c002986 */ /* 0x0001e2000c10150a */
[----:B------:R-:W-:-:S04]  /*5f500*/  IMAD.WIDE R6, R14, 0x2, R18 ;  /* 0x000000020e067825 */ /* 0x000fc800078e0212 */
[----:B------:R-:W-:Y:S01]  /*5f510*/  IMAD.WIDE R8, R14, 0x2, R40 ;  /* 0x000000020e087825 */ /* 0x000fe200078e0228 */
[----:B---3--:R-:W-:Y:S01]  /*5f520*/  @P3 STG.E.U16 desc[UR10][R4.64], R52 ;  /* 0x0000003404003986 */ /* 0x008fe2000c10150a */
[----:B0-----:R-:W-:-:S05]  /*5f530*/  PRMT R13, R52, 0x7632, R13 ;  /* 0x00007632340d7816 */ /* 0x001fca000000000d */
[----:B------:R-:W-:Y:S01]  /*5f540*/  @P4 STG.E.U16 desc[UR10][R6.64], R13 ;  /* 0x0000000d06004986 */ /* 0x000fe2000c10150a */
[----:B--2---:R-:W-:-:S03]  /*5f550*/  PRMT R15, R59, 0x7632, R15 ;  /* 0x000076323b0f7816 */ /* 0x004fc6000000000f */
[----:B------:R0:W-:Y:S04]  /*5f560*/  @P5 STG.E.U16 desc[UR10][R8.64], R59 ;  /* 0x0000003b08005986 */ /* 0x0001e8000c10150a */
[----:B0-----:R-:W2:Y:S01]  /*5f570*/  LDL.LU R59, [R1+0x21c] ;  /* 0x00021c00013b7983 */ /* 0x001ea20000300800 */
[----:B------:R-:W-:Y:S01]  /*5f580*/  VIADD R12, R30, 0x2f ;  /* 0x0000002f1e0c7836 */ /* 0x000fe20000000000 */
[----:B------:R-:W-:Y:S01]  /*5f590*/  ISETP.LT.AND P5, PT, R39, UR6, !P1 ;  /* 0x0000000627007c0c */ /* 0x000fe2000cfa1270 */
[----:B------:R-:W-:Y:S01]  /*5f5a0*/  IMAD.WIDE R10, R14, 0x2, R42 ;  /* 0x000000020e0a7825 */ /* 0x000fe200078e022a */
[----:B------:R-:W3:Y:S01]  /*5f5b0*/  LDL.LU R52, [R1+0x20c] ;  /* 0x00020c0001347983 */ /* 0x000ee20000300800 */
[----:B------:R-:W-:Y:S01]  /*5f5c0*/  ISETP.LT.AND P4, PT, R35, UR8, !P1 ;  /* 0x0000000823007c0c */ /* 0x000fe2000cf81270 */
[----:B------:R-:W-:Y:S01]  /*5f5d0*/  ULDC UR6, c[0x0][0x228] ;  /* 0x00008a0000067ab9 */ /* 0x000fe20000000800 */
[----:B------:R-:W-:Y:S01]  /*5f5e0*/  ISETP.GE.AND P2, PT, R12, UR4, PT ;  /* 0x000000040c007c0c */ /* 0x000fe2000bf46270 */
[----:B------:R0:W-:Y:S01]  /*5f5f0*/  @P6 STG.E.U16 desc[UR10][R10.64], R15 ;  /* 0x0000000f0a006986 */ /* 0x0001e2000c10150a */
[----:B------:R-:W-:Y:S01]  /*5f600*/  ISETP.LT.AND P3, PT, R31, UR12, !P1 ;  /* 0x0000000c1f007c0c */ /* 0x000fe2000cf61270 */
[----:B------:R-:W-:Y:S01]  /*5f610*/  ULDC UR4, c[0x0][0x248] ;  /* 0x0000920000047ab9 */ /* 0x000fe20000000800 */
[----:B------:R-:W-:Y:S01]  /*5f620*/  ISETP.LT.AND P1, PT, R61, UR14, !P1 ;  /* 0x0000000e3d007c0c */ /* 0x000fe2000cf21270 */
[----:B------:R-:W-:Y:S01]  /*5f630*/  IMAD.WIDE R8, R14, 0x2, R46 ;  /* 0x000000020e087825 */ /* 0x000fe200078e022e */
[----:B------:R-:W-:Y:S01]  /*5f640*/  ISETP.LT.AND P6, PT, R58, UR6, !P2 ;  /* 0x000000063a007c0c */ /* 0x000fe2000d7c1270 */
[----:B------:R-:W-:Y:S01]  /*5f650*/  ULDC UR6, c[0x0][0x228] ;  /* 0x00008a0000067ab9 */ /* 0x000fe20000000800 */
[----:B------:R-:W-:Y:S01]  /*5f660*/  PRMT R13, R51, 0x7632, R13 ;  /* 0x00007632330d7816 */ /* 0x000fe2000000000d */
[C---:B------:R-:W-:Y:S01]  /*5f670*/  VIADD R12, R14.reuse, UR4 ;  /* 0x000000040e0c7c36 */ /* 0x040fe20008000000 */
[----:B------:R-:W-:Y:S01]  /*5f680*/  ULDC UR4, c[0x0][0x228] ;  /* 0x00008a0000047ab9 */ /* 0x000fe20000000800 */
[C---:B------:R-:W-:Y:S01]  /*5f690*/  IMAD.WIDE R6, R14.reuse, 0x2, R48 ;  /* 0x000000020e067825 */ /* 0x040fe200078e0230 */
[----:B------:R-:W-:Y:S01]  /*5f6a0*/  ULDC UR8, c[0x0][0x228] ;  /* 0x00008a0000087ab9 */ /* 0x000fe20000000800 */
[----:B------:R-:W-:Y:S01]  /*5f6b0*/  ULDC UR12, c[0x0][0x228] ;  /* 0x00008a00000c7ab9 */ /* 0x000fe20000000800 */
[----:B------:R-:W-:Y:S01]  /*5f6c0*/  ULDC UR14, c[0x0][0x228] ;  /* 0x00008a00000e7ab9 */ /* 0x000fe20000000800 */
[----:B0-----:R-:W-:-:S04]  /*5f6d0*/  IMAD.WIDE R10, R14, 0x2, R44 ;  /* 0x000000020e0a7825 */ /* 0x001fc800078e022c */
[----:B------:R-:W-:Y:S01]  /*5f6e0*/  IMAD.WIDE R4, R14, 0x2, R2 ;  /* 0x000000020e047825 */ /* 0x000fe200078e0202 */
[----:B----4-:R-:W-:Y:S01]  /*5f6f0*/  PRMT R14, R53, 0x7632, R14 ;  /* 0x00007632350e7816 */ /* 0x010fe2000000000e */
[----:B------:R0:W-:Y:S04]  /*5f700*/  @P5 STG.E.U16 desc[UR10][R10.64], R51 ;  /* 0x000000330a005986 */ /* 0x0001e8000c10150a */
[----:B------:R1:W-:Y:S01]  /*5f710*/  @P4 STG.E.U16 desc[UR10][R8.64], R13 ;  /* 0x0000000d08004986 */ /* 0x0003e2000c10150a */
[----:B------:R-:W-:Y:S01]  /*5f720*/  ISETP.LT.AND P4, PT, R57, UR6, !P2 ;  /* 0x0000000639007c0c */ /* 0x000fe2000d781270 */
[----:B------:R-:W-:Y:S02]  /*5f730*/  ULDC UR6, c[0x0][0x228] ;  /* 0x00008a0000067ab9 */ /* 0x000fe40000000800 */
[----:B------:R-:W-:Y:S01]  /*5f740*/  @P3 STG.E.U16 desc[UR10][R6.64], R53 ;  /* 0x0000003506003986 */ /* 0x000fe2000c10150a */
[----:B0-----:R-:W-:-:S03]  /*5f750*/  IMAD.WIDE R10, R12, 0x2, R16 ;  /* 0x000000020c0a7825 */ /* 0x001fc600078e0210 */
[----:B------:R-:W4:Y:S01]  /*5f760*/  LDL.LU R51, [R1+0x1ec] ;  /* 0x0001ec0001337983 */ /* 0x000f220000300800 */
[----:B------:R-:W-:Y:S01]  /*5f770*/  ISETP.LT.AND P3, PT, R60, UR4, !P2 ;  /* 0x000000043c007c0c */ /* 0x000fe2000d761270 */
[----:B------:R-:W-:Y:S01]  /*5f780*/  ULDC UR4, c[0x0][0x228] ;  /* 0x00008a0000047ab9 */ /* 0x000fe20000000800 */
[----:B-1----:R-:W-:Y:S01]  /*5f790*/  PRMT R13, R56, 0x7632, R13 ;  /* 0x00007632380d7816 */ /* 0x002fe2000000000d */
[----:B------:R-:W-:Y:S04]  /*5f7a0*/  @P1 STG.E.U16 desc[UR10][R4.64], R14 ;  /* 0x0000000e04001986 */ /* 0x000fe8000c10150a */
[----:B------:R0:W-:Y:S01]  /*5f7b0*/  @P6 STG.E.U16 desc[UR10][R10.64], R56 ;  /* 0x000000380a006986 */ /* 0x0001e2000c10150a */
[----:B------:R-:W-:-:S03]  /*5f7c0*/  IMAD.WIDE R8, R12, 0x2, R18 ;  /* 0x000000020c087825 */ /* 0x000fc600078e0212 */
[----:B0-----:R-:W4:Y:S01]  /*5f7d0*/  LDL.LU R56, [R1+0x3d0] ;  /* 0x0003d00001387983 */ /* 0x001f220000300800 */
[----:B------:R-:W-:-:S03]  /*5f7e0*/  IMAD.WIDE R6, R12, 0x2, R40 ;  /* 0x000000020c067825 */ /* 0x000fc600078e0228 */
[----:B------:R-:W-:Y:S01]  /*5f7f0*/  @P3 STG.E.U16 desc[UR10][R8.64], R13 ;  /* 0x0000000d08003986 */ /* 0x000fe2000c10150a */
[----:B--2---:R-:W-:-:S03]  /*5f800*/  PRMT R10, R59, 0x7632, R10 ;  /* 0x000076323b0a7816 */ /* 0x004fc6000000000a */
[----:B------:R0:W-:Y:S04]  /*5f810*/  @P4 STG.E.U16 desc[UR10][R6.64], R59 ;  /* 0x0000003b06004986 */ /* 0x0001e8000c10150a */
[----:B0-----:R-:W2:Y:S01]  /*5f820*/  LDL.LU R59, [R1+0x3c0] ;  /* 0x0003c000013b7983 */ /* 0x001ea20000300800 */
[----:B------:R-:W-:Y:S01]  /*5f830*/  ISETP.LT.AND P5, PT, R55, UR4, !P2 ;  /* 0x0000000437007c0c */ /* 0x000fe2000d7a1270 */
[----:B------:R-:W-:Y:S01]  /*5f840*/  VIADD R11, R30, 0x30 ;  /* 0x000000301e0b7836 */ /* 0x000fe20000000000 */
[----:B------:R-:W-:Y:S01]  /*5f850*/  ISETP.LT.AND P6, PT, R39, UR6, !P2 ;  /* 0x0000000627007c0c */ /* 0x000fe2000d7c1270 */
[----:B------:R-:W-:Y:S01]  /*5f860*/  ULDC UR4, c[0x0][0x22c] ;  /* 0x00008b0000047ab9 */ /* 0x000fe20000000800 */
[C---:B------:R-:W-:Y:S01]  /*5f870*/  IMAD.WIDE R4, R12.reuse, 0x2, R42 ;  /* 0x000000020c047825 */ /* 0x040fe200078e022a */
[----:B------:R-:W2:Y:S01]  /*5f880*/  LDL.LU R53, [R1+0x3e0] ;  /* 0x0003e00001357983 */ /* 0x000ea20000300800 */
[----:B------:R-:W-:Y:S01]  /*5f890*/  ISETP.GE.AND P1, PT, R11, UR4, PT ;  /* 0x000000040b007c0c */ /* 0x000fe2000bf26270 */
[----:B------:R-:W-:Y:S01]  /*5f8a0*/  ULDC UR4, c[0x0][0x228] ;  /* 0x00008a0000047ab9 */ /* 0x000fe20000000800 */
[----:B------:R-:W-:Y:S01]  /*5f8b0*/  IMAD.WIDE R8, R12, 0x2, R44 ;  /* 0x000000020c087825 */ /* 0x000fe200078e022c */
[----:B------:R-:W-:Y:S01]  /*5f8c0*/  ISETP.LT.AND P4, PT, R35, UR4, !P2 ;  /* 0x0000000423007c0c */ /* 0x000fe2000d781270 */
[----:B------:R-:W-:Y:S01]  /*5f8d0*/  ULDC UR6, c[0x0][0x228] ;  /* 0x00008a0000067ab9 */ /* 0x000fe20000000800 */
[----:B------:R-:W-:-:S02]  /*5f8e0*/  ULDC UR4, c[0x0][0x248] ;  /* 0x0000920000047ab9 */ /* 0x000fc40000000800 */
[----:B------:R0:W-:Y:S04]  /*5f8f0*/  @P5 STG.E.U16 desc[UR10][R4.64], R10 ;  /* 0x0000000a04005986 */ /* 0x0001e8000c10150a */
[----:B---3--:R1:W-:Y:S01]  /*5f900*/  @P6 STG.E.U16 desc[UR10][R8.64], R52 ;  /* 0x0000003408006986 */ /* 0x0083e2000c10150a */
[----:B------:R-:W-:Y:S01]  /*5f910*/  ISETP.LT.AND P3, PT, R31, UR6, !P2 ;  /* 0x000000061f007c0c */ /* 0x000fe2000d761270 */
[----:B------:R-:W-:Y:S01]  /*5f920*/  IMAD.WIDE R6, R12, 0x2, R46 ;  /* 0x000000020c067825 */ /* 0x000fe200078e022e */
[----:B------:R-:W-:Y:S01]  /*5f930*/  ISETP.LT.AND P2, PT, R61, UR8, !P2 ;  /* 0x000000083d007c0c */ /* 0x000fe2000d741270 */
[----:B------:R-:W-:Y:S01]  /*5f940*/  ULDC UR6, c[0x0][0x228] ;  /* 0x00008a0000067ab9 */ /* 0x000fe20000000800 */
[----:B0-----:R-:W-:Y:S01]  /*5f950*/  PRMT R5, R52, 0x7632, R5 ;  /* 0x0000763234057816 */ /* 0x001fe20000000005 */
[----:B------:R-:W-:Y:S01]  /*5f960*/  VIADD R4, R12, UR4 ;  /* 0x000000040c047c36 */ /* 0x000fe20008000000 */
[----:B------:R-:W-:Y:S01]  /*5f970*/  ISETP.LT.AND P6, PT, R58, UR12, !P1 ;  /* 0x0000000c3a007c0c */ /* 0x000fe2000cfc1270 */
[----:B------:R-:W-:Y:S01]  /*5f980*/  ULDC UR4, c[0x0][0x228] ;  /* 0x00008a0000047ab9 */ /* 0x000fe20000000800 */
[----:B-1----:R-:W3:Y:S01]  /*5f990*/  LDL.LU R52, [R1+0x250] ;  /* 0x0002500001347983 */ /* 0x002ee20000300800 */
[----:B------:R-:W-:Y:S01]  /*5f9a0*/  IMAD.WIDE R10, R4, 0x2, R16 ;  /* 0x00000002040a7825 */ /* 0x000fe200078e0210 */
[----:B------:R-:W-:Y:S01]  /*5f9b0*/  ISETP.LT.AND P5, PT, R60, UR14, !P1 ;  /* 0x0000000e3c007c0c */ /* 0x000fe2000cfa1270 */
[----:B------:R-:W-:Y:S01]  /*5f9c0*/  ULDC UR8, c[0x0][0x228] ;  /* 0x00008a0000087ab9 */ /* 0x000fe20000000800 */
[----:B------:R0:W-:Y:S01]  /*5f9d0*/  @P4 STG.E.U16 desc[UR10][R6.64], R5 ;  /* 0x0000000506004986 */ /* 0x0001e2000c10150a */
[----:B------:R-:W-:Y:S01]  /*5f9e0*/  ISETP.LT.AND P4, PT, R57, UR16, !P1 ;  /* 0x0000001039007c0c */ /* 0x000fe2000cf81270 */
[----:B------:R-:W-:Y:S01]  /*5f9f0*/  IMAD.WIDE R8, R4, 0x2, R18 ;  /* 0x0000000204087825 */ /* 0x000fe200078e0212 */
[----:B------:R-:W-:Y:S01]  /*5fa00*/  ULDC UR12, c[0x0][0x228] ;  /* 0x00008a00000c7ab9 */ /* 0x000fe20000000800 */
[----:B------:R-:W-:Y:S01]  /*5fa10*/  ULDC UR14, c[0x0][0x228] ;  /* 0x00008a00000e7ab9 */ /* 0x000fe20000000800 */
[----:B------:R-:W-:Y:S01]  /*5fa20*/  ULDC UR16, c[0x0][0x228] ;  /* 0x00008a0000107ab9 */ /* 0x000fe20000000800 */
[----:B0-----:R-:W-:Y:S01]  /*5fa30*/  IMAD.WIDE R6, R12, 0x2, R48 ;  /* 0x000000020c067825 */ /* 0x001fe200078e0230 */
[----:B----4-:R-:W-:-:S03]  /*5fa40*/  PRMT R5, R51, 0x7632, R5 ;  /* 0x0000763233057816 */ /* 0x010fc60000000005 */
[----:B------:R-:W-:Y:S01]  /*5fa50*/  IMAD.WIDE R12, R12, 0x2, R2 ;  /* 0x000000020c0c7825 */ /* 0x000fe200078e0202 */
[----:B------:R0:W-:Y:S01]  /*5fa60*/  @P3 STG.E.U16 desc[UR10][R6.64], R51 ;  /* 0x0000003306003986 */ /* 0x0001e2000c10150a */
[----:B------:R-:W-:-:S03]  /*5fa70*/  PRMT R14, R56, 0x7632, R14 ;  /* 0x00007632380e7816 */ /* 0x000fc6000000000e */
[----:B------:R-:W-:Y:S04]  /*5fa80*/  @P2 STG.E.U16 desc[UR10][R12.64], R5 ;  /* 0x000000050c002986 */ /* 0x000fe8000c10150a */
[----:B------:R1:W-:Y:S01]  /*5fa90*/  @P6 STG.E.U16 desc[UR10][R10.64], R56 ;  /* 0x000000380a006986 */ /* 0x0003e2000c10150a */
[----:B0-----:R-:W-:-:S03]  /*5faa0*/  IMAD.WIDE R6, R4, 0x2, R40 ;  /* 0x0000000204067825 */ /* 0x001fc600078e0228 */
[----:B-1----:R-:W4:Y:S04]  /*5fab0*/  LDL.LU R56, [R1+0x260] ;  /* 0x0002600001387983 */ /* 0x002f280000300800 */
[----:B------:R-:W-:Y:S04]  /*5fac0*/  @P5 STG.E.U16 desc[UR10][R8.64], R14 ;  /* 0x0000000e08005986 */ /* 0x000fe8000c10150a */
[----:B--2---:R0:W-:Y:S01]  /*5fad0*/  @P4 STG.E.U16 desc[UR10][R6.64], R59 ;  /* 0x0000003b06004986 */ /* 0x0041e2000c10150a */
[----:B------:R-:W-:-:S03]  /*5fae0*/  PRMT R5, R59, 0x7632, R5 ;  /* 0x000076323b057816 */ /* 0x000fc60000000005 */
[----:B0-----:R-:W2:Y:S01]  /*5faf0*/  LDL.LU R59, [R1+0x240] ;  /* 0x00024000013b7983 */ /* 0x001ea20000300800 */
[----:B------:R-:W-:Y:S02]  /*5fb00*/  ISETP.LT.AND P3, PT, R55, UR4, !P1 ;  /* 0x0000000437007c0c */ /* 0x000fe4000cf61270 */
[----:B------:R-:W-:Y:S02]  /*5fb10*/  ISETP.LT.AND P5, PT, R35, UR8, !P1 ;  /* 0x0000000823007c0c */ /* 0x000fe4000cfa1270 */
[----:B------:R-:W-:Y:S01]  /*5fb20*/  ISETP.LT.AND P6, PT, R31, UR12, !P1 ;  /* 0x0000000c1f007c0c */ /* 0x000fe2000cfc1270 */
[C---:B------:R-:W-:Y:S01]  /*5fb30*/  IMAD.WIDE R6, R4.reuse, 0x2, R42 ;  /* 0x0000000204067825 */ /* 0x040fe200078e022a */
[----:B------:R-:W-:Y:S01]  /*5fb40*/  ISETP.LT.AND P4, PT, R39, UR6, !P1 ;  /* 0x0000000627007c0c */ /* 0x000fe2000cf81270 */
[----:B------:R-:W-:Y:S01]  /*5fb50*/  ULDC UR4, c[0x0][0x22c] ;  /* 0x00008b0000047ab9 */ /* 0x000fe20000000800 */
[----:B------:R-:W-:Y:S01]  /*5fb60*/  PRMT R15, R53, 0x7632, R15 ;  /* 0x00007632350f7816 */ /* 0x000fe2000000000f */
[----:B------:R-:W-:Y:S01]  /*5fb70*/  IMAD.WIDE R8, R4, 0x2, R44 ;  /* 0x0000000204087825 */ /* 0x000fe200078e022c */
[----:B------:R-:W-:Y:S01]  /*5fb80*/  ULDC UR6, c[0x0][0x228] ;  /* 0x00008a0000067ab9 */ /* 0x000fe20000000800 */
[----:B------:R-:W-:Y:S01]  /*5fb90*/  ULDC UR8, c[0x0][0x228] ;  /* 0x00008a0000087ab9 */ /* 0x000fe20000000800 */
[----:B------:R-:W-:Y:S01]  /*5fba0*/  ULDC UR12, c[0x0][0x228] ;  /* 0x00008a00000c7ab9 */ /* 0x000fe20000000800 */
[----:B------:R-:W-:-:S02]  /*5fbb0*/  VIADD R14, R30, 0x31 ;  /* 0x000000311e0e7836 */ /* 0x000fc40000000000 */
[C---:B------:R-:W-:Y:S01]  /*5fbc0*/  IMAD.WIDE R10, R4.reuse, 0x2, R46 ;  /* 0x00000002040a7825 */ /* 0x040fe200078e022e */
[----:B------:R-:W-:Y:S03]  /*5fbd0*/  @P3 STG.E.U16 desc[UR10][R6.64], R5 ;  /* 0x0000000506003986 */ /* 0x000fe6000c10150a */
[----:B------:R-:W-:Y:S01]  /*5fbe0*/  IMAD.WIDE R12, R4, 0x2, R48 ;  /* 0x00000002040c7825 */ /* 0x000fe200078e0230 */
[----:B------:R0:W-:Y:S01]  /*5fbf0*/  @P4 STG.E.U16 desc[UR10][R8.64], R53 ;  /* 0x0000003508004986 */ /* 0x0001e2000c10150a */
[----:B------:R-:W-:Y:S01]  /*5fc00*/  ISETP.GE.AND P2, PT, R14, UR4, PT ;  /* 0x000000040e007c0c */ /* 0x000fe2000bf46270 */
[----:B------:R-:W-:Y:S01]  /*5fc10*/  ULDC UR4, c[0x0][0x248] ;  /* 0x0000920000047ab9 */ /* 0x000fe20000000800 */
[----:B---3--:R-:W-:Y:S01]  /*5fc20*/  PRMT R14, R52, 0x7632, R14 ;  /* 0x00007632340e7816 */ /* 0x008fe2000000000e */
[----:B------:R-:W-:Y:S04]  /*5fc30*/  @P5 STG.E.U16 desc[UR10][R10.64], R15 ;  /* 0x0000000f0a005986 */ /* 0x000fe8000c10150a */
[----:B------:R1:W-:Y:S04]  /*5fc40*/  @P6 STG.E.U16 desc[UR10][R12.64], R52 ;  /* 0x000000340c006986 */ /* 0x0003e8000c10150a */
[----:B0-----:R-:W3:Y:S01]  /*5fc50*/  LDL.LU R53, [R1+0x230] ;  /* 0x0002300001357983 */ /* 0x001ee20000300800 */
[----:B------:R-:W-:-:S02]  /*5fc60*/  ISETP.LT.AND P3, PT, R61, UR6, !P1 ;  /* 0x000000063d007c0c */ /* 0x000fc4000cf61270 */
[----:B------:R-:W-:Y:S01]  /*5fc70*/  ISETP.LT.AND P4, PT, R58, UR8, !P2 ;  /* 0x000000083a007c0c */ /* 0x000fe2000d781270 */
[C---:B------:R-:W-:Y:S02]  /*5fc80*/  VIADD R5, R4.reuse, UR4 ;  /* 0x0000000404057c36 */ /* 0x040fe40008000000 */
[----:B------:R-:W-:Y:S01]  /*5fc90*/  IMAD.WIDE R6, R4, 0x2, R2 ;  /* 0x0000000204067825 */ /* 0x000fe200078e0202 */
[----:B------:R-:W-:Y:S01]  /*5fca0*/  ISETP.LT.AND P5, PT, R60, UR12, !P2 ;  /* 0x0000000c3c007c0c */ /* 0x000fe2000d7a1270 */
[----:B-1----:R-:W3:Y:S01]  /*5fcb0*/  LDL.LU R52, [R1+0x1f0] ;  /* 0x0001f00001347983 */ /* 0x002ee20000300800 */
[----:B------:R-:W-:Y:S01]  /*5fcc0*/  ISETP.LT.AND P6, PT, R57, UR14, !P2 ;  /* 0x0000000e39007c0c */ /* 0x000fe2000d7c1270 */
[C---:B------:R-:W-:Y:S01]  /*5fcd0*/  IMAD.WIDE R8, R5.reuse, 0x2, R16 ;  /* 0x0000000205087825 */ /* 0x040fe200078e0210 */
[----:B------:R-:W-:Y:S01]  /*5fce0*/  ULDC UR4, c[0x0][0x22c] ;  /* 0x00008b0000047ab9 */ /* 0x000fe20000000800 */
[----:B------:R-:W-:Y:S01]  /*5fcf0*/  ULDC UR6, c[0x0][0x228] ;  /* 0x00008a0000067ab9 */ /* 0x000fe20000000800 */
[----:B------:R-:W-:Y:S01]  /*5fd00*/  ULDC UR8, c[0x0][0x228] ;  /* 0x00008a0000087ab9 */ /* 0x000fe20000000800 */
[----:B------:R-:W-:Y:S01]  /*5fd10*/  @P3 STG.E.U16 desc[UR10][R6.64], R14 ;  /* 0x0000000e06003986 */ /* 0x000fe2000c10150a */
[C---:B------:R-:W-:Y:S01]  /*5fd20*/  IMAD.WIDE R10, R5.reuse, 0x2, R18 ;  /* 0x00000002050a7825 */ /* 0x040fe200078e0212 */
[----:B------:R-:W-:Y:S01]  /*5fd30*/  ULDC UR12, c[0x0][0x228] ;  /* 0x00008a00000c7ab9 */ /* 0x000fe20000000800 */
[----:B------:R-:W-:Y:S01]  /*5fd40*/  ULDC UR14, c[0x0][0x228] ;  /* 0x00008a00000e7ab9 */ /* 0x000fe20000000800 */
[----:B----4-:R-:W-:Y:S01]  /*5fd50*/  PRMT R4, R56, 0x7632, R4 ;  /* 0x0000763238047816 */ /* 0x010fe20000000004 */
[----:B------:R0:W-:Y:S01]  /*5fd60*/  @P4 STG.E.U16 desc[UR10][R8.64], R56 ;  /* 0x0000003808004986 */ /* 0x0001e2000c10150a */
[----:B------:R-:W-:-:S03]  /*5fd70*/  IMAD.WIDE R12, R5, 0x2, R40 ;  /* 0x00000002050c7825 */ /* 0x000fc600078e0228 */
[----:B0-----:R-:W4:Y:S04]  /*5fd80*/  LDL.LU R56, [R1+0x3d4] ;  /* 0x0003d40001387983 */ /* 0x001f280000300800 */
[----:B------:R0:W-:Y:S04]  /*5fd90*/  @P5 STG.E.U16 desc[UR10][R10.64], R4 ;  /* 0x000000040a005986 */ /* 0x0001e8000c10150a */
[----:B--2---:R1:W-:Y:S01]  /*5fda0*/  @P6 STG.E.U16 desc[UR10][R12.64], R59 ;  /* 0x0000003b0c006986 */ /* 0x0043e2000c10150a */
[----:B0-----:R-:W-:-:S03]  /*5fdb0*/  PRMT R4, R59, 0x7632, R4 ;  /* 0x000076323b047816 */ /* 0x001fc60000000004 */
[----:B-1----:R-:W2:Y:S01]  /*5fdc0*/  LDL.LU R59, [R1+0x3c4] ;  /* 0x0003c400013b7983 */ /* 0x002ea20000300800 */
        /* <DEDUP_REMOVED lines=21> */
[----:B------:R0:W-:Y:S01]  /*5ff20*/  @P5 STG.E.U16 desc[UR10][R8.64], R53 ;  /* 0x0000003508005986 */ /* 0x0001e2000c10150a */
[----:B------:R-:W-:-:S03]  /*5ff30*/  PRMT R21, R52, 0x7632, R21 ;  /* 0x0000763234157816 */ /* 0x000fc60000000015 */
[----:B------:R-:W-:Y:S04]  /*5ff40*/  @P4 STG.E.U16 desc[UR10][R10.64], R20 ;  /* 0x000000140a004986 */ /* 0x000fe8000c10150a */
[----:B------:R1:W-:Y:S04]  /*5ff50*/  @P3 STG.E.U16 desc[UR10][R12.64], R52 ;  /* 0x000000340c003986 */ /* 0x0003e8000c10150a */
[----:B0-----:R-:W3:Y:S04]  /*5ff60*/  LDL.LU R53, [R1+0x254] ;  /* 0x0002540001357983 */ /* 0x001ee80000300800 */
[----:B------:R4:W-:Y:S01]  /*5ff70*/  @P2 STG.E.U16 desc[UR10][R14.64], R21 ;  /* 0x000000150e002986 */ /* 0x0009e2000c10150a */
[----:B------:R-:W-:Y:S01]  /*5ff80*/  ISETP.LT.AND P2, PT, R58, UR6, !P1 ;  /* 0x000000063a007c0c */ /* 0x000fe2000cf41270 */
[----:B------:R-:W-:Y:S01]  /*5ff90*/  ULDC UR6, c[0x0][0x228] ;  /* 0x00008a0000067ab9 */ /* 0x000fe20000000800 */
[----:B-1----:R-:W-:Y:S01]  /*5ffa0*/  VIADD R13, R5, UR4 ;  /* 0x00000004050d7c36 */ /* 0x002fe20008000000 */
[----:B------:R-:W3:Y:S01]  /*5ffb0*/  LDL.LU R52, [R1+0x264] ;  /* 0x0002640001347983 */ /* 0x000ee20000300800 */
[----:B------:R-:W-:Y:S01]  /*5ffc0*/  ISETP.LT.AND P4, PT, R60, UR8, !P1 ;  /* 0x000000083c007c0c */ /* 0x000fe2000cf81270 */
[----:B------:R-:W-:Y:S01]  /*5ffd0*/  ULDC UR8, c[0x0][0x228] ;  /* 0x00008a0000087ab9 */ /* 0x000fe20000000800 */
[----:B------:R-:W-:Y:S01]  /*5ffe0*/  IMAD.WIDE R4, R13, 0x2, R16 ;  /* 0x000000020d047825 */ /* 0x000fe200078e0210 */
[----:B------:R-:W-:Y:S01]  /*5fff0*/  ISETP.LT.AND P5, PT, R57, UR12, !P1 ;  /* 0x0000000c39007c0c */ /* 0x000fe2000cfa1270 */
[----:B------:R-:W-:Y:S01]  /*60000*/  ULDC UR12, c[0x0][0x228] ;  /* 0x00008a00000c7ab9 */ /* 0x000fe20000000800 */
[----:B------:R-:W-:-:S02]  /*60010*/  ISETP.LT.AND P6, PT, R55, UR14, !P1 ;  /* 0x0000000e37007c0c */ /* 0x000fc4000cfc1270 */
[----:B----4-:R-:W-:Y:S02]  /*60020*/  PRMT R14, R56, 0x7632, R14 ;  /* 0x00007632380e7816 */ /* 0x010fe4000000000e */
[----:B------:R0:W-:Y:S01]  /*60030*/  @P2 STG.E.U16 desc[UR10][R4.64], R56 ;  /* 0x0000003804002986 */ /* 0x0001e2000c10150a */
[C---:B------:R-:W-:Y:S01]  /*60040*/  IMAD.WIDE R6, R13.reuse, 0x2, R18 ;  /* 0x000000020d067825 */ /* 0x040fe200078e0212 */
[----:B------:R-:W-:Y:S01]  /*60050*/  ULDC UR14, c[0x0][0x228] ;  /* 0x00008a00000e7ab9 */ /* 0x000fe20000000800 */
[----:B------:R-:W-:Y:S01]  /*60060*/  ULDC UR4, c[0x0][0x22c] ;  /* 0x00008b0000047ab9 */ /* 0x000fe20000000800 */
        /* <DEDUP_REMOVED lines=12> */
[----:B------:R-:W-:Y:S01]  /*60130*/  ISETP.LT.AND P1, PT, R61, UR14, !P1 ;  /* 0x0000000e3d007c0c */ /* 0x000fe2000cf21270 */
[----:B------:R-:W-:Y:S01]  /*60140*/  IMAD.WIDE R8, R13, 0x2, R46 ;  /* 0x000000020d087825 */ /* 0x000fe200078e022e */
[----:B------:R-:W-:Y:S01]  /*60150*/  ISETP.GE.AND P3, PT, R12, UR4, PT ;  /* 0x000000040c007c0c */ /* 0x000fe2000bf66270 */
[----:B------:R0:W-:Y:S01]  /*60160*/  @P6 STG.E.U16 desc[UR10][R10.64], R15 ;  /* 0x0000000f0a006986 */ /* 0x0001e2000c10150a */
[----:B------:R-:W-:Y:S01]  /*60170*/  ULDC UR4, c[0x0][0x248] ;  /* 0x0000920000047ab9 */ /* 0x000fe20000000800 */
[----:B------:R-:W-:Y:S01]  /*60180*/  PRMT R14, R51, 0x7632, R14 ;  /* 0x00007632330e7816 */ /* 0x000fe2000000000e */
[C---:B------:R-:W-:Y:S01]  /*60190*/  VIADD R12, R13.reuse, UR4 ;  /* 0x000000040d0c7c36 */ /* 0x040fe20008000000 */
[----:B------:R-:W-:Y:S01]  /*601a0*/  ISETP.LT.AND P6, PT, R58, UR6, !P3 ;  /* 0x000000063a007c0c */ /* 0x000fe2000dfc1270 */
[C---:B------:R-:W-:Y:S01]  /*601b0*/  IMAD.WIDE R6, R13.reuse, 0x2, R48 ;  /* 0x000000020d067825 */ /* 0x040fe200078e0230 */
[----:B------:R-:W-:Y:S01]  /*601c0*/  ULDC UR4, c[0x0][0x228] ;  /* 0x00008a0000047ab9 */ /* 0x000fe20000000800 */
[----:B------:R-:W-:Y:S01]  /*601d0*/  ULDC UR6, c[0x0][0x228] ;  /* 0x00008a0000067ab9 */ /* 0x000fe20000000800 */
[----:B------:R-:W-:Y:S01]  /*601e0*/  ULDC UR8, c[0x0][0x228] ;  /* 0x00008a0000087ab9 */ /* 0x000fe20000000800 */
[----:B------:R-:W-:Y:S01]  /*601f0*/  IMAD.WIDE R4, R13, 0x2, R2 ;  /* 0x000000020d047825 */ /* 0x000fe200078e0202 */
[----:B------:R-:W-:Y:S01]  /*60200*/  ULDC UR12, c[0x0][0x228] ;  /* 0x00008a00000c7ab9 */ /* 0x000fe20000000800 */
[----:B------:R-:W-:-:S02]  /*60210*/  ULDC UR14, c[0x0][0x228] ;  /* 0x00008a00000e7ab9 */ /* 0x000fc40000000800 */
[----:B0-----:R-:W-:Y:S01]  /*60220*/  IMAD.WIDE R10, R13, 0x2, R44 ;  /* 0x000000020d0a7825 */ /* 0x001fe200078e022c */
[----:B---3--:R-:W-:-:S04]  /*60230*/  PRMT R13, R53, 0x7632, R13 ;  /* 0x00007632350d7816 */ /* 0x008fc8000000000d */
[----:B------:R0:W-:Y:S04]  /*60240*/  @P5 STG.E.U16 desc[UR10][R10.64], R51 ;  /* 0x000000330a005986 */ /* 0x0001e8000c10150a */
[----:B------:R-:W-:Y:S01]  /*60250*/  @P4 STG.E.U16 desc[UR10][R8.64], R14 ;  /* 0x0000000e08004986 */ /* 0x000fe2000c10150a */
[----:B------:R-:W-:Y:S01]  /*60260*/  ISETP.LT.AND P4, PT, R57, UR6, !P3 ;  /* 0x0000000639007c0c */ /* 0x000fe2000df81270 */
[----:B------:R-:W-:Y:S02]  /*60270*/  ULDC UR6, c[0x0][0x228] ;  /* 0x00008a0000067ab9 */ /* 0x000fe40000000800 */
[----:B------:R1:W-:Y:S04]  /*60280*/  @P2 STG.E.U16 desc[UR10][R6.64], R53 ;  /* 0x0000003506002986 */ /* 0x0003e8000c10150a */
[----:B------:R3:W-:Y:S01]  /*60290*/  @P1 STG.E.U16 desc[UR10][R4.64], R13 ;  /* 0x0000000d04001986 */ /* 0x0007e2000c10150a */
[----:B------:R-:W-:Y:S01]  /*602a0*/  ISETP.LT.AND P1, PT, R60, UR4, !P3 ;  /* 0x000000043c007c0c */ /* 0x000fe2000df21270 */
[----:B0-----:R-:W-:Y:S01]  /*602b0*/  IMAD.WIDE R10, R12, 0x2, R16 ;  /* 0x000000020c0a7825 */ /* 0x001fe200078e0210 */
[----:B------:R-:W-:Y:S01]  /*602c0*/  ISETP.LT.AND P5, PT, R55, UR8, !P3 ;  /* 0x0000000837007c0c */ /* 0x000fe2000dfa1270 */
[----:B------:R-:W-:Y:S01]  /*602d0*/  ULDC UR4, c[0x0][0x22c] ;  /* 0x00008b0000047ab9 */ /* 0x000fe20000000800 */
[----:B------:R-:W-:-:S02]  /*602e0*/  ULDC UR8, c[0x0][0x228] ;  /* 0x00008a0000087ab9 */ /* 0x000fc40000000800 */
[----:B------:R0:W-:Y:S01]  /*602f0*/  @P6 STG.E.U16 desc[UR10][R10.64], R52 ;  /* 0x000000340a006986 */ /* 0x0001e2000c10150a */
[----:B-1----:R-:W-:Y:S01]  /*60300*/  IMAD.WIDE R6, R12, 0x2, R40 ;  /* 0x000000020c067825 */ /* 0x002fe200078e0228 */
[----:B---3--:R-:W-:-:S03]  /*60310*/  PRMT R13, R52, 0x7632, R13 ;  /* 0x00007632340d7816 */ /* 0x008fc6000000000d */
[----:B------:R-:W-:Y:S01]  /*60320*/  IMAD.WIDE R4, R12, 0x2, R18 ;  /* 0x000000020c047825 */ /* 0x000fe200078e0212 */
[----:B0-----:R-:W3:Y:S04]  /*60330*/  LDL.LU R52, [R1+0x1f4] ;  /* 0x0001f40001347983 */ /* 0x001ee80000300800 */
[----:B------:R-:W3:Y:S01]  /*60340*/  LDL.LU R53, [R1+0x3d8] ;  /* 0x0003d80001357983 */ /* 0x000ee20000300800 */
[----:B----4-:R-:W-:-:S03]  /*60350*/  PRMT R15, R56, 0x7632, R15 ;  /* 0x00007632380f7816 */ /* 0x010fc6000000000f */
[----:B------:R0:W-:Y:S01]  /*60360*/  @P1 STG.E.U16 desc[UR10][R4.64], R13 ;  /* 0x0000000d04001986 */ /* 0x0001e2000c10150a */
[----:B------:R-:W-:Y:S01]  /*60370*/  ISETP.LT.AND P6, PT, R39, UR12, !P3 ;  /* 0x0000000c27007c0c */ /* 0x000fe2000dfc1270 */
[----:B------:R-:W-:-:S04]  /*60380*/  IMAD.WIDE R8, R12, 0x2, R42 ;  /* 0x000000020c087825 */ /* 0x000fc800078e022a */
[----:B------:R-:W-:Y:S01]  /*60390*/  IMAD.WIDE R10, R12, 0x2, R44 ;  /* 0x000000020c0a7825 */ /* 0x000fe200078e022c */
[----:B------:R1:W-:Y:S03]  /*603a0*/  @P4 STG.E.U16 desc[UR10][R6.64], R56 ;  /* 0x0000003806004986 */ /* 0x0003e6000c10150a */
[----:B------:R-:W-:Y:S01]  /*603b0*/  VIADD R14, R30, 0x34 ;  /* 0x000000341e0e7836 */ /* 0x000fe20000000000 */
[----:B------:R-:W-:Y:S01]  /*603c0*/  ISETP.LT.AND P1, PT, R31, UR6, !P3 ;  /* 0x000000061f007c0c */ /* 0x000fe2000df21270 */
[----:B0-----:R-:W-:Y:S01]  /*603d0*/  IMAD.WIDE R4, R12, 0x2, R46 ;  /* 0x000000020c047825 */ /* 0x001fe200078e022e */
[----:B------:R-:W-:Y:S01]  /*603e0*/  ULDC UR12, c[0x0][0x228] ;  /* 0x00008a00000c7ab9 */ /* 0x000fe20000000800 */
[----:B-1----:R-:W4:Y:S04]  /*603f0*/  LDL.LU R56, [R1+0x3c8] ;  /* 0x0003c80001387983 */ /* 0x002f280000300800 */
[----:B------:R-:W-:Y:S01]  /*60400*/  @P5 STG.E.U16 desc[UR10][R8.64], R15 ;  /* 0x0000000f08005986 */ /* 0x000fe2000c10150a */
[----:B--2---:R-:W-:-:S03]  /*60410*/  PRMT R6, R59, 0x7632, R6 ;  /* 0x000076323b067816 */ /* 0x004fc60000000006 */
[----:B------:R0:W-:Y:S01]  /*60420*/  @P6 STG.E.U16 desc[UR10][R10.64], R59 ;  /* 0x0000003b0a006986 */ /* 0x0001e2000c10150a */
[----:B------:R-:W-:Y:S01]  /*60430*/  ISETP.GE.AND P2, PT, R14, UR4, PT ;  /* 0x000000040e007c0c */ /* 0x000fe2000bf46270 */
[----:B------:R-:W-:Y:S01]  /*60440*/  ULDC UR4, c[0x0][0x228] ;  /* 0x00008a0000047ab9 */ /* 0x000fe20000000800 */
[----:B------:R-:W-:Y:S01]  /*60450*/  ULDC UR6, c[0x0][0x228] ;  /* 0x00008a0000067ab9 */ /* 0x000fe20000000800 */
[----:B0-----:R-:W2:Y:S01]  /*60460*/  LDL.LU R59, [R1+0x3e8] ;  /* 0x0003e800013b7983 */ /* 0x001ea20000300800 */
        /* <DEDUP_REMOVED lines=12> */
[----:B------:R-:W-:-:S03]  /*60530*/  ULDC UR14, c[0x0][0x228] ;  /* 0x00008a00000e7ab9 */ /* 0x000fc60000000800 */
[----:B------:R-:W-:-:S04]  /*60540*/  IMAD.WIDE R10, R13, 0x2, R18 ;  /* 0x000000020d0a7825 */ /* 0x000fc800078e0212 */
[----:B0-----:R-:W-:-:S04]  /*60550*/  IMAD.WIDE R4, R12, 0x2, R48 ;  /* 0x000000020c047825 */ /* 0x001fc800078e0230 */
[----:B------:R-:W-:Y:S01]  /*60560*/  IMAD.WIDE R6, R12, 0x2, R2 ;  /* 0x000000020c067825 */ /* 0x000fe200078e0202 */
[----:B---3--:R-:W-:Y:S01]  /*60570*/  PRMT R12, R52, 0x7632, R12 ;  /* 0x00007632340c7816 */ /* 0x008fe2000000000c */
[----:B------:R0:W-:Y:S01]  /*60580*/  @P1 STG.E.U16 desc[UR10][R4.64], R52 ;  /* 0x0000003404001986 */ /* 0x0001e2000c10150a */
[----:B------:R-:W-:-:S03]  /*60590*/  PRMT R14, R53, 0x7632, R14 ;  /* 0x00007632350e7816 */ /* 0x000fc6000000000e */
[----:B------:R1:W-:Y:S01]  /*605a0*/  @P3 STG.E.U16 desc[UR10][R6.64], R12 ;  /* 0x0000000c06003986 */ /* 0x0003e2000c10150a */
[----:B------:R-:W-:Y:S01]  /*605b0*/  ISETP.LT.AND P3, PT, R55, UR4, !P2 ;  /* 0x0000000437007c0c */ /* 0x000fe2000d761270 */
[----:B------:R-:W-:Y:S02]  /*605c0*/  ULDC UR4, c[0x0][0x22c] ;  /* 0x00008b0000047ab9 */ /* 0x000fe40000000800 */
[----:B------:R-:W-:Y:S01]  /*605d0*/  @P6 STG.E.U16 desc[UR10][R8.64], R53 ;  /* 0x0000003508006986 */ /* 0x000fe2000c10150a */
[----:B0-----:R-:W-:-:S03]  /*605e0*/  IMAD.WIDE R4, R13, 0x2, R40 ;  /* 0x000000020d047825 */ /* 0x001fc600078e0228 */
[----:B------:R-:W3:Y:S04]  /*605f0*/  LDL.LU R52, [R1+0x258] ;  /* 0x0002580001347983 */ /* 0x000ee80000300800 */
[----:B------:R0:W-:Y:S04]  /*60600*/  @P5 STG.E.U16 desc[UR10][R10.64], R14 ;  /* 0x0000000e0a005986 */ /* 0x0001e8000c10150a */
[----:B----4-:R4:W-:Y:S01]  /*60610*/  @P4 STG.E.U16 desc[UR10][R4.64], R56 ;  /* 0x0000003804004986 */ /* 0x0109e2000c10150a */
[----:B------:R-:W-:Y:S01]  /*60620*/  ISETP.LT.AND P4, PT, R39, UR6, !P2 ;  /* 0x0000000627007c0c */ /* 0x000fe2000d781270 */
[C---:B-1----:R-:W-:Y:S01]  /*60630*/  IMAD.WIDE R6, R13.reuse, 0x2, R44 ;  /* 0x000000020d067825 */ /* 0x042fe200078e022c */
[----:B0-----:R-:W-:Y:S01]  /*60640*/  PRMT R10, R56, 0x7632, R10 ;  /* 0x00007632380a7816 */ /* 0x001fe2000000000a */
[----:B------:R-:W-:Y:S01]  /*60650*/  ULDC UR6, c[0x0][0x228] ;  /* 0x00008a0000067ab9 */ /* 0x000fe20000000800 */
[----:B----4-:R-:W4:Y:S01]  /*60660*/  LDL.LU R56, [R1+0x268] ;  /* 0x0002680001387983 */ /* 0x010f220000300800 */
[----:B------:R-:W-:-:S03]  /*60670*/  IMAD.WIDE R4, R13, 0x2, R42 ;  /* 0x000000020d047825 */ /* 0x000fc600078e022a */
[----:B------:R-:W4:Y:S04]  /*60680*/  LDL.LU R53, [R1+0x248] ;  /* 0x0002480001357983 */ /* 0x000f280000300800 */
        /* <DEDUP_REMOVED lines=13> */
[----:B------:R-:W-:Y:S01]  /*60760*/  ULDC UR8, c[0x0][0x228] ;  /* 0x00008a0000087ab9 */ /* 0x000fe20000000800 */
[----:B------:R-:W-:Y:S01]  /*60770*/  ISETP.LT.AND P3, PT, R58, UR4, !P1 ;  /* 0x000000043a007c0c */ /* 0x000fe2000cf61270 */
[----:B------:R-:W-:Y:S01]  /*60780*/  ULDC UR4, c[0x0][0x248] ;  /* 0x0000920000047ab9 */ /* 0x000fe20000000800 */
[----:B------:R-:W-:Y:S01]  /*60790*/  IMAD.WIDE R6, R13, 0x2, R2 ;  /* 0x000000020d067825 */ /* 0x000fe200078e0202 */
[----:B------:R0:W-:Y:S01]  /*607a0*/  @P5 STG.E.U16 desc[UR10][R8.64], R11 ;  /* 0x0000000b08005986 */ /* 0x0001e2000c10150a */
[----:B------:R-:W-:-:S02]  /*607b0*/  ULDC UR12, c[0x0][0x228] ;  /* 0x00008a00000c7ab9 */ /* 0x000fc40000000800 */
[----:B------:R-:W-:Y:S01]  /*607c0*/  VIADD R13, R13, UR4 ;  /* 0x000000040d0d7c36 */ /* 0x000fe20008000000 */
[----:B------:R-:W-:Y:S01]  /*607d0*/  ULDC UR4, c[0x0][0x228] ;  /* 0x00008a0000047ab9 */ /* 0x000fe20000000800 */
[----:B------:R-:W-:Y:S01]  /*607e0*/  ISETP.LT.AND P5, PT, R57, UR6, !P1 ;  /* 0x0000000639007c0c */ /* 0x000fe2000cfa1270 */
[----:B------:R-:W-:Y:S01]  /*607f0*/  ULDC UR6, c[0x0][0x228] ;  /* 0x00008a0000067ab9 */ /* 0x000fe20000000800 */
[----:B------:R-:W-:Y:S01]  /*60800*/  ISETP.LT.AND P4, PT, R55, UR8, !P1 ;  /* 0x0000000837007c0c */ /* 0x000fe2000cf81270 */
[----:B------:R-:W-:Y:S01]  /*60810*/  VIADD R14, R30, 0x36 ;  /* 0x000000361e0e7836 */ /* 0x000fe20000000000 */
[----:B------:R-:W-:Y:S01]  /*60820*/  ULDC UR8, c[0x0][0x228] ;  /* 0x00008a0000087ab9 */ /* 0x000fe20000000800 */
[----:B0-----:R-:W-:Y:S01]  /*60830*/  IMAD.WIDE R10, R13, 0x2, R44 ;  /* 0x000000020d0a7825 */ /* 0x001fe200078e022c */
[----:B---3--:R-:W-:Y:S01]  /*60840*/  PRMT R8, R52, 0x7632, R8 ;  /* 0x0000763234087816 */ /* 0x008fe20000000008 */
[----:B------:R0:W-:Y:S01]  /*60850*/  @P6 STG.E.U16 desc[UR10][R4.64], R52 ;  /* 0x0000003404006986 */ /* 0x0001e2000c10150a */
[----:B------:R-:W-:Y:S01]  /*60860*/  ISETP.LT.AND P6, PT, R60, UR4, !P1 ;  /* 0x000000043c007c0c */ /* 0x000fe2000cfc1270 */
[----:B------:R-:W-:-:S02]  /*60870*/  ULDC UR4, c[0x0][0x228] ;  /* 0x00008a0000047ab9 */ /* 0x000fc40000000800 */
[----:B------:R1:W-:Y:S01]  /*60880*/  @P2 STG.E.U16 desc[UR10][R6.64], R8 ;  /* 0x0000000806002986 */ /* 0x0003e2000c10150a */
[----:B------:R-:W-:Y:S01]  /*60890*/  ISETP.LT.AND P2, PT, R39, UR12, !P1 ;  /* 0x0000000c27007c0c */ /* 0x000fe2000cf41270 */
[----:B------:R-:W-:Y:S01]  /*608a0*/  ULDC UR12, c[0x0][0x228] ;  /* 0x00008a00000c7ab9 */ /* 0x000fe20000000800 */
[C---:B0-----:R-:W-:Y:S01]  /*608b0*/  IMAD.WIDE R4, R13.reuse, 0x2, R16 ;  /* 0x000000020d047825 */ /* 0x041fe200078e0210 */
[----:B------:R-:W3:Y:S03]  /*608c0*/  LDL.LU R52, [R1+0x1f8] ;  /* 0x0001f80001347983 */ /* 0x000ee60000300800 */
[----:B-1----:R-:W-:-:S04]  /*608d0*/  IMAD.WIDE R6, R13, 0x2, R40 ;  /* 0x000000020d067825 */ /* 0x002fc800078e0228 */
[----:B------:R-:W-:Y:S01]  /*608e0*/  IMAD.WIDE R8, R13, 0x2, R42 ;  /* 0x000000020d087825 */ /* 0x000fe200078e022a */
[----:B----4-:R0:W-:Y:S01]  /*608f0*/  @P3 STG.E.U16 desc[UR10][R4.64], R56 ;  /* 0x0000003804003986 */ /* 0x0101e2000c10150a */
[----:B------:R-:W-:Y:S02]  /*60900*/  PRMT R12, R56, 0x7632, R12 ;  /* 0x00007632380c7816 */ /* 0x000fe4000000000c */
[----:B------:R-:W-:Y:S01]  /*60910*/  PRMT R15, R53, 0x7632, R15 ;  /* 0x00007632350f7816 */ /* 0x000fe2000000000f */
[----:B0-----:R-:W-:Y:S01]  /*60920*/  IMAD.WIDE R4, R13, 0x2, R18 ;  /* 0x000000020d047825 */ /* 0x001fe200078e0212 */
[----:B------:R-:W4:Y:S04]  /*60930*/  LDL.LU R56, [R1+0x3dc] ;  /* 0x0003dc0001387983 */ /* 0x000f280000300800 */
[----:B------:R-:W-:Y:S04]  /*60940*/  @P6 STG.E.U16 desc[UR10][R4.64], R12 ;  /* 0x0000000c04006986 */ /* 0x000fe8000c10150a */
[----:B------:R-:W-:Y:S04]  /*60950*/  @P5 STG.E.U16 desc[UR10][R6.64], R53 ;  /* 0x0000003506005986 */ /* 0x000fe8000c10150a */
[----:B------:R0:W-:Y:S04]  /*60960*/  @P4 STG.E.U16 desc[UR10][R8.64], R15 ;  /* 0x0000000f08004986 */ /* 0x0001e8000c10150a */
[----:B--2---:R1:W-:Y:S01]  /*60970*/  @P2 STG.E.U16 desc[UR10][R10.64], R59 ;  /* 0x0000003b0a002986 */ /* 0x0043e2000c10150a */
[----:B0-----:R-:W-:-:S03]  /*60980*/  PRMT R8, R59, 0x7632, R8 ;  /* 0x000076323b087816 */ /* 0x001fc60000000008 */
[----:B-1----:R-:W2:Y:S01]  /*60990*/  LDL.LU R59, [R1+0x3cc] ;  /* 0x0003cc00013b7983 */ /* 0x002ea20000300800 */
        /* <DEDUP_REMOVED lines=8> */
[----:B------:R-:W2:Y:S01]  /*60a20*/  LDL.LU R53, [R1+0x3ec] ;  /* 0x0003ec0001357983 */ /* 0x000ea20000300800 */
[C---:B------:R-:W-:Y:S01]  /*60a30*/  VIADD R12, R13.reuse, UR4 ;  /* 0x000000040d0c7c36 */ /* 0x040fe20008000000 */
[----:B------:R-:W-:Y:S01]  /*60a40*/  ISETP.LT.AND P1, PT, R58, UR8, !P3 ;  /* 0x000000083a007c0c */ /* 0x000fe2000df21270 */
[----:B------:R-:W-:Y:S01]  /*60a50*/  ULDC UR4, c[0x0][0x228] ;  /* 0x00008a0000047ab9 */ /* 0x000fe20000000800 */
[----:B------:R-:W-:Y:S01]  /*60a60*/  ISETP.LT.AND P5, PT, R60, UR12, !P3 ;  /* 0x0000000c3c007c0c */ /* 0x000fe2000dfa1270 */
[----:B------:R0:W-:Y:S01]  /*60a70*/  @P4 STG.E.U16 desc[UR10][R4.64], R8 ;  /* 0x0000000804004986 */ /* 0x0001e2000c10150a */
[----:B------:R-:W-:Y:S01]  /*60a80*/  ULDC UR6, c[0x0][0x228] ;  /* 0x00008a0000067ab9 */ /* 0x000fe20000000800 */
[----:B------:R-:W-:Y:S01]  /*60a90*/  ULDC UR8, c[0x0][0x228] ;  /* 0x00008a0000087ab9 */ /* 0x000fe20000000800 */
[----:B------:R-:W-:Y:S01]  /*60aa0*/  ULDC UR12, c[0x0][0x228] ;  /* 0x00008a00000c7ab9 */ /* 0x000fe20000000800 */
[----:B0-----:R-:W-:-:S04]  /*60ab0*/  IMAD.WIDE R4, R13, 0x2, R2 ;  /* 0x000000020d047825 */ /* 0x001fc800078e0202 */
[----:B------:R-:W-:Y:S01]  /*60ac0*/  IMAD.WIDE R8, R12, 0x2, R18 ;  /* 0x000000020c087825 */ /* 0x000fe200078e0212 */
[----:B---3--:R0:W-:Y:S01]  /*60ad0*/  @P2 STG.E.U16 desc[UR10][R6.64], R52 ;  /* 0x0000003406002986 */ /* 0x0081e2000c10150a */
[----:B------:R-:W-:Y:S01]  /*60ae0*/  ISETP.LT.AND P2, PT, R57, UR4, !P3 ;  /* 0x0000000439007c0c */ /* 0x000fe2000df41270 */
[----:B------:R-:W-:Y:S01]  /*60af0*/  ULDC UR4, c[0x0][0x228] ;  /* 0x00008a0000047ab9 */ /* 0x000fe20000000800 */
[----:B------:R-:W-:-:S05]  /*60b00*/  PRMT R10, R52, 0x7632, R10 ;  /* 0x00007632340a7816 */ /* 0x000fca000000000a */
[----:B------:R1:W-:Y:S04]  /*60b10*/  @P6 STG.E.U16 desc[UR10][R4.64], R10 ;  /* 0x0000000a04006986 */ /* 0x0003e8000c10150a */
[----:B0-----:R-:W3:Y:S01]  /*60b20*/  LDL.LU R52, [R1+0x25c] ;  /* 0x00025c0001347983 */ /* 0x001ee20000300800 */
[----:B------:R-:W-:-:S04]  /*60b30*/  IMAD.WIDE R6, R12, 0x2, R16 ;  /* 0x000000020c067825 */ /* 0x000fc800078e0210 */
[----:B-1----:R-:W-:Y:S01]  /*60b40*/  IMAD.WIDE R4, R12, 0x2, R40 ;  /* 0x000000020c047825 */ /* 0x002fe200078e0228 */
[----:B----4-:R-:W-:Y:S01]  /*60b50*/  PRMT R11, R56, 0x7632, R11 ;  /* 0x00007632380b7816 */ /* 0x010fe2000000000b */
[----:B------:R-:W-:Y:S04]  /*60b60*/  @P1 STG.E.U16 desc[UR10][R6.64], R56 ;  /* 0x0000003806001986 */ /* 0x000fe8000c10150a */
[----:B------:R-:W-:Y:S01]  /*60b70*/  @P5 STG.E.U16 desc[UR10][R8.64], R11 ;  /* 0x0000000b08005986 */ /* 0x000fe2000c10150a */
[----:B--2---:R-:W-:-:S03]  /*60b80*/  PRMT R13, R59, 0x7632, R13 ;  /* 0x000076323b0d7816 */ /* 0x004fc6000000000d */
[----:B------:R0:W-:Y:S04]  /*60b90*/  @P2 STG.E.U16 desc[UR10][R4.64], R59 ;  /* 0x0000003b04002986 */ /* 0x0001e8000c10150a */
[----:B0-----:R-:W2:Y:S01]  /*60ba0*/  LDL.LU R59, [R1+0x26c] ;  /* 0x00026c00013b7983 */ /* 0x001ea20000300800 */
[----:B------:R-:W-:Y:S02]  /*60bb0*/  ISETP.LT.AND P1, PT, R55, UR4, !P3 ;  /* 0x0000000437007c0c */ /* 0x000fe4000df21270 */
[----:B------:R-:W-:Y:S02]  /*60bc0*/  ISETP.LT.AND P4, PT, R39, UR6, !P3 ;  /* 0x0000000627007c0c */ /* 0x000fe4000df81270 */
[----:B------:R-:W-:Y:S01]  /*60bd0*/  ISETP.LT.AND P5, PT, R35, UR8, !P3 ;  /* 0x0000000823007c0c */ /* 0x000fe2000dfa1270 */
[----:B------:R-:W-:Y:S01]  /*60be0*/  VIADD R10, R30, 0x37 ;  /* 0x000000371e0a7836 */ /* 0x000fe20000000000 */
[----:B------:R-:W-:Y:S01]  /*60bf0*/  ISETP.LT.AND P6, PT, R31, UR12, !P3 ;  /* 0x0000000c1f007c0c */ /* 0x000fe2000dfc1270 */
[C---:B------:R-:W-:Y:S01]  /*60c00*/  IMAD.WIDE R4, R12.reuse, 0x2, R42 ;  /* 0x000000020c047825 */ /* 0x040fe200078e022a */
[----:B------:R-:W4:Y:S01]  /*60c10*/  LDL.LU R56, [R1+0x24c] ;  /* 0x00024c0001387983 */ /* 0x000f220000300800 */
[----:B------:R-:W-:Y:S01]  /*60c20*/  PRMT R14, R53, 0x7632, R14 ;  /* 0x00007632350e7816 */ /* 0x000fe2000000000e */
[----:B------:R-:W-:Y:S01]  /*60c30*/  ULDC UR6, c[0x0][0x228] ;  /* 0x00008a0000067ab9 */ /* 0x000fe20000000800 */
[----:B------:R-:W-:Y:S01]  /*60c40*/  IMAD.WIDE R6, R12, 0x2, R44 ;  /* 0x000000020c067825 */ /* 0x000fe200078e022c */
[----:B------:R-:W-:Y:S01]  /*60c50*/  ISETP.GE.AND P2, PT, R10, UR15, PT ;  /* 0x0000000f0a007c0c */ /* 0x000fe2000bf46270 */
[----:B------:R-:W-:Y:S01]  /*60c60*/  @P1 STG.E.U16 desc[UR10][R4.64], R13 ;  /* 0x0000000d04001986 */ /* 0x000fe2000c10150a */
[----:B------:R-:W-:Y:S01]  /*60c70*/  ULDC UR8, c[0x0][0x228] ;  /* 0x00008a0000087ab9 */ /* 0x000fe20000000800 */
[C---:B------:R-:W-:Y:S01]  /*60c80*/  IMAD.WIDE R8, R12.reuse, 0x2, R46 ;  /* 0x000000020c087825 */ /* 0x040fe200078e022e */
[----:B------:R-:W-:Y:S01]  /*60c90*/  ISETP.LT.AND P1, PT, R61, UR6, !P3 ;  /* 0x000000063d007c0c */ /* 0x000fe2000df21270 */
[----:B------:R-:W4:Y:S01]  /*60ca0*/  LDL.LU R51, [R1+0x23c] ;  /* 0x00023c0001337983 */ /* 0x000f220000300800 */
[----:B------:R-:W-:Y:S01]  /*60cb0*/  ULDC UR4, c[0x0][0x248] ;  /* 0x0000920000047ab9 */ /* 0x000fe20000000800 */
[----:B------:R-:W-:Y:S01]  /*60cc0*/  IMAD.WIDE R10, R12, 0x2, R48 ;  /* 0x000000020c0a7825 */ /* 0x000fe200078e0230 */
[----:B------:R-:W-:Y:S01]  /*60cd0*/  ISETP.LT.AND P3, PT, R58, UR8, !P2 ;  /* 0x000000083a007c0c */ /* 0x000fe2000d761270 */
[----:B------:R0:W-:Y:S01]  /*60ce0*/  @P4 STG.E.U16 desc[UR10][R6.64], R53 ;  /* 0x0000003506004986 */ /* 0x0001e2000c10150a */
[----:B------:R-:W-:Y:S01]  /*60cf0*/  ULDC UR12, c[0x0][0x228] ;  /* 0x00008a00000c7ab9 */ /* 0x000fe20000000800 */
[----:B------:R-:W-:Y:S01]  /*60d00*/  ULDC UR6, c[0x0][0x228] ;  /* 0x00008a0000067ab9 */ /* 0x000fe20000000800 */
[----:B------:R-:W-:Y:S01]  /*60d10*/  ULDC UR8, c[0x0][0x228] ;  /* 0x00008a0000087ab9 */ /* 0x000fe20000000800 */
[----:B------:R1:W-:Y:S04]  /*60d20*/  @P5 STG.E.U16 desc[UR10][R8.64], R14 ;  /* 0x0000000e08005986 */ /* 0x0003e8000c10150a */
[----:B0-----:R-:W4:Y:S01]  /*60d30*/  LDL.LU R53, [R1+0x1fc] ;  /* 0x0001fc0001357983 */ /* 0x001f220000300800 */
[----:B-1----:R-:W-:-:S03]  /*60d40*/  IMAD.WIDE R8, R12, 0x2, R2 ;  /* 0x000000020c087825 */ /* 0x002fc600078e0202 */
[----:B---3--:R0:W-:Y:S01]  /*60d50*/  @P6 STG.E.U16 desc[UR10][R10.64], R52 ;  /* 0x000000340a006986 */ /* 0x0081e2000c10150a */
[----:B------:R-:W-:Y:S01]  /*60d60*/  PRMT R13, R52, 0x7632, R13 ;  /* 0x00007632340d7816 */ /* 0x000fe2000000000d */
[----:B0-----:R-:W-:-:S04]  /*60d70*/  VIADD R10, R12, UR4 ;  /* 0x000000040c0a7c36 */ /* 0x001fc80008000000 */
[----:B------:R0:W-:Y:S01]  /*60d80*/  @P1 STG.E.U16 desc[UR10][R8.64], R13 ;  /* 0x0000000d08001986 */ /* 0x0001e2000c10150a */
[----:B--2---:R-:W-:Y:S01]  /*60d90*/  PRMT R11, R59, 0x7632, R11 ;  /* 0x000076323b0b7816 */ /* 0x004fe2000000000b */
[----:B------:R-:W-:Y:S01]  /*60da0*/  IMAD.WIDE R6, R10, 0x2, R16 ;  /* 0x000000020a067825 */ /* 0x000fe200078e0210 */
[----:B------:R-:W-:Y:S01]  /*60db0*/  ISETP.LT.AND P5, PT, R60, UR12, !P2 ;  /* 0x0000000c3c007c0c */ /* 0x000fe2000d7a1270 */
[----:B------:R-:W-:Y:S01]  /*60dc0*/  ULDC UR4, c[0x0][0x228] ;  /* 0x00008a0000047ab9 */ /* 0x000fe20000000800 */
[----:B------:R-:W-:Y:S01]  /*60dd0*/  ISETP.LT.AND P6, PT, R57, UR6, !P2 ;  /* 0x0000000639007c0c */ /* 0x000fe2000d7c1270 */
[C---:B------:R-:W-:Y:S01]  /*60de0*/  IMAD.WIDE R4, R10.reuse, 0x2, R18 ;  /* 0x000000020a047825 */ /* 0x040fe200078e0212 */
[----:B------:R1:W-:Y:S01]  /*60df0*/  @P3 STG.E.U16 desc[UR10][R6.64], R59 ;  /* 0x0000003b06003986 */ /* 0x0003e2000c10150a */
[----:B------:R-:W-:Y:S01]  /*60e00*/  ISETP.LT.AND P4, PT, R55, UR14, !P2 ;  /* 0x0000000e37007c0c */ /* 0x000fe2000d781270 */
[----:B------:R-:W-:Y:S01]  /*60e10*/  ULDC UR6, c[0x0][0x228] ;  /* 0x00008a0000067ab9 */ /* 0x000fe20000000800 */
[----:B0-----:R-:W-:Y:S01]  /*60e20*/  IMAD.WIDE R8, R10, 0x2, R40 ;  /* 0x000000020a087825 */ /* 0x001fe200078e0228 */
[----:B------:R-:W-:Y:S01]  /*60e30*/  ULDC UR12, c[0x0][0x228] ;  /* 0x00008a00000c7ab9 */ /* 0x000fe20000000800 */
[----:B-1----:R-:W2:Y:S02]  /*60e40*/  LDL.LU R59, [R1+0x2a0] ;  /* 0x0002a000013b7983 */ /* 0x002ea40000300800 */
[----:B------:R-:W-:Y:S01]  /*60e50*/  VIADD R14, R30, 0x38 ;  /* 0x000000381e0e7836 */ /* 0x000fe20000000000 */
[----:B------:R-:W-:Y:S01]  /*60e60*/  ISETP.LT.AND P3, PT, R39, UR4, !P2 ;  /* 0x0000000427007c0c */ /* 0x000fe2000d761270 */
[----:B------:R-:W-:Y:S01]  /*60e70*/  ULDC UR4, c[0x0][0x228] ;  /* 0x00008a0000047ab9 */ /* 0x000fe20000000800 */
[----:B------:R0:W-:Y:S01]  /*60e80*/  @P5 STG.E.U16 desc[UR10][R4.64], R11 ;  /* 0x0000000b04005986 */ /* 0x0001e2000c10150a */
[----:B------:R-:W-:Y:S01]  /*60e90*/  ISETP.LT.AND P5, PT, R35, UR6, !P2 ;  /* 0x0000000623007c0c */ /* 0x000fe2000d7a1270 */
[----:B------:R-:W-:Y:S01]  /*60ea0*/  ULDC UR6, c[0x0][0x228] ;  /* 0x00008a0000067ab9 */ /* 0x000fe20000000800 */
[----:B----4-:R-:W-:Y:S01]  /*60eb0*/  PRMT R6, R56, 0x7632, R6 ;  /* 0x0000763238067816 */ /* 0x010fe20000000006 */
[----:B------:R-:W3:Y:S01]  /*60ec0*/  LDL.LU R52, [R1+0x290] ;  /* 0x0002900001347983 */ /* 0x000ee20000300800 */
[----:B------:R-:W-:Y:S01]  /*60ed0*/  ISETP.GE.AND P1, PT, R14, UR13, PT ;  /* 0x0000000d0e007c0c */ /* 0x000fe2000bf26270 */
[----:B------:R-:W-:-:S02]  /*60ee0*/  ULDC UR13, c[0x0][0x228] ;  /* 0x00008a00000d7ab9 */ /* 0x000fc40000000800 */
[----:B------:R1:W-:Y:S01]  /*60ef0*/  @P6 STG.E.U16 desc[UR10][R8.64], R56 ;  /* 0x0000003808006986 */ /* 0x0003e2000c10150a */
[C---:B0-----:R-:W-:Y:S01]  /*60f00*/  IMAD.WIDE R4, R10.reuse, 0x2, R42 ;  /* 0x000000020a047825 */ /* 0x041fe200078e022a */
[----:B------:R-:W-:Y:S01]  /*60f10*/  ISETP.LT.AND P6, PT, R31, UR4, !P2 ;  /* 0x000000041f007c0c */ /* 0x000fe2000d7c1270 */
[----:B------:R-:W-:Y:S01]  /*60f20*/  ULDC UR4, c[0x0][0x248] ;  /* 0x0000920000047ab9 */ /* 0x000fe20000000800 */
[----:B------:R-:W-:Y:S02]  /*60f30*/  ISETP.LT.AND P2, PT, R61, UR6, !P2 ;  /* 0x000000063d007c0c */ /* 0x000fe4000d741270 */
[----:B------:R0:W-:Y:S04]  /*60f40*/  @P4 STG.E.U16 desc[UR10][R4.64], R6 ;  /* 0x0000000604004986 */ /* 0x0001e8000c10150a */
[----:B-1----:R-:W4:Y:S01]  /*60f50*/  LDL.LU R56, [R1+0x280] ;  /* 0x0002800001387983 */ /* 0x002f220000300800 */
[----:B------:R-:W-:Y:S01]  /*60f60*/  PRMT R8, R51, 0x7632, R8 ;  /* 0x0000763233087816 */ /* 0x000fe20000000008 */
[----:B------:R-:W-:Y:S01]  /*60f70*/  VIADD R11, R10, UR4 ;  /* 0x000000040a0b7c36 */ /* 0x000fe20008000000 */
[----:B------:R-:W-:Y:S01]  /*60f80*/  ISETP.LT.AND P4, PT, R58, UR8, !P1 ;  /* 0x000000083a007c0c */ /* 0x000fe2000cf81270 */
[----:B------:R-:W-:Y:S01]  /*60f90*/  ULDC UR4, c[0x0][0x228] ;  /* 0x00008a0000047ab9 */ /* 0x000fe20000000800 */
[----:B------:R-:W-:Y:S01]  /*60fa0*/  ULDC UR6, c[0x0][0x228] ;  /* 0x00008a0000067ab9 */ /* 0x000fe20000000800 */
[----:B------:R-:W-:Y:S01]  /*60fb0*/  ULDC UR8, c[0x0][0x228] ;  /* 0x00008a0000087ab9 */ /* 0x000fe20000000800 */
[----:B0-----:R-:W-:-:S04]  /*60fc0*/  IMAD.WIDE R6, R10, 0x2, R44 ;  /* 0x000000020a067825 */ /* 0x001fc800078e022c */
[C---:B------:R-:W-:Y:S01]  /*60fd0*/  IMAD.WIDE R4, R10.reuse, 0x2, R46 ;  /* 0x000000020a047825 */ /* 0x040fe200078e022e */
[----:B------:R0:W-:Y:S04]  /*60fe0*/  @P3 STG.E.U16 desc[UR10][R6.64], R51 ;  /* 0x0000003306003986 */ /* 0x0001e8000c10150a */
[----:B------:R1:W-:Y:S01]  /*60ff0*/  @P5 STG.E.U16 desc[UR10][R4.64], R8 ;  /* 0x0000000804005986 */ /* 0x0003e2000c10150a */
[----:B0-----:R-:W-:-:S04]  /*61000*/  IMAD.WIDE R6, R10, 0x2, R2 ;  /* 0x000000020a067825 */ /* 0x001fc800078e0202 */
[----:B-1----:R-:W-:Y:S01]  /*61010*/  IMAD.WIDE R4, R10, 0x2, R48 ;  /* 0x000000020a047825 */ /* 0x002fe200078e0230 */
[----:B------:R-:W-:-:S03]  /*61020*/  PRMT R10, R53, 0x7632, R10 ;  /* 0x00007632350a7816 */ /* 0x000fc6000000000a */
[----:B------:R-:W-:Y:S01]  /*61030*/  IMAD.WIDE R8, R11, 0x2, R16 ;  /* 0x000000020b087825 */ /* 0x000fe200078e0210 */
[----:B------:R-:W-:Y:S04]  /*61040*/  @P6 STG.E.U16 desc[UR10][R4.64], R53 ;  /* 0x0000003504006986 */ /* 0x000fe8000c10150a */
[----:B------:R0:W-:Y:S04]  /*61050*/  @P2 STG.E.U16 desc[UR10][R6.64], R10 ;  /* 0x0000000a06002986 */ /* 0x0001e8000c10150a */
[----:B--2---:R1:W-:Y:S01]  /*61060*/  @P4 STG.E.U16 desc[UR10][R8.64], R59 ;  /* 0x0000003b08004986 */ /* 0x0043e2000c10150a */
[----:B0-----:R-:W-:-:S03]  /*61070*/  PRMT R7, R59, 0x7632, R7 ;  /* 0x000076323b077816 */ /* 0x001fc60000000007 */
[----:B-1----:R-:W2:Y:S01]  /*61080*/  LDL.LU R59, [R1+0x270] ;  /* 0x00027000013b7983 */ /* 0x002ea20000300800 */
[----:B------:R-:W-:Y:S01]  /*61090*/  ISETP.LT.AND P3, PT, R60, UR4, !P1 ;  /* 0x000000043c007c0c */ /* 0x000fe2000cf61270 */
[----:B------:R-:W-:Y:S01]  /*610a0*/  ULDC UR4, c[0x0][0x228] ;  /* 0x00008a0000047ab9 */ /* 0x000fe20000000800 */
[----:B------:R-:W-:Y:S01]  /*610b0*/  ISETP.LT.AND P5, PT, R55, UR6, !P1 ;  /* 0x0000000637007c0c */ /* 0x000fe2000cfa1270 */
[----:B------:R-:W-:Y:S01]  /*610c0*/  IMAD.WIDE R4, R11, 0x2, R18 ;  /* 0x000000020b047825 */ /* 0x000fe200078e0212 */
[----:B------:R-:W-:Y:S01]  /*610d0*/  ISETP.LT.AND P6, PT, R57, UR4, !P1 ;  /* 0x0000000439007c0c */ /* 0x000fe2000cfc1270 */
[----:B------:R-:W-:Y:S01]  /*610e0*/  ULDC UR6, c[0x0][0x228] ;  /* 0x00008a0000067ab9 */ /* 0x000fe20000000800 */
[----:B------:R-:W-:Y:S02]  /*610f0*/  ISETP.LT.AND P4, PT, R39, UR8, !P1 ;  /* 0x0000000827007c0c */ /* 0x000fe4000cf81270 */
[----:B------:R-:W-:Y:S01]  /*61100*/  ISETP.LT.AND P2, PT, R35, UR12, !P1 ;  /* 0x0000000c23007c0c */ /* 0x000fe2000cf41270 */
[C---:B------:R-:W-:Y:S01]  /*61110*/  IMAD.WIDE R8, R11.reuse, 0x2, R44 ;  /* 0x000000020b087825 */ /* 0x040fe200078e022c */
[----:B---3--:R-:W-:Y:S01]  /*61120*/  PRMT R14, R52, 0x7632, R14 ;  /* 0x00007632340e7816 */ /* 0x008fe2000000000e */
[----:B------:R-:W-:Y:S01]  /*61130*/  ULDC UR8, c[0x0][0x228] ;  /* 0x00008a0000087ab9 */ /* 0x000fe20000000800 */
[----:B----4-:R-:W-:Y:S01]  /*61140*/  PRMT R15, R56, 0x7632, R15 ;  /* 0x00007632380f7816 */ /* 0x010fe2000000000f */
[----:B------:R0:W-:Y:S01]  /*61150*/  @P3 STG.E.U16 desc[UR10][R4.64], R7 ;  /* 0x0000000704003986 */ /* 0x0001e2000c10150a */
[----:B------:R-:W-:Y:S01]  /*61160*/  IMAD.WIDE R12, R11, 0x2, R46 ;  /* 0x000000020b0c7825 */ /* 0x000fe200078e022e */
[----:B------:R-:W-:Y:S01]  /*61170*/  ULDC UR12, c[0x0][0x228] ;  /* 0x00008a00000c7ab9 */ /* 0x000fe20000000800 */
[----:B------:R-:W-:-:S02]  /*61180*/  ULDC UR4, c[0x0][0x248] ;  /* 0x0000920000047ab9 */ /* 0x000fc40000000800 */
[----:B0-----:R-:W-:-:S04]  /*61190*/  IMAD.WIDE R4, R11, 0x2, R40 ;  /* 0x000000020b047825 */ /* 0x001fc800078e0228 */
[----:B------:R-:W-:Y:S01]  /*611a0*/  IMAD.WIDE R6, R11, 0x2, R42 ;  /* 0x000000020b067825 */ /* 0x000fe200078e022a */
[----:B------:R-:W-:Y:S04]  /*611b0*/  @P6 STG.E.U16 desc[UR10][R4.64], R52 ;  /* 0x0000003404006986 */ /* 0x000fe8000c10150a */
[----:B------:R-:W-:Y:S04]  /*611c0*/  @P5 STG.E.U16 desc[UR10][R6.64], R14 ;  /* 0x0000000e06005986 */ /* 0x000fe8000c10150a */
[----:B------:R0:W-:Y:S04]  /*611d0*/  @P4 STG.E.U16 desc[UR10][R8.64], R56 ;  /* 0x0000003808004986 */ /* 0x0001e8000c10150a */
[----:B------:R-:W-:Y:S01]  /*611e0*/  @P2 STG.E.U16 desc[UR10][R12.64], R15 ;  /* 0x0000000f0c002986 */ /* 0x000fe2000c10150a */
[----:B------:R-:W-:Y:S01]  /*611f0*/  ISETP.LT.AND P2, PT, R31, UR6, !P1 ;  /* 0x000000061f007c0c */ /* 0x000fe2000cf41270 */
[----:B------:R-:W-:-:S02]  /*61200*/  VIADD R10, R30, 0x39 ;  /* 0x000000391e0a7836 */ /* 0x000fc40000000000 */
[----:B------:R-:W1:Y:S01]  /*61210*/  LDS.128 R4, [R0] ;  /* 0x0000000000047984 */ /* 0x000e620000000c00 */
[----:B------:R-:W-:Y:S01]  /*61220*/  PRMT R23, R36, 0x7632, R23 ;  /* 0x0000763224177816 */ /* 0x000fe20000000017 */
[----:B------:R-:W-:Y:S01]  /*61230*/  ULDC UR6, c[0x0][0x228] ;  /* 0x00008a0000067ab9 */ /* 0x000fe20000000800 */
[----:B0-----:R-:W-:Y:S01]  /*61240*/  IMAD.WIDE R8, R11, 0x2, R48 ;  /* 0x000000020b087825 */ /* 0x001fe200078e0230 */
[----:B--2---:R-:W-:-:S06]  /*61250*/  PRMT R22, R59, 0x7632, R22 ;  /* 0x000076323b167816 */ /* 0x004fcc0000000016 */
[----:B------:R0:W-:Y:S04]  /*61260*/  @P2 STG.E.U16 desc[UR10][R8.64], R59 ;  /* 0x0000003b08002986 */ /* 0x0001e8000c10150a */
[----:B0-----:R-:W2:Y:S04]  /*61270*/  LDL.LU R59, [R1+0x2a4] ;  /* 0x0002a400013b7983 */ /* 0x001ea80000300800 */
[----:B------:R-:W3:Y:S04]  /*61280*/  LDL.LU R52, [R1+0x294] ;  /* 0x0002940001347983 */ /* 0x000ee80000300800 */
[----:B------:R-:W4:Y:S01]  /*61290*/  LDL.LU R56, [R1+0x284] ;  /* 0x0002840001387983 */ /* 0x000f220000300800 */
[----:B------:R-:W-:Y:S01]  /*612a0*/  ISETP.GE.AND P3, PT, R10, UR9, PT ;  /* 0x000000090a007c0c */ /* 0x000fe2000bf66270 */
[----:B------:R-:W-:Y:S01]  /*612b0*/  ULDC UR9, c[0x0][0x228] ;  /* 0x00008a0000097ab9 */ /* 0x000fe20000000800 */
[----:B------:R-:W-:Y:S01]  /*612c0*/  ISETP.LT.AND P1, PT, R61, UR8, !P1 ;  /* 0x000000083d007c0c */ /* 0x000fe2000cf21270 */
[----:B------:R-:W-:Y:S01]  /*612d0*/  VIADD R0, R11, UR4 ;  /* 0x000000040b007c36 */ /* 0x000fe20008000000 */
[----:B------:R-:W-:-:S02]  /*612e0*/  ISETP.LT.AND P4, PT, R58, UR9, !P3 ;  /* 0x000000093a007c0c */ /* 0x000fc4000df81270 */
[----:B------:R-:W-:Y:S02]  /*612f0*/  ISETP.LT.AND P5, PT, R60, UR12, !P3 ;  /* 0x0000000c3c007c0c */ /* 0x000fe4000dfa1270 */
[----:B------:R-:W-:Y:S01]  /*61300*/  ISETP.LT.AND P6, PT, R57, UR13, !P3 ;  /* 0x0000000d39007c0c */ /* 0x000fe2000dfc1270 */
[----:B------:R-:W-:Y:S01]  /*61310*/  IMAD.WIDE R10, R11, 0x2, R2 ;  /* 0x000000020b0a7825 */ /* 0x000fe200078e0202 */
[----:B------:R-:W-:Y:S01]  /*61320*/  ULDC UR4, c[0x0][0x228] ;  /* 0x00008a0000047ab9 */ /* 0x000fe20000000800 */
[----:B------:R-:W-:Y:S02]  /*61330*/  ULDC UR8, c[0x0][0x228] ;  /* 0x00008a0000087ab9 */ /* 0x000fe40000000800 */
[----:B------:R-:W-:-:S04]  /*61340*/  IMAD.WIDE R12, R0, 0x2, R16 ;  /* 0x00000002000c7825 */ /* 0x000fc800078e0210 */
[C---:B------:R-:W-:Y:S01]  /*61350*/  IMAD.WIDE R14, R0.reuse, 0x2, R18 ;  /* 0x00000002000e7825 */ /* 0x040fe200078e0212 */
[----:B------:R0:W-:Y:S03]  /*61360*/  @P1 STG.E.U16 desc[UR10][R10.64], R22 ;  /* 0x000000160a001986 */ /* 0x0001e6000c10150a */
[C---:B------:R-:W-:Y:S01]  /*61370*/  IMAD.WIDE R20, R0.reuse, 0x2, R40 ;  /* 0x0000000200147825 */ /* 0x040fe200078e0228 */
[----:B------:R-:W-:Y:S01]  /*61380*/  @P4 STG.E.U16 desc[UR10][R12.64], R36 ;  /* 0x000000240c004986 */ /* 0x000fe2000c10150a */
[----:B------:R-:W-:Y:S01]  /*61390*/  ISETP.LT.AND P2, PT, R55, UR4, !P3 ;  /* 0x0000000437007c0c */ /* 0x000fe2000df41270 */
[----:B------:R-:W-:Y:S02]  /*613a0*/  ULDC UR4, c[0x0][0x228] ;  /* 0x00008a0000047ab9 */ /* 0x000fe40000000800 */
[----:B------:R1:W-:Y:S04]  /*613b0*/  @P5 STG.E.U16 desc[UR10][R14.64], R23 ;  /* 0x000000170e005986 */ /* 0x0003e8000c10150a */
[----:B------:R1:W-:Y:S01]  /*613c0*/  @P6 STG.E.U16 desc[UR10][R20.64], R32 ;  /* 0x0000002014006986 */ /* 0x0003e2000c10150a */
[----:B------:R-:W-:Y:S01]  /*613d0*/  ISETP.LT.AND P6, PT, R39, UR6, !P3 ;  /* 0x0000000627007c0c */ /* 0x000fe2000dfc1270 */
[C---:B------:R-:W-:Y:S01]  /*613e0*/  IMAD.WIDE R8, R0.reuse, 0x2, R42 ;  /* 0x0000000200087825 */ /* 0x040fe200078e022a */
[----:B------:R-:W-:Y:S01]  /*613f0*/  ISETP.LT.AND P5, PT, R35, UR8, !P3 ;  /* 0x0000000823007c0c */ /* 0x000fe2000dfa1270 */
[----:B------:R-:W-:Y:S01]  /*61400*/  ULDC UR6, c[0x0][0x228] ;  /* 0x00008a0000067ab9 */ /* 0x000fe20000000800 */
[----:B------:R-:W-:Y:S01]  /*61410*/  ISETP.LT.AND P4, PT, R31, UR4, !P3 ;  /* 0x000000041f007c0c */ /* 0x000fe2000df81270 */
[----:B0-----:R-:W-:Y:S01]  /*61420*/  IMAD.WIDE R10, R0, 0x2, R44 ;  /* 0x00000002000a7825 */ /* 0x001fe200078e022c */
[----:B------:R-:W-:-:S03]  /*61430*/  ULDC UR4, c[0x0][0x228] ;  /* 0x00008a0000047ab9 */ /* 0x000fc60000000800 */
[----:B-1----:R-:W-:Y:S01]  /*61440*/  VIADD R14, R30, 0x3a ;  /* 0x0000003a1e0e7836 */ /* 0x002fe20000000000 */
[----:B------:R-:W-:Y:S01]  /*61450*/  PRMT R15, R32, 0x7632, R15 ;  /* 0x00007632200f7816 */ /* 0x000fe2000000000f */
[----:B------:R-:W-:Y:S01]  /*61460*/  IMAD.WIDE R12, R0, 0x2, R46 ;  /* 0x00000002000c7825 */ /* 0x000fe200078e022e */
[----:B------:R-:W-:Y:S01]  /*61470*/  PRMT R20, R28, 0x7632, R20 ;  /* 0x000076321c147816 */ /* 0x000fe20000000014 */
[----:B------:R-:W-:Y:S01]  /*61480*/  ULDC UR8, c[0x0][0x228] ;  /* 0x00008a0000087ab9 */ /* 0x000fe20000000800 */
[----:B------:R-:W-:Y:S01]  /*61490*/  ISETP.GE.AND P1, PT, R14, UR7, PT ;  /* 0x000000070e007c0c */ /* 0x000fe2000bf26270 */
[----:B------:R0:W-:Y:S01]  /*614a0*/  @P2 STG.E.U16 desc[UR10][R8.64], R15 ;  /* 0x0000000f08002986 */ /* 0x0001e2000c10150a */
[----:B------:R-:W-:Y:S01]  /*614b0*/  ISETP.LT.AND P3, PT, R61, UR6, !P3 ;  /* 0x000000063d007c0c */ /* 0x000fe2000df61270 */
[----:B------:R-:W-:Y:S01]  /*614c0*/  ULDC UR6, c[0x0][0x228] ;  /* 0x00008a0000067ab9 */ /* 0x000fe20000000800 */
[----:B------:R-:W-:Y:S01]  /*614d0*/  ISETP.LT.AND P2, PT, R58, UR4, !P1 ;  /* 0x000000043a007c0c */ /* 0x000fe2000cf41270 */
[----:B------:R1:W-:Y:S01]  /*614e0*/  @P6 STG.E.U16 desc[UR10][R10.64], R28 ;  /* 0x0000001c0a006986 */ /* 0x0003e2000c10150a */
[----:B------:R-:W-:Y:S01]  /*614f0*/  ULDC UR4, c[0x0][0x248] ;  /* 0x0000920000047ab9 */ /* 0x000fe20000000800 */
[----:B------:R-:W-:-:S02]  /*61500*/  ULDC UR7, c[0x0][0x228] ;  /* 0x00008a0000077ab9 */ /* 0x000fc40000000800 */
[----:B------:R1:W-:Y:S01]  /*61510*/  @P5 STG.E.U16 desc[UR10][R12.64], R20 ;  /* 0x000000140c005986 */ /* 0x0003e2000c10150a */
[----:B0-----:R-:W-:-:S04]  /*61520*/  IMAD.WIDE R8, R0, 0x2, R48 ;  /* 0x0000000200087825 */ /* 0x001fc800078e0230 */
[C---:B-1----:R-:W-:Y:S01]  /*61530*/  IMAD.WIDE R10, R0.reuse, 0x2, R2 ;  /* 0x00000002000a7825 */ /* 0x042fe200078e0202 */
[----:B------:R0:W-:Y:S03]  /*61540*/  @P4 STG.E.U16 desc[UR10][R8.64], R4 ;  /* 0x0000000408004986 */ /* 0x0001e6000c10150a */
[----:B------:R-:W-:Y:S01]  /*61550*/  VIADD R0, R0, UR4 ;  /* 0x0000000400007c36 */ /* 0x000fe20008000000 */
[----:B------:R-:W-:Y:S01]  /*61560*/  PRMT R13, R4, 0x7632, R13 ;  /* 0x00007632040d7816 */ /* 0x000fe2000000000d */
[----:B------:R-:W-:Y:S02]  /*61570*/  ULDC UR4, c[0x0][0x228] ;  /* 0x00008a0000047ab9 */ /* 0x000fe40000000800 */
[----:B0-----:R-:W-:Y:S02]  /*61580*/  IMAD.WIDE R8, R0, 0x2, R16 ;  /* 0x0000000200087825 */ /* 0x001fe400078e0210 */
[----:B------:R0:W-:Y:S01]  /*61590*/  @P3 STG.E.U16 desc[UR10][R10.64], R13 ;  /* 0x0000000d0a003986 */ /* 0x0001e2000c10150a */
[----:B------:R-:W-:Y:S01]  /*615a0*/  ISETP.LT.AND P3, PT, R60, UR4, !P1 ;  /* 0x000000043c007c0c */ /* 0x000fe2000cf61270 */
[----:B------:R-:W-:Y:S01]  /*615b0*/  ULDC UR4, c[0x0][0x228] ;  /* 0x00008a0000047ab9 */ /* 0x000fe20000000800 */
[----:B------:R-:W-:-:S02]  /*615c0*/  ISETP.LT.AND P5, PT, R57, UR6, !P1 ;  /* 0x0000000639007c0c */ /* 0x000fc4000cfa1270 */
[----:B------:R-:W-:Y:S02]  /*615d0*/  ISETP.LT.AND P4, PT, R55, UR7, !P1 ;  /* 0x0000000737007c0c */ /* 0x000fe4000cf81270 */
[----:B------:R-:W-:Y:S01]  /*615e0*/  ISETP.LT.AND P6, PT, R39, UR8, !P1 ;  /* 0x0000000827007c0c */ /* 0x000fe2000cfc1270 */
[C---:B------:R-:W-:Y:S01]  /*615f0*/  IMAD.WIDE R14, R0.reuse, 0x2, R44 ;  /* 0x00000002000e7825 */ /* 0x040fe200078e022c */
[----:B------:R-:W-:Y:S01]  /*61600*/  ULDC UR6, c[0x0][0x228] ;  /* 0x00008a0000067ab9 */ /* 0x000fe20000000800 */
[----:B------:R-:W-:Y:S01]  /*61610*/  ULDC UR7, c[0x0][0x228] ;  /* 0x00008a0000077ab9 */ /* 0x000fe20000000800 */
[----:B------:R-:W-:Y:S01]  /*61620*/  ULDC UR8, c[0x0][0x228] ;  /* 0x00008a0000087ab9 */ /* 0x000fe20000000800 */
[----:B0-----:R-:W-:-:S04]  /*61630*/  IMAD.WIDE R10, R0, 0x2, R40 ;  /* 0x00000002000a7825 */ /* 0x001fc800078e0228 */
[----:B------:R-:W-:Y:S01]  /*61640*/  IMAD.WIDE R12, R0, 0x2, R42 ;  /* 0x00000002000c7825 */ /* 0x000fe200078e022a */
[----:B--2---:R0:W-:Y:S01]  /*61650*/  @P2 STG.E.U16 desc[UR10][R8.64], R59 ;  /* 0x0000003b08002986 */ /* 0x0041e2000c10150a */
[----:B------:R-:W-:-:S03]  /*61660*/  PRMT R20, R59, 0x7632, R20 ;  /* 0x000076323b147816 */ /* 0x000fc60000000014 */
[----:B0-----:R-:W2:Y:S01]  /*61670*/  LDL.LU R59, [R1+0x274] ;  /* 0x00027400013b7983 */ /* 0x001ea20000300800 */
[----:B------:R-:W-:-:S03]  /*61680*/  IMAD.WIDE R8, R0, 0x2, R18 ;  /* 0x0000000200087825 */ /* 0x000fc600078e0212 */
[----:B------:R-:W2:Y:S01]  /*61690*/  LDL.LU R53, [R1+0x2a8] ;  /* 0x0002a80001357983 */ /* 0x000ea20000300800 */
[----:B---3--:R-:W-:-:S03]  /*616a0*/  PRMT R21, R52, 0x7632, R21 ;  /* 0x0000763234157816 */ /* 0x008fc60000000015 */
[----:B------:R-:W-:Y:S04]  /*616b0*/  @P3 STG.E.U16 desc[UR10][R8.64], R20 ;  /* 0x0000001408003986 */ /* 0x000fe8000c10150a */
[----:B------:R0:W-:Y:S04]  /*616c0*/  @P5 STG.E.U16 desc[UR10][R10.64], R52 ;  /* 0x000000340a005986 */ /* 0x0001e8000c10150a */
[----:B------:R-:W-:Y:S04]  /*616d0*/  @P4 STG.E.U16 desc[UR10][R12.64], R21 ;  /* 0x000000150c004986 */ /* 0x000fe8000c10150a */
[----:B0-----:R-:W3:Y:S01]  /*616e0*/  LDL.LU R52, [R1+0x298] ;  /* 0x0002980001347983 */ /* 0x001ee20000300800 */
[----:B----4-:R-:W-:-:S03]  /*616f0*/  PRMT R11, R56, 0x7632, R11 ;  /* 0x00007632380b7816 */ /* 0x010fc6000000000b */
[----:B------:R0:W-:Y:S04]  /*61700*/  @P6 STG.E.U16 desc[UR10][R14.64], R56 ;  /* 0x000000380e006986 */ /* 0x0001e8000c10150a */
[----:B0-----:R-:W4:Y:S01]  /*61710*/  LDL.LU R56, [R1+0x288] ;  /* 0x0002880001387983 */ /* 0x001f220000300800 */
[----:B------:R-:W-:Y:S01]  /*61720*/  VIADD R4, R30, 0x3b ;  /* 0x0000003b1e047836 */ /* 0x000fe20000000000 */
[----:B------:R-:W-:Y:S01]  /*61730*/  ISETP.LT.AND P4, PT, R35, UR4, !P1 ;  /* 0x0000000423007c0c */ /* 0x000fe2000cf81270 */
[----:B------:R-:W-:Y:S01]  /*61740*/  IMAD.WIDE R8, R0, 0x2, R46 ;  /* 0x0000000200087825 */ /* 0x000fe200078e022e */
[----:B------:R-:W-:Y:S02]  /*61750*/  ULDC UR4, c[0x0][0x248] ;  /* 0x0000920000047ab9 */ /* 0x000fe40000000800 */
[----:B------:R-:W-:Y:S01]  /*61760*/  ISETP.GE.AND P2, PT, R4, UR5, PT ;  /* 0x0000000504007c0c */ /* 0x000fe2000bf46270 */
[----:B------:R-:W-:-:S02]  /*61770*/  ULDC UR5, c[0x0][0x228] ;  /* 0x00008a0000057ab9 */ /* 0x000fc40000000800 */
[----:B------:R-:W-:Y:S01]  /*61780*/  ISETP.LT.AND P3, PT, R31, UR5, !P1 ;  /* 0x000000051f007c0c */ /* 0x000fe2000cf61270 */
[----:B------:R-:W-:Y:S01]  /*61790*/  VIADD R4, R0, UR4 ;  /* 0x0000000400047c36 */ /* 0x000fe20008000000 */
[----:B------:R-:W-:Y:S01]  /*617a0*/  ISETP.LT.AND P1, PT, R61, UR6, !P1 ;  /* 0x000000063d007c0c */ /* 0x000fe2000cf21270 */
[----:B------:R-:W-:Y:S01]  /*617b0*/  ULDC UR4, c[0x0][0x228] ;  /* 0x00008a0000047ab9 */ /* 0x000fe20000000800 */
[----:B------:R-:W-:Y:S02]  /*617c0*/  ISETP.LT.AND P6, PT, R58, UR7, !P2 ;  /* 0x000000073a007c0c */ /* 0x000fe4000d7c1270 */
[----:B------:R-:W-:Y:S01]  /*617d0*/  ISETP.LT.AND P5, PT, R60, UR8, !P2 ;  /* 0x000000083c007c0c */ /* 0x000fe2000d7a1270 */
[----:B------:R0:W-:Y:S01]  /*617e0*/  @P4 STG.E.U16 desc[UR10][R8.64], R11 ;  /* 0x0000000b08004986 */ /* 0x0001e2000c10150a */
[----:B------:R-:W-:Y:S01]  /*617f0*/  ISETP.LT.AND P4, PT, R57, UR4, !P2 ;  /* 0x0000000439007c0c */ /* 0x000fe2000d781270 */
[C---:B------:R-:W-:Y:S01]  /*61800*/  IMAD.WIDE R12, R4.reuse, 0x2, R16 ;  /* 0x00000002040c7825 */ /* 0x040fe200078e0210 */
[----:B------:R-:W-:Y:S01]  /*61810*/  PRMT R21, R37, 0x7632, R21 ;  /* 0x0000763225157816 */ /* 0x000fe20000000015 */
[----:B------:R-:W-:Y:S01]  /*61820*/  ULDC UR4, c[0x0][0x228] ;  /* 0x00008a0000047ab9 */ /* 0x000fe20000000800 */
[----:B------:R-:W-:Y:S01]  /*61830*/  ULDC UR5, c[0x0][0x228] ;  /* 0x00008a0000057ab9 */ /* 0x000fe20000000800 */
[----:B------:R-:W-:Y:S01]  /*61840*/  IMAD.WIDE R14, R4, 0x2, R18 ;  /* 0x00000002040e7825 */ /* 0x000fe200078e0212 */
[----:B------:R-:W-:Y:S01]  /*61850*/  ULDC UR6, c[0x0][0x228] ;  /* 0x00008a0000067ab9 */ /* 0x000fe20000000800 */
[----:B------:R-:W-:Y:S01]  /*61860*/  ULDC UR7, c[0x0][0x228] ;  /* 0x00008a0000077ab9 */ /* 0x000fe20000000800 */
[----:B------:R-:W-:Y:S01]  /*61870*/  PRMT R22, R29, 0x7632, R22 ;  /* 0x000076321d167816 */ /* 0x000fe20000000016 */
[----:B------:R-:W-:Y:S01]  /*61880*/  ULDC UR8, c[0x0][0x228] ;  /* 0x00008a0000087ab9 */ /* 0x000fe20000000800 */
[----:B0-----:R-:W-:-:S04]  /*61890*/  IMAD.WIDE R8, R0, 0x2, R48 ;  /* 0x0000000200087825 */ /* 0x001fc800078e0230 */
[----:B------:R-:W-:Y:S01]  /*618a0*/  IMAD.WIDE R10, R0, 0x2, R2 ;  /* 0x00000002000a7825 */ /* 0x000fe200078e0202 */
[----:B--2---:R-:W-:Y:S01]  /*618b0*/  PRMT R0, R59, 0x7632, R0 ;  /* 0x000076323b007816 */ /* 0x004fe20000000000 */
[----:B------:R0:W-:Y:S04]  /*618c0*/  @P3 STG.E.U16 desc[UR10][R8.64], R59 ;  /* 0x0000003b08003986 */ /* 0x0001e8000c10150a */
[----:B------:R1:W-:Y:S04]  /*618d0*/  @P1 STG.E.U16 desc[UR10][R10.64], R0 ;  /* 0x000000000a001986 */ /* 0x0003e8000c10150a */
[----:B------:R-:W-:Y:S04]  /*618e0*/  @P6 STG.E.U16 desc[UR10][R12.64], R37 ;  /* 0x000000250c006986 */ /* 0x000fe8000c10150a */
[----:B------:R2:W-:Y:S01]  /*618f0*/  @P5 STG.E.U16 desc[UR10][R14.64], R21 ;  /* 0x000000150e005986 */ /* 0x0005e2000c10150a */
[----:B------:R-:W-:Y:S01]  /*61900*/  ISETP.LT.AND P3, PT, R55, UR4, !P2 ;  /* 0x0000000437007c0c */ /* 0x000fe2000d761270 */
[----:B0-----:R-:W-:Y:S01]  /*61910*/  IMAD.WIDE R8, R4, 0x2, R42 ;  /* 0x0000000204087825 */ /* 0x001fe200078e022a */
[----:B------:R-:W-:Y:S01]  /*61920*/  ISETP.LT.AND P6, PT, R39, UR5, !P2 ;  /* 0x0000000527007c0c */ /* 0x000fe2000d7c1270 */
[----:B------:R-:W-:Y:S01]  /*61930*/  ULDC UR4, c[0x0][0x228] ;  /* 0x00008a0000047ab9 */ /* 0x000fe20000000800 */
[----:B------:R-:W-:Y:S01]  /*61940*/  ISETP.LT.AND P5, PT, R35, UR6, !P2 ;  /* 0x0000000623007c0c */ /* 0x000fe2000d7a1270 */
[----:B-1----:R-:W-:Y:S01]  /*61950*/  VIADD R0, R30, 0x3c ;  /* 0x0000003c1e007836 */ /* 0x002fe20000000000 */
[----:B------:R-:W-:Y:S01]  /*61960*/  ULDC UR5, c[0x0][0x228] ;  /* 0x00008a0000057ab9 */ /* 0x000fe20000000800 */
[C---:B------:R-:W-:Y:S01]  /*61970*/  IMAD.WIDE R10, R4.reuse, 0x2, R44 ;  /* 0x00000002040a7825 */ /* 0x040fe200078e022c */
[----:B------:R-:W-:Y:S01]  /*61980*/  ULDC UR6, c[0x0][0x228] ;  /* 0x00008a0000067ab9 */ /* 0x000fe20000000800 */
[----:B------:R-:W4:Y:S02]  /*61990*/  LDL.LU R59, [R1+0x278] ;  /* 0x00027800013b7983 */ /* 0x000f240000300800 */
[----:B--2---:R-:W-:-:S05]  /*619a0*/  IMAD.WIDE R20, R4, 0x2, R40 ;  /* 0x0000000204147825 */ /* 0x004fca00078e0228 */
[----:B------:R0:W-:Y:S01]  /*619b0*/  @P4 STG.E.U16 desc[UR10][R20.64], R33 ;  /* 0x0000002114004986 */ /* 0x0001e2000c10150a */
[----:B------:R-:W-:Y:S01]  /*619c0*/  ISETP.LT.AND P4, PT, R31, UR7, !P2 ;  /* 0x000000071f007c0c */ /* 0x000fe2000d781270 */
[----:B------:R-:W-:Y:S01]  /*619d0*/  IMAD.WIDE R12, R4, 0x2, R46 ;  /* 0x00000002040c7825 */ /* 0x000fe200078e022e */
[----:B------:R-:W-:Y:S01]  /*619e0*/  ISETP.LT.AND P2, PT, R61, UR4, !P2 ;  /* 0x000000043d007c0c */ /* 0x000fe2000d741270 */
[----:B------:R-:W-:Y:S01]  /*619f0*/  ULDC UR7, c[0x0][0x228] ;  /* 0x00008a0000077ab9 */ /* 0x000fe20000000800 */
[----:B------:R-:W-:Y:S01]  /*61a00*/  ISETP.GE.AND P1, PT, R0, UR23, PT ;  /* 0x0000001700007c0c */ /* 0x000fe2000bf26270 */
[----:B------:R-:W-:Y:S01]  /*61a10*/  IMAD.WIDE R14, R4, 0x2, R48 ;  /* 0x00000002040e7825 */ /* 0x000fe200078e0230 */
[----:B------:R-:W-:Y:S01]  /*61a20*/  ULDC UR4, c[0x0][0x248] ;  /* 0x0000920000047ab9 */ /* 0x000fe20000000800 */
[----:B0-----:R-:W-:-:S05]  /*61a30*/  PRMT R21, R33, 0x7632, R21 ;  /* 0x0000763221157816 */ /* 0x001fca0000000015 */
[----:B------:R0:W-:Y:S01]  /*61a40*/  @P3 STG.E.U16 desc[UR10][R8.64], R21 ;  /* 0x0000001508003986 */ /* 0x0001e2000c10150a */
[----:B------:R-:W-:Y:S01]  /*61a50*/  ISETP.LT.AND P3, PT, R58, UR5, !P1 ;  /* 0x000000053a007c0c */ /* 0x000fe2000cf61270 */
[----:B------:R-:W-:Y:S02]  /*61a60*/  ULDC UR5, c[0x0][0x228] ;  /* 0x00008a0000057ab9 */ /* 0x000fe40000000800 */
[----:B------:R-:W-:Y:S04]  /*61a70*/  @P6 STG.E.U16 desc[UR10][R10.64], R29 ;  /* 0x0000001d0a006986 */ /* 0x000fe8000c10150a */
[----:B------:R-:W-:Y:S01]  /*61a80*/  @P5 STG.E.U16 desc[UR10][R12.64], R22 ;  /* 0x000000160c005986 */ /* 0x000fe2000c10150a */
[----:B------:R-:W-:Y:S01]  /*61a90*/  ISETP.LT.AND P5, PT, R57, UR7, !P1 ;  /* 0x0000000739007c0c */ /* 0x000fe2000cfa1270 */
[----:B------:R-:W-:Y:S01]  /*61aa0*/  VIADD R0, R30, 0x3d ;  /* 0x0000003d1e007836 */ /* 0x000fe20000000000 */
[----:B0-----:R-:W-:Y:S01]  /*61ab0*/  PRMT R9, R5, 0x7632, R9 ;  /* 0x0000763205097816 */ /* 0x001fe20000000009 */
[----:B------:R0:W-:Y:S01]  /*61ac0*/  @P4 STG.E.U16 desc[UR10][R14.64], R5 ;  /* 0x000000050e004986 */ /* 0x0001e2000c10150a */
[----:B------:R-:W-:Y:S01]  /*61ad0*/  ISETP.LT.AND P4, PT, R60, UR6, !P1 ;  /* 0x000000063c007c0c */ /* 0x000fe2000cf81270 */
[C---:B------:R-:W-:Y:S01]  /*61ae0*/  IMAD.WIDE R20, R4.reuse, 0x2, R2 ;  /* 0x0000000204147825 */ /* 0x040fe200078e0202 */
[----:B------:R-:W-:Y:S01]  /*61af0*/  ISETP.LT.AND P6, PT, R55, UR8, !P1 ;  /* 0x0000000837007c0c */ /* 0x000fe2000cfc1270 */
[----:B------:R-:W-:Y:S01]  /*61b00*/  ULDC UR6, c[0x0][0x228] ;  /* 0x00008a0000067ab9 */ /* 0x000fe20000000800 */
[----:B------:R-:W-:Y:S01]  /*61b10*/  ULDC UR7, c[0x0][0x228] ;  /* 0x00008a0000077ab9 */ /* 0x000fe20000000800 */
[----:B------:R-:W-:Y:S01]  /*61b20*/  ULDC UR8, c[0x0][0x228] ;  /* 0x00008a0000087ab9 */ /* 0x000fe20000000800 */
[----:B------:R1:W-:Y:S01]  /*61b30*/  @P2 STG.E.U16 desc[UR10][R20.64], R9 ;  /* 0x0000000914002986 */ /* 0x0003e2000c10150a */
[----:B0-----:R-:W-:Y:S01]  /*61b40*/  VIADD R15, R4, UR4 ;  /* 0x00000004040f7c36 */ /* 0x001fe20008000000 */
[----:B------:R-:W-:Y:S01]  /*61b50*/  PRMT R14, R53, 0x7632, R14 ;  /* 0x00007632350e7816 */ /* 0x000fe2000000000e */
[----:B------:R-:W-:-:S02]  /*61b60*/  ULDC UR4, c[0x0][0x228] ;  /* 0x00008a0000047ab9 */ /* 0x000fc40000000800 */
[----:B------:R-:W-:-:S04]  /*61b70*/  IMAD.WIDE R4, R15, 0x2, R16 ;  /* 0x000000020f047825 */ /* 0x000fc800078e0210 */
[C---:B-1----:R-:W-:Y:S01]  /*61b80*/  IMAD.WIDE R8, R15.reuse, 0x2, R18 ;  /* 0x000000020f087825 */ /* 0x042fe200078e0212 */
[----:B------:R-:W-:Y:S03]  /*61b90*/  @P3 STG.E.U16 desc[UR10][R4.64], R53 ;  /* 0x0000003504003986 */ /* 0x000fe6000c10150a */
[----:B------:R-:W-:Y:S01]  /*61ba0*/  IMAD.WIDE R10, R15, 0x2, R40 ;  /* 0x000000020f0a7825 */ /* 0x000fe200078e0228 */
[----:B------:R-:W-:Y:S01]  /*61bb0*/  @P4 STG.E.U16 desc[UR10][R8.64], R14 ;  /* 0x0000000e08004986 */ /* 0x000fe2000c10150a */
[----:B------:R-:W-:Y:S01]  /*61bc0*/  ISETP.LT.AND P4, PT, R35, UR5, !P1 ;  /* 0x0000000523007c0c */ /* 0x000fe2000cf81270 */
[----:B------:R-:W-:Y:S02]  /*61bd0*/  ULDC UR5, c[0x0][0x228] ;  /* 0x00008a0000057ab9 */ /* 0x000fe40000000800 */
[----:B---3--:R0:W-:Y:S01]  /*61be0*/  @P5 STG.E.U16 desc[UR10][R10.64], R52 ;  /* 0x000000340a005986 */ /* 0x0081e2000c10150a */
[----:B------:R-:W-:Y:S01]  /*61bf0*/  ISETP.LT.AND P5, PT, R39, UR4, !P1 ;  /* 0x0000000427007c0c */ /* 0x000fe2000cfa1270 */
[----:B------:R-:W-:Y:S01]  /*61c00*/  IMAD.WIDE R12, R15, 0x2, R42 ;  /* 0x000000020f0c7825 */ /* 0x000fe200078e022a */
[----:B------:R-:W-:Y:S01]  /*61c10*/  PRMT R21, R52, 0x7632, R21 ;  /* 0x0000763234157816 */ /* 0x000fe20000000015 */
[----:B------:R-:W-:Y:S01]  /*61c20*/  ULDC UR4, c[0x0][0x248] ;  /* 0x0000920000047ab9 */ /* 0x000fe20000000800 */
[----:B------:R-:W-:-:S03]  /*61c30*/  ISETP.GE.AND P2, PT, R0, UR21, PT ;  /* 0x0000001500007c0c */ /* 0x000fc6000bf46270 */
[----:B------:R1:W-:Y:S01]  /*61c40*/  @P6 STG.E.U16 desc[UR10][R12.64], R21 ;  /* 0x000000150c006986 */ /* 0x0003e2000c10150a */
[----:B----4-:R-:W-:Y:S01]  /*61c50*/  PRMT R0, R56, 0x7632, R0 ;  /* 0x0000763238007816 */ /* 0x010fe20000000000 */
[----:B0-----:R-:W-:-:S04]  /*61c60*/  IMAD.WIDE R10, R15, 0x2, R46 ;  /* 0x000000020f0a7825 */ /* 0x001fc800078e022e */
[----:B-1----:R-:W-:-:S05]  /*61c70*/  IMAD.WIDE R12, R15, 0x2, R44 ;  /* 0x000000020f0c7825 */ /* 0x002fca00078e022c */
[----:B------:R-:W-:Y:S04]  /*61c80*/  @P5 STG.E.U16 desc[UR10][R12.64], R56 ;  /* 0x000000380c005986 */ /* 0x000fe8000c10150a */
[----:B------:R0:W-:Y:S02]  /*61c90*/  @P4 STG.E.U16 desc[UR10][R10.64], R0 ;  /* 0x000000000a004986 */ /* 0x0001e4000c10150a */
[----:B0-----:R-:W-:Y:S02]  /*61ca0*/  VIADD R0, R30, 0x3e ;  /* 0x0000003e1e007836 */ /* 0x001fe40000000000 */
[----:B------:R-:W2:Y:S01]  /*61cb0*/  LDL.LU R30, [R1+0x2374] ;  /* 0x00237400011e7983 */ /* 0x000ea20000300800 */
[----:B------:R-:W-:Y:S01]  /*61cc0*/  ISETP.LT.AND P3, PT, R31, UR6, !P1 ;  /* 0x000000061f007c0c */ /* 0x000fe2000cf61270 */
[----:B------:R-:W-:-:S02]  /*61cd0*/  IMAD.WIDE R8, R15, 0x2, R48 ;  /* 0x000000020f087825 */ /* 0x000fc400078e0230 */
[----:B------:R-:W3:Y:S01]  /*61ce0*/  LDL.LU R56, [R1+0x2ac] ;  /* 0x0002ac0001387983 */ /* 0x000ee20000300800 */
[----:B------:R-:W-:Y:S01]  /*61cf0*/  ISETP.LT.AND P1, PT, R61, UR7, !P1 ;  /* 0x000000073d007c0c */ /* 0x000fe2000cf21270 */
[C---:B------:R-:W-:Y:S01]  /*61d00*/  IMAD.WIDE R4, R15.reuse, 0x2, R2 ;  /* 0x000000020f047825 */ /* 0x040fe200078e0202 */
[----:B------:R-:W-:Y:S01]  /*61d10*/  ISETP.LT.AND P6, PT, R58, UR8, !P2 ;  /* 0x000000083a007c0c */ /* 0x000fe2000d7c1270 */
[----:B------:R-:W-:Y:S02]  /*61d20*/  ULDC UR6, c[0x0][0x228] ;  /* 0x00008a0000067ab9 */ /* 0x000fe40000000800 */
[----:B------:R-:W-:Y:S01]  /*61d30*/  VIADD R15, R15, UR4 ;  /* 0x000000040f0f7c36 */ /* 0x000fe20008000000 */
[----:B------:R-:W-:Y:S02]  /*61d40*/  ULDC UR4, c[0x0][0x228] ;  /* 0x00008a0000047ab9 */ /* 0x000fe40000000800 */
[----:B------:R-:W-:Y:S01]  /*61d50*/  ISETP.LT.AND P4, PT, R60, UR4, !P2 ;  /* 0x000000043c007c0c */ /* 0x000fe2000d781270 */
[----:B------:R-:W-:Y:S01]  /*61d60*/  IMAD.WIDE R20, R15, 0x2, R16 ;  /* 0x000000020f147825 */ /* 0x000fe200078e0210 */
[----:B------:R-:W-:Y:S01]  /*61d70*/  ULDC UR4, c[0x0][0x228] ;  /* 0x00008a0000047ab9 */ /* 0x000fe20000000800 */
[----:B------:R-:W-:Y:S01]  /*61d80*/  ISETP.LT.AND P5, PT, R55, UR6, !P2 ;  /* 0x0000000637007c0c */ /* 0x000fe2000d7a1270 */
[----:B------:R-:W-:Y:S01]  /*61d90*/  ULDC UR6, c[0x0][0x228] ;  /* 0x00008a0000067ab9 */ /* 0x000fe20000000800 */
[----:B------:R-:W-:Y:S01]  /*61da0*/  PRMT R13, R38, 0x7632, R13 ;  /* 0x00007632260d7816 */ /* 0x000fe2000000000d */
[----:B------:R-:W-:Y:S01]  /*61db0*/  IMAD.WIDE R10, R15, 0x2, R18 ;  /* 0x000000020f0a7825 */ /* 0x000fe200078e0212 */
[----:B------:R-:W-:Y:S01]  /*61dc0*/  PRMT R14, R59, 0x7632, R14 ;  /* 0x000076323b0e7816 */ /* 0x000fe2000000000e */
[----:B------:R0:W-:Y:S01]  /*61dd0*/  @P3 STG.E.U16 desc[UR10][R8.64], R59 ;  /* 0x0000003b08003986 */ /* 0x0001e2000c10150a */
[----:B------:R-:W-:Y:S01]  /*61de0*/  ISETP.LT.AND P3, PT, R57, UR5, !P2 ;  /* 0x0000000539007c0c */ /* 0x000fe2000d761270 */
[----:B------:R-:W-:-:S02]  /*61df0*/  ULDC UR5, c[0x0][0x228] ;  /* 0x00008a0000057ab9 */ /* 0x000fc40000000800 */
[----:B------:R1:W-:Y:S04]  /*61e00*/  @P1 STG.E.U16 desc[UR10][R4.64], R14 ;  /* 0x0000000e04001986 */ /* 0x0003e8000c10150a */
[----:B------:R-:W-:Y:S04]  /*61e10*/  @P6 STG.E.U16 desc[UR10][R20.64], R38 ;  /* 0x0000002614006986 */ /* 0x000fe8000c10150a */
[----:B0-----:R-:W4:Y:S01]  /*61e20*/  LDL.LU R59, [R1+0x29c] ;  /* 0x00029c00013b7983 */ /* 0x001f220000300800 */
[----:B------:R-:W-:Y:S01]  /*61e30*/  ISETP.LT.AND P6, PT, R39, UR4, !P2 ;  /* 0x0000000427007c0c */ /* 0x000fe2000d7c1270 */
[C---:B------:R-:W-:Y:S01]  /*61e40*/  IMAD.WIDE R8, R15.reuse, 0x2, R40 ;  /* 0x000000020f087825 */ /* 0x040fe200078e0228 */
[----:B-1----:R-:W-:Y:S01]  /*61e50*/  PRMT R14, R34, 0x7632, R14 ;  /* 0x00007632220e7816 */ /* 0x002fe2000000000e */
[----:B------:R0:W-:Y:S02]  /*61e60*/  @P4 STG.E.U16 desc[UR10][R10.64], R13 ;  /* 0x0000000d0a004986 */ /* 0x0001e4000c10150a */
[----:B------:R-:W-:Y:S01]  /*61e70*/  IMAD.WIDE R4, R15, 0x2, R42 ;  /* 0x000000020f047825 */ /* 0x000fe200078e022a */
[----:B------:R-:W-:Y:S01]  /*61e80*/  ISETP.GE.AND P1, PT, R0, UR19, PT ;  /* 0x0000001300007c0c */ /* 0x000fe2000bf26270 */
[----:B------:R-:W-:Y:S01]  /*61e90*/  ULDC UR4, c[0x0][0x228] ;  /* 0x00008a0000047ab9 */ /* 0x000fe20000000800 */
[----:B------:R1:W-:Y:S01]  /*61ea0*/  @P3 STG.E.U16 desc[UR10][R8.64], R34 ;  /* 0x0000002208003986 */ /* 0x0003e2000c10150a */
[----:B------:R-:W-:Y:S01]  /*61eb0*/  ISETP.LT.AND P4, PT, R31, UR5, !P2 ;  /* 0x000000051f007c0c */ /* 0x000fe2000d781270 */
[----:B------:R-:W-:-:S02]  /*61ec0*/  ULDC UR5, c[0x0][0x228] ;  /* 0x00008a0000057ab9 */ /* 0x000fc40000000800 */
[----:B------:R1:W-:Y:S01]  /*61ed0*/  @P5 STG.E.U16 desc[UR10][R4.64], R14 ;  /* 0x0000000e04005986 */ /* 0x0003e2000c10150a */
[----:B0-----:R-:W-:Y:S01]  /*61ee0*/  IMAD.WIDE R12, R15, 0x2, R44 ;  /* 0x000000020f0c7825 */ /* 0x001fe200078e022c */
[----:B------:R-:W-:Y:S02]  /*61ef0*/  ISETP.LT.AND P3, PT, R58, UR6, !P0 ;  /* 0x000000063a007c0c */ /* 0x000fe4000c761270 */
[----:B------:R-:W-:Y:S01]  /*61f00*/  ISETP.LT.AND P5, PT, R35, UR4, !P2 ;  /* 0x0000000423007c0c */ /* 0x000fe2000d7a1270 */
[----:B------:R-:W-:Y:S01]  /*61f10*/  ULDC UR4, c[0x0][0x228] ;  /* 0x00008a0000047ab9 */ /* 0x000fe20000000800 */
[----:B-1----:R-:W-:Y:S01]  /*61f20*/  IMAD.WIDE R8, R15, 0x2, R48 ;  /* 0x000000020f087825 */ /* 0x002fe200078e0230 */
[----:B------:R-:W-:Y:S01]  /*61f30*/  ISETP.LT.AND P2, PT, R61, UR4, !P2 ;  /* 0x000000043d007c0c */ /* 0x000fe2000d741270 */
[----:B------:R-:W-:Y:S02]  /*61f40*/  ULDC UR4, c[0x0][0x248] ;  /* 0x0000920000047ab9 */ /* 0x000fe40000000800 */
[----:B------:R-:W-:-:S04]  /*61f50*/  IMAD.WIDE R4, R15, 0x2, R46 ;  /* 0x000000020f047825 */ /* 0x000fc800078e022e */
[----:B------:R-:W-:Y:S01]  /*61f60*/  VIADD R21, R15, UR4 ;  /* 0x000000040f157c36 */ /* 0x000fe20008000000 */
[----:B------:R-:W-:Y:S01]  /*61f70*/  ULDC UR4, c[0x0][0x228] ;  /* 0x00008a0000047ab9 */ /* 0x000fe20000000800 */
[----:B--2---:R0:W-:Y:S01]  /*61f80*/  @P6 STG.E.U16 desc[UR10][R12.64], R30 ;  /* 0x0000001e0c006986 */ /* 0x0041e2000c10150a */
[----:B------:R-:W-:Y:S01]  /*61f90*/  ISETP.LT.AND P6, PT, R58, UR5, !P1 ;  /* 0x000000053a007c0c */ /* 0x000fe2000cfc1270 */
[----:B------:R-:W-:Y:S02]  /*61fa0*/  ULDC UR5, c[0x0][0x228] ;  /* 0x00008a0000057ab9 */ /* 0x000fe40000000800 */
[----:B------:R-:W2:Y:S01]  /*61fb0*/  LDL.LU R58, [R1+0x28c] ;  /* 0x00028c00013a7983 */ /* 0x000ea20000300800 */
[----:B------:R-:W-:-:S05]  /*61fc0*/  PRMT R0, R30, 0x7632, R0 ;  /* 0x000076321e007816 */ /* 0x000fca0000000000 */
[----:B------:R1:W-:Y:S01]  /*61fd0*/  @P5 STG.E.U16 desc[UR10][R4.64], R0 ;  /* 0x0000000004005986 */ /* 0x0003e2000c10150a */
[C---:B------:R-:W-:Y:S01]  /*61fe0*/  ISETP.LT.AND P5, PT, R60.reuse, UR4, !P1 ;  /* 0x000000043c007c0c */ /* 0x040fe2000cfa1270 */
[----:B------:R-:W-:Y:S01]  /*61ff0*/  IMAD.WIDE R10, R15, 0x2, R2 ;  /* 0x000000020f0a7825 */ /* 0x000fe200078e0202 */
[----:B------:R-:W-:Y:S01]  /*62000*/  ULDC UR4, c[0x0][0x228] ;  /* 0x00008a0000047ab9 */ /* 0x000fe20000000800 */
[----:B------:R-:W-:Y:S01]  /*62010*/  @P4 STG.E.U16 desc[UR10][R8.64], R6 ;  /* 0x0000000608004986 */ /* 0x000fe2000c10150a */
[----:B------:R-:W-:Y:S01]  /*62020*/  ISETP.LT.AND P4, PT, R60, UR5, !P0 ;  /* 0x000000053c007c0c */ /* 0x000fe2000c781270 */
[----:B0-----:R-:W-:Y:S01]  /*62030*/  IMAD.WIDE R12, R21, 0x2, R16 ;  /* 0x00000002150c7825 */ /* 0x001fe200078e0210 */
[----:B------:R-:W-:Y:S01]  /*62040*/  ULDC UR5, c[0x0][0x228] ;  /* 0x00008a0000057ab9 */ /* 0x000fe20000000800 */
[----:B------:R-:W2:Y:S01]  /*62050*/  LDL.LU R60, [R1+0x27c] ;  /* 0x00027c00013c7983 */ /* 0x000ea20000300800 */
[----:B-1----:R-:W-:Y:S02]  /*62060*/  PRMT R5, R6, 0x7632, R5 ;  /* 0x0000763206057816 */ /* 0x002fe40000000005 */
[----:B---3--:R-:W-:-:S03]  /*62070*/  PRMT R0, R56, 0x7632, R0 ;  /* 0x0000763238007816 */ /* 0x008fc60000000000 */
[----:B------:R0:W-:Y:S04]  /*62080*/  @P2 STG.E.U16 desc[UR10][R10.64], R5 ;  /* 0x000000050a002986 */ /* 0x0001e8000c10150a */
[----:B------:R-:W-:Y:S01]  /*62090*/  @P6 STG.E.U16 desc[UR10][R12.64], R56 ;  /* 0x000000380c006986 */ /* 0x000fe2000c10150a */
[----:B------:R-:W-:Y:S01]  /*620a0*/  ISETP.LT.AND P6, PT, R57, UR4, !P1 ;  /* 0x0000000439007c0c */ /* 0x000fe2000cfc1270 */
[----:B------:R-:W-:Y:S01]  /*620b0*/  ULDC UR4, c[0x0][0x228] ;  /* 0x00008a0000047ab9 */ /* 0x000fe20000000800 */
[----:B0-----:R-:W-:-:S05]  /*620c0*/  IMAD.WIDE R4, R21, 0x2, R18 ;  /* 0x0000000215047825 */ /* 0x001fca00078e0212 */
[----:B------:R4:W-:Y:S01]  /*620d0*/  @P5 STG.E.U16 desc[UR10][R4.64], R0 ;  /* 0x0000000004005986 */ /* 0x0009e2000c10150a */
[----:B------:R-:W-:Y:S01]  /*620e0*/  ISETP.LT.AND P5, PT, R55, UR4, !P1 ;  /* 0x0000000437007c0c */ /* 0x000fe2000cfa1270 */
[----:B------:R-:W-:Y:S01]  /*620f0*/  IMAD.WIDE R8, R21, 0x2, R40 ;  /* 0x0000000215087825 */ /* 0x000fe200078e0228 */
[----:B------:R-:W-:-:S03]  /*62100*/  ULDC UR4, c[0x0][0x228] ;  /* 0x00008a0000047ab9 */ /* 0x000fc60000000800 */
[----:B------:R-:W-:Y:S01]  /*62110*/  IMAD.WIDE R10, R21, 0x2, R42 ;  /* 0x00000002150a7825 */ /* 0x000fe200078e022a */
[----:B----4-:R-:W-:Y:S01]  /*62120*/  PRMT R5, R59, 0x7632, R5 ;  /* 0x000076323b057816 */ /* 0x010fe20000000005 */
[----:B------:R-:W-:Y:S06]  /*62130*/  @P6 STG.E.U16 desc[UR10][R8.64], R59 ;  /* 0x0000003b08006986 */ /* 0x000fec000c10150a */
[----:B------:R0:W-:Y:S01]  /*62140*/  @P5 STG.E.U16 desc[UR10][R10.64], R5 ;  /* 0x000000050a005986 */ /* 0x0001e2000c10150a */
[----:B------:R-:W-:Y:S01]  /*62150*/  ISETP.LT.AND P5, PT, R39, UR4, !P1 ;  /* 0x0000000427007c0c */ /* 0x000fe2000cfa1270 */
[----:B------:R-:W-:Y:S01]  /*62160*/  ULDC UR4, c[0x0][0x228] ;  /* 0x00008a0000047ab9 */ /* 0x000fe20000000800 */
[----:B0-----:R-:W-:-:S04]  /*62170*/  IMAD.WIDE R4, R21, 0x2, R44 ;  /* 0x0000000215047825 */ /* 0x001fc800078e022c */
[----:B------:R-:W-:-:S04]  /*62180*/  IMAD.WIDE R8, R21, 0x2, R46 ;  /* 0x0000000215087825 */ /* 0x000fc800078e022e */
[----:B------:R-:W-:-:S03]  /*62190*/  IMAD.WIDE R10, R21, 0x2, R48 ;  /* 0x00000002150a7825 */ /* 0x000fc600078e0230 */
[----:B--2---:R0:W-:Y:S01]  /*621a0*/  @P5 STG.E.U16 desc[UR10][R4.64], R58 ;  /* 0x0000003a04005986 */ /* 0x0041e2000c10150a */
[----:B------:R-:W-:Y:S01]  /*621b0*/  ISETP.LT.AND P5, PT, R35, UR4, !P1 ;  /* 0x0000000423007c0c */ /* 0x000fe2000cfa1270 */
[----:B------:R-:W-:Y:S01]  /*621c0*/  ULDC UR4, c[0x0][0x228] ;  /* 0x00008a0000047ab9 */ /* 0x000fe20000000800 */
[----:B------:R-:W-:-:S11]  /*621d0*/  PRMT R0, R58, 0x7632, R0 ;  /* 0x000076323a007816 */ /* 0x000fd60000000000 */
[----:B------:R1:W-:Y:S01]  /*621e0*/  @P5 STG.E.U16 desc[UR10][R8.64], R0 ;  /* 0x0000000008005986 */ /* 0x0003e2000c10150a */
[----:B------:R-:W-:Y:S01]  /*621f0*/  ISETP.LT.AND P5, PT, R31, UR4, !P1 ;  /* 0x000000041f007c0c */ /* 0x000fe2000cfa1270 */
[----:B------:R-:W-:-:S12]  /*62200*/  ULDC UR4, c[0x0][0x228] ;  /* 0x00008a0000047ab9 */ /* 0x000fd80000000800 */
[----:B------:R2:W-:Y:S01]  /*62210*/  @P5 STG.E.U16 desc[UR10][R10.64], R60 ;  /* 0x0000003c0a005986 */ /* 0x0005e2000c10150a */
[----:B------:R-:W-:Y:S01]  /*62220*/  ISETP.LT.AND P5, PT, R39, UR4, !P0 ;  /* 0x0000000427007c0c */ /* 0x000fe2000c7a1270 */
[----:B------:R-:W-:Y:S02]  /*62230*/  ULDC UR4, c[0x0][0x228] ;  /* 0x00008a0000047ab9 */ /* 0x000fe40000000800 */
[----:B------:R-:W3:Y:S01]  /*62240*/  LDL.LU R39, [R1+0x2370] ;  /* 0x0023700001277983 */ /* 0x000ee20000300800 */
[----:B------:R-:W-:Y:S01]  /*62250*/  ISETP.LT.AND P1, PT, R61, UR4, !P1 ;  /* 0x000000043d007c0c */ /* 0x000fe2000cf21270 */
[----:B0-----:R-:W-:Y:S01]  /*62260*/  IMAD.WIDE R4, R21, 0x2, R2 ;  /* 0x0000000215047825 */ /* 0x001fe200078e0202 */
[----:B------:R-:W-:Y:S01]  /*62270*/  PRMT R6, R60, 0x7632, R6 ;  /* 0x000076323c067816 */ /* 0x000fe20000000006 */
[----:B------:R-:W-:-:S10]  /*62280*/  ULDC UR4, c[0x0][0x228] ;  /* 0x00008a0000047ab9 */ /* 0x000fd40000000800 */
[----:B------:R2:W-:Y:S01]  /*62290*/  @P1 STG.E.U16 desc[UR10][R4.64], R6 ;  /* 0x0000000604001986 */ /* 0x0005e2000c10150a */
[----:B------:R-:W-:Y:S01]  /*622a0*/  ISETP.LT.AND P1, PT, R35, UR4, !P0 ;  /* 0x0000000423007c0c */ /* 0x000fe2000c721270 */
[----:B------:R-:W-:Y:S02]  /*622b0*/  ULDC UR4, c[0x0][0x248] ;  /* 0x0000920000047ab9 */ /* 0x000fe40000000800 */
[----:B------:R-:W-:Y:S01]  /*622c0*/  VIADD R21, R21, UR4 ;  /* 0x0000000415157c36 */ /* 0x000fe20008000000 */
[----:B------:R-:W-:Y:S01]  /*622d0*/  ULDC UR4, c[0x0][0x228] ;  /* 0x00008a0000047ab9 */ /* 0x000fe20000000800 */
[----:B------:R-:W4:Y:S02]  /*622e0*/  LDL.LU R35, [R1+0x236c] ;  /* 0x00236c0001237983 */ /* 0x000f240000300800 */
[----:B------:R-:W-:-:S05]  /*622f0*/  IMAD.WIDE R16, R21, 0x2, R16 ;  /* 0x0000000215107825 */ /* 0x000fca00078e0210 */
[----:B---3--:R2:W-:Y:S01]  /*62300*/  @P3 STG.E.U16 desc[UR10][R16.64], R39 ;  /* 0x0000002710003986 */ /* 0x0085e2000c10150a */
[----:B------:R-:W-:Y:S01]  /*62310*/  ISETP.LT.AND P3, PT, R31, UR4, !P0 ;  /* 0x000000041f007c0c */ /* 0x000fe2000c761270 */
[----:B------:R-:W-:Y:S02]  /*62320*/  ULDC UR4, c[0x0][0x228] ;  /* 0x00008a0000047ab9 */ /* 0x000fe40000000800 */
[----:B------:R-:W3:Y:S01]  /*62330*/  LDL.LU R31, [R1+0x2368] ;  /* 0x00236800011f7983 */ /* 0x000ee20000300800 */
[----:B------:R-:W-:Y:S01]  /*62340*/  ISETP.LT.AND P2, PT, R57, UR5, !P0 ;  /* 0x0000000539007c0c */ /* 0x000fe2000c741270 */
[----:B------:R-:W-:Y:S02]  /*62350*/  ULDC UR5, c[0x0][0x228] ;  /* 0x00008a0000057ab9 */ /* 0x000fe40000000800 */
[----:B------:R-:W-:Y:S02]  /*62360*/  ISETP.LT.AND P6, PT, R55, UR5, !P0 ;  /* 0x0000000537007c0c */ /* 0x000fe4000c7c1270 */
[----:B------:R-:W-:Y:S01]  /*62370*/  ISETP.LT.AND P0, PT, R61, UR4, !P0 ;  /* 0x000000043d007c0c */ /* 0x000fe2000c701270 */
[----:B------:R-:W-:Y:S01]  /*62380*/  IMAD.WIDE R18, R21, 0x2, R18 ;  /* 0x0000000215127825 */ /* 0x000fe200078e0212 */
[----:B-1----:R-:W-:-:S03]  /*62390*/  PRMT R9, R39, 0x7632, R9 ;  /* 0x0000763227097816 */ /* 0x002fc60000000009 */
[----:B------:R-:W-:-:S04]  /*623a0*/  IMAD.WIDE R40, R21, 0x2, R40 ;  /* 0x0000000215287825 */ /* 0x000fc800078e0228 */
[----:B------:R-:W-:Y:S01]  /*623b0*/  IMAD.WIDE R42, R21, 0x2, R42 ;  /* 0x00000002152a7825 */ /* 0x000fe200078e022a */
[----:B----4-:R-:W-:Y:S01]  /*623c0*/  PRMT R0, R35, 0x7632, R0 ;  /* 0x0000763223007816 */ /* 0x010fe20000000000 */
[----:B------:R2:W-:Y:S02]  /*623d0*/  @P4 STG.E.U16 desc[UR10][R18.64], R9 ;  /* 0x0000000912004986 */ /* 0x0005e4000c10150a */
[C---:B------:R-:W-:Y:S02]  /*623e0*/  IMAD.WIDE R44, R21.reuse, 0x2, R44 ;  /* 0x00000002152c7825 */ /* 0x040fe400078e022c */
[----:B------:R2:W-:Y:S02]  /*623f0*/  @P2 STG.E.U16 desc[UR10][R40.64], R35 ;  /* 0x0000002328002986 */ /* 0x0005e4000c10150a */
[C---:B------:R-:W-:Y:S02]  /*62400*/  IMAD.WIDE R46, R21.reuse, 0x2, R46 ;  /* 0x00000002152e7825 */ /* 0x040fe400078e022e */
[----:B------:R2:W-:Y:S02]  /*62410*/  @P6 STG.E.U16 desc[UR10][R42.64], R0 ;  /* 0x000000002a006986 */ /* 0x0005e4000c10150a */
[----:B------:R-:W-:-:S04]  /*62420*/  IMAD.WIDE R48, R21, 0x2, R48 ;  /* 0x0000000215307825 */ /* 0x000fc800078e0230 */
[----:B------:R-:W-:Y:S01]  /*62430*/  IMAD.WIDE R2, R21, 0x2, R2 ;  /* 0x0000000215027825 */ /* 0x000fe200078e0202 */
[----:B---3--:R-:W-:Y:S01]  /*62440*/  PRMT R23, R31, 0x7632, R23 ;  /* 0x000076321f177816 */ /* 0x008fe20000000017 */
[----:B------:R2:W-:Y:S04]  /*62450*/  @P5 STG.E.U16 desc[UR10][R44.64], R31 ;  /* 0x0000001f2c005986 */ /* 0x0005e8000c10150a */
[----:B------:R2:W-:Y:S04]  /*62460*/  @P1 STG.E.U16 desc[UR10][R46.64], R23 ;  /* 0x000000172e001986 */ /* 0x0005e8000c10150a */
[----:B------:R2:W-:Y:S01]  /*62470*/  @P3 STG.E.U16 desc[UR10][R48.64], R7 ;  /* 0x0000000730003986 */ /* 0x0005e2000c10150a */
[----:B------:R-:W-:Y:S05]  /*62480*/  @!P0 EXIT ;  /* 0x000000000000894d */ /* 0x000fea0003800000 */
[----:B--2---:R-:W-:-:S05]  /*62490*/  PRMT R7, R7, 0x7632, R7 ;  /* 0x0000763207077816 */ /* 0x004fca0000000007 */
[----:B------:R-:W-:Y:S01]  /*624a0*/  STG.E.U16 desc[UR10][R2.64], R7 ;  /* 0x0000000702007986 */ /* 0x000fe2000c10150a */
[----:B------:R-:W-:Y:S05]  /*624b0*/  EXIT ;  /* 0x000000000000794d */ /* 0x000fea0003800000 */
.L_x_2:
[----:B------:R-:W-:-:S00]  /*624c0*/  BRA `(.L_x_2) ;  /* 0xfffffffc00fc7947 */ /* 0x000fc0000383ffff */
[----:B------:R-:W-:-:S00]  /*624d0*/  NOP ;  /* 0x0000000000007918 */ /* 0x000fc00000000000 */
        /* <DEDUP_REMOVED lines=10> */
.L_x_3:


//--------------------- .nv.shared.matmul_kernel  --------------------------
	.section	.nv.shared.matmul_kernel,"aw",@nobits
	.sectionflags	@""
	.align	16
	.zero		1024


//--------------------- .nv.shared.reserved.0     --------------------------
	.section	.nv.shared.reserved.0,"aw",@nobits
	.weak		__nv_reservedSMEM_offset_0_alias
	.size		__nv_reservedSMEM_offset_0_alias, 0, 0
	.other		__nv_reservedSMEM_offset_0_alias,@"STO_CUDA_RESERVED_SHARED STV_DEFAULT"
__nv_reservedSMEM_offset_0_alias:
	.zero		0


//--------------------- .nv.constant0.matmul_kernel --------------------------
	.section	.nv.constant0.matmul_kernel,"a",@progbits
	.sectionflags	@""
	.align	4
.nv.constant0.matmul_kernel:
	.zero		608


//--------------------- SYMBOLS --------------------------

	.type		.nv.reservedSmem.offset0,@object
	.size		.nv.reservedSmem.offset0,0x4
